	.target	sm_90a

	.elftype	@"ET_EXEC"


//--------------------- .note.nv.tkinfo           --------------------------
	.section	.note.nv.tkinfo,"",@"SHT_NOTE"
	.sectionflags	@"SHF_NOTE_NV_TKINFO"
	.tkinfo
        /*0018*/ 	.word	0x00000002
        /*0030*/ 	.string	""
        /*0030*/ 	.string	"ptxas"
        /*0030*/ 	.string	"Cuda compilation tools, release 13.0, V13.0.88"
        /*0030*/ 	.string	"Build cuda_13.0.r13.0/compiler.36424714_0"
        /*0030*/ 	.string	"-arch sm_90a -m 64 "



//--------------------- .note.nv.cuinfo           --------------------------
	.section	.note.nv.cuinfo,"",@"SHT_NOTE"
	.sectionflags	@"SHF_NOTE_NV_CUINFO"
        /*0018*/ 	.short	0x0002
        /*001a*/ 	.short	0x005a
        /*001c*/ 	.short	0x0082
	.zero		2


//--------------------- .nv.info                  --------------------------
	.section	.nv.info,"",@"SHT_CUDA_INFO"
	.align	4


	//----- nvinfo : EIATTR_REGCOUNT
	.align		4
        /*0000*/ 	.byte	0x04, 0x2f
        /*0002*/ 	.short	(.L_15 - .L_14)
	.align		4
.L_14:
        /*0004*/ 	.word	index@(_ZN7cutlass13device_kernelINS_4fmha6kernel28FmhaKernelTmaWarpSpecializedINS1_10collective30FmhaMainloopTmaWarpSpecializedINS_10bfloat16_tEffN4cute5tupleIJNS7_1CILi128EEENS9_ILi256EEENS9_ILi64EEEEEENS8_IJiNS9_ILi1EEENS8_IJiiEEEEEESG_SG_NS4_14ResidualFusionEJEEENS4_15FmhaFwdEpilogueIS6_fNS8_IJSC_SC_SB_EEEEENS2_23IndividualTileSchedulerEJEEEEEvNT_6ParamsE)
        /*0008*/ 	.word	0x000000a8


	//----- nvinfo : EIATTR_FRAME_SIZE
	.align		4
.L_15:
        /*000c*/ 	.byte	0x04, 0x11
        /*000e*/ 	.short	(.L_17 - .L_16)
	.align		4
.L_16:
        /*0010*/ 	.word	index@($__internal_0_$__cuda_sm20_rcp_rn_f32_slowpath)
        /*0014*/ 	.word	0x00000000


	//----- nvinfo : EIATTR_FRAME_SIZE
	.align		4
.L_17:
        /*0018*/ 	.byte	0x04, 0x11
        /*001a*/ 	.short	(.L_19 - .L_18)
	.align		4
.L_18:
        /*001c*/ 	.word	index@(_ZN7cutlass13device_kernelINS_4fmha6kernel28FmhaKernelTmaWarpSpecializedINS1_10collective30FmhaMainloopTmaWarpSpecializedINS_10bfloat16_tEffN4cute5tupleIJNS7_1CILi128EEENS9_ILi256EEENS9_ILi64EEEEEENS8_IJiNS9_ILi1EEENS8_IJiiEEEEEESG_SG_NS4_14ResidualFusionEJEEENS4_15FmhaFwdEpilogueIS6_fNS8_IJSC_SC_SB_EEEEENS2_23IndividualTileSchedulerEJEEEEEvNT_6ParamsE)
        /*0020*/ 	.word	0x00000000


	//----- nvinfo : EIATTR_MIN_STACK_SIZE
	.align		4
.L_19:
        /*0024*/ 	.byte	0x04, 0x12
        /*0026*/ 	.short	(.L_21 - .L_20)
	.align		4
.L_20:
        /*0028*/ 	.word	index@(_ZN7cutlass13device_kernelINS_4fmha6kernel28FmhaKernelTmaWarpSpecializedINS1_10collective30FmhaMainloopTmaWarpSpecializedINS_10bfloat16_tEffN4cute5tupleIJNS7_1CILi128EEENS9_ILi256EEENS9_ILi64EEEEEENS8_IJiNS9_ILi1EEENS8_IJiiEEEEEESG_SG_NS4_14ResidualFusionEJEEENS4_15FmhaFwdEpilogueIS6_fNS8_IJSC_SC_SB_EEEEENS2_23IndividualTileSchedulerEJEEEEEvNT_6ParamsE)
        /*002c*/ 	.word	0x00000000
.L_21:


//--------------------- .nv.compat                --------------------------
	.section	.nv.compat,"",@"SHT_CUDA_COMPAT_INFO"
	.align	4
        /*0000*/ 	.byte	0x02, 0x09, 0x01, 0x00, 0x02, 0x02, 0x04, 0x00, 0x02, 0x05, 0x05, 0x00, 0x03, 0x07, 0x01, 0x01
        /*0010*/ 	.byte	0x02, 0x03, 0x01, 0x00, 0x02, 0x06, 0x01, 0x00, 0x04, 0x0b, 0x08, 0x00, 0x00, 0x00, 0x00, 0x00
        /*0020*/ 	.byte	0x00, 0x00, 0x00, 0x00


//--------------------- .nv.info._ZN7cutlass13device_kernelINS_4fmha6kernel28FmhaKernelTmaWarpSpecializedINS1_10collective30FmhaMainloopTmaWarpSpecializedINS_10bfloat16_tEffN4cute5tupleIJNS7_1CILi128EEENS9_ILi256EEENS9_ILi64EEEEEENS8_IJiNS9_ILi1EEENS8_IJiiEEEEEESG_SG_NS4_14ResidualFusionEJEEENS4_15FmhaFwdEpilogueIS6_fNS8_IJSC_SC_SB_EEEEENS2_23IndividualTileSchedulerEJEEEEEvNT_6ParamsE --------------------------
	.section	.nv.info._ZN7cutlass13device_kernelINS_4fmha6kernel28FmhaKernelTmaWarpSpecializedINS1_10collective30FmhaMainloopTmaWarpSpecializedINS_10bfloat16_tEffN4cute5tupleIJNS7_1CILi128EEENS9_ILi256EEENS9_ILi64EEEEEENS8_IJiNS9_ILi1EEENS8_IJiiEEEEEESG_SG_NS4_14ResidualFusionEJEEENS4_15FmhaFwdEpilogueIS6_fNS8_IJSC_SC_SB_EEEEENS2_23IndividualTileSchedulerEJEEEEEvNT_6ParamsE,"",@"SHT_CUDA_INFO"
	.sectionflags	@""
	.align	4


	//----- nvinfo : EIATTR_CUDA_API_VERSION
	.align		4
        /*0000*/ 	.byte	0x04, 0x37
        /*0002*/ 	.short	(.L_23 - .L_22)
.L_22:
        /*0004*/ 	.word	0x00000082


	//----- nvinfo : EIATTR_KPARAM_INFO
	.align		4
.L_23:
        /*0008*/ 	.byte	0x04, 0x17
        /*000a*/ 	.short	(.L_25 - .L_24)
.L_24:
        /*000c*/ 	.word	0x00000000
        /*0010*/ 	.short	0x0000
        /*0012*/ 	.short	0x0070
        /*0014*/ 	.byte	0x00, 0xf0, 0x01, 0x20


	//----- nvinfo : EIATTR_SPARSE_MMA_MASK
	.align		4
.L_25:
        /*0018*/ 	.byte	0x03, 0x50
        /*001a*/ 	.short	0x0000


	//----- nvinfo : EIATTR_MAXREG_COUNT
	.align		4
        /*001c*/ 	.byte	0x03, 0x1b
        /*001e*/ 	.short	0x00a8


	//----- nvinfo : EIATTR_NUM_BARRIERS
	.align		4
        /*0020*/ 	.byte	0x02, 0x4c
        /*0022*/ 	.byte	0x02
	.zero		1


	//----- nvinfo : EIATTR_EXTERNS
	.align		4
        /*0024*/ 	.byte	0x04, 0x0f
        /*0026*/ 	.short	(.L_27 - .L_26)


	//   ....[0]....
	.align		4
.L_26:
        /*0028*/ 	.word	index@(__assertfail)


	//----- nvinfo : EIATTR_MERCURY_ISA_VERSION
	.align		4
.L_27:
        /*002c*/ 	.byte	0x03, 0x5f
        /*002e*/ 	.short	0x0101


	//----- nvinfo : EIATTR_INT_WARP_WIDE_INSTR_OFFSETS
	.align		4
        /*0030*/ 	.byte	0x04, 0x31
        /*0032*/ 	.short	(.L_29 - .L_28)


	//   ....[0]....
.L_28:
        /*0034*/ 	.word	0x000006f0


	//   ....[1]....
        /*0038*/ 	.word	0x00000700


	//   ....[2]....
        /*003c*/ 	.word	0x00000710


	//   ....[3]....
        /*0040*/ 	.word	0x00000720


	//   ....[4]....
        /*0044*/ 	.word	0x00000790


	//----- nvinfo : EIATTR_COOP_GROUP_MASK_REGIDS
	.align		4
.L_29:
        /*0048*/ 	.byte	0x04, 0x29
        /*004a*/ 	.short	(.L_31 - .L_30)


	//   ....[0]....
.L_30:
        /*004c*/ 	.word	0xffffffff


	//   ....[1]....
        /*0050*/ 	.word	0xffffffff


	//   ....[2]....
        /*0054*/ 	.word	0xffffffff


	//   ....[3]....
        /*0058*/ 	.word	0xffffffff


	//   ....[4]....
        /*005c*/ 	.word	0xffffffff


	//   ....[5]....
        /*0060*/ 	.word	0xffffffff


	//   ....[6]....
        /*0064*/ 	.word	0xffffffff


	//   ....[7]....
        /*0068*/ 	.word	0xffffffff


	//   ....[8]....
        /*006c*/ 	.word	0xffffffff


	//   ....[9]....
        /*0070*/ 	.word	0xffffffff


	//   ....[10]....
        /*0074*/ 	.word	0xffffffff


	//   ....[11]....
        /*0078*/ 	.word	0xffffffff


	//   ....[12]....
        /*007c*/ 	.word	0xffffffff


	//   ....[13]....
        /*0080*/ 	.word	0xffffffff


	//   ....[14]....
        /*0084*/ 	.word	0xffffffff


	//   ....[15]....
        /*0088*/ 	.word	0xffffffff


	//   ....[16]....
        /*008c*/ 	.word	0xffffffff


	//   ....[17]....
        /*0090*/ 	.word	0xffffffff


	//   ....[18]....
        /*0094*/ 	.word	0xffffffff


	//   ....[19]....
        /*0098*/ 	.word	0xffffffff


	//   ....[20]....
        /*009c*/ 	.word	0xffffffff


	//   ....[21]....
        /*00a0*/ 	.word	0xffffffff


	//----- nvinfo : EIATTR_COOP_GROUP_INSTR_OFFSETS
	.align		4
.L_31:
        /*00a4*/ 	.byte	0x04, 0x28
        /*00a6*/ 	.short	(.L_33 - .L_32)


	//   ....[0]....
.L_32:
        /*00a8*/ 	.word	0x00000050


	//   ....[1]....
        /*00ac*/ 	.word	0x00000080


	//   ....[2]....
        /*00b0*/ 	.word	0x000001b0


	//   ....[3]....
        /*00b4*/ 	.word	0x00000370


	//   ....[4]....
        /*00b8*/ 	.word	0x00000530


	//   ....[5]....
        /*00bc*/ 	.word	0x00000690


	//   ....[6]....
        /*00c0*/ 	.word	0x00002c40


	//   ....[7]....
        /*00c4*/ 	.word	0x00002d20


	//   ....[8]....
        /*00c8*/ 	.word	0x00002da0


	//   ....[9]....
        /*00cc*/ 	.word	0x00002ed0


	//   ....[10]....
        /*00d0*/ 	.word	0x00007840


	//   ....[11]....
        /*00d4*/ 	.word	0x00007860


	//   ....[12]....
        /*00d8*/ 	.word	0x00008de0


	//   ....[13]....
        /*00dc*/ 	.word	0x00008f00


	//   ....[14]....
        /*00e0*/ 	.word	0x0000d210


	//   ....[15]....
        /*00e4*/ 	.word	0x0000d2f0


	//   ....[16]....
        /*00e8*/ 	.word	0x0000e7e0


	//   ....[17]....
        /*00ec*/ 	.word	0x0000e8f0


	//   ....[18]....
        /*00f0*/ 	.word	0x00011660


	//   ....[19]....
        /*00f4*/ 	.word	0x00011690


	//   ....[20]....
        /*00f8*/ 	.word	0x000116e0


	//   ....[21]....
        /*00fc*/ 	.word	0x000116f0


	//----- nvinfo : EIATTR_REG_RECONFIG
	.align		4
.L_33:
        /*0100*/ 	.byte	0x01, 0x54
	.zero		2


	//----- nvinfo : EIATTR_SYSCALL_OFFSETS
	.align		4
        /*0104*/ 	.byte	0x04, 0x46
        /*0106*/ 	.short	(.L_35 - .L_34)


	//   ....[0]....
.L_34:
        /*0108*/ 	.word	0x000120c0


	//   ....[1]....
        /*010c*/ 	.word	0x00012220


	//----- nvinfo : EIATTR_MBARRIER_INSTR_OFFSETS
	.align		4
.L_35:
        /*0110*/ 	.byte	0x04, 0x39
        /*0112*/ 	.short	(.L_37 - .L_36)


	//   ....[0]....
.L_36:
        /*0114*/ 	.word	0x00000320
        /*0118*/ 	.word	0x000000ff
        /*011c*/ 	.word	0x0002c050
        /*0120*/ 	.short	0x0100
        /*0122*/ 	.byte	0x0b
	.zero		1


	//   ....[1]....
        /*0124*/ 	.word	0x00000330
        /*0128*/ 	.word	0x000000ff
        /*012c*/ 	.word	0x0002c060
        /*0130*/ 	.short	0x0100
        /*0132*/ 	.byte	0x0b
	.zero		1


	//   ....[2]....
        /*0134*/ 	.word	0x00000340
        /*0138*/ 	.word	0x000000ff
        /*013c*/ 	.word	0x0002c058
        /*0140*/ 	.short	0x0100
        /*0142*/ 	.byte	0x0b
	.zero		1


	//   ....[3]....
        /*0144*/ 	.word	0x00000350
        /*0148*/ 	.word	0x000000ff
        /*014c*/ 	.word	0x0002c068
        /*0150*/ 	.short	0x0100
        /*0152*/ 	.byte	0x0b
	.zero		1


	//   ....[4]....
        /*0154*/ 	.word	0x00000480
        /*0158*/ 	.word	0x000000ff
        /*015c*/ 	.word	0x0002c000
        /*0160*/ 	.short	0x0100
        /*0162*/ 	.byte	0x0b
	.zero		1


	//   ....[5]....
        /*0164*/ 	.word	0x00000490
        /*0168*/ 	.word	0x000000ff
        /*016c*/ 	.word	0x0002c028
        /*0170*/ 	.short	0x0100
        /*0172*/ 	.byte	0x0b
	.zero		1


	//   ....[6]....
        /*0174*/ 	.word	0x000004a0
        /*0178*/ 	.word	0x000000ff
        /*017c*/ 	.word	0x0002c008
        /*0180*/ 	.short	0x0100
        /*0182*/ 	.byte	0x0b
	.zero		1


	//   ....[7]....
        /*0184*/ 	.word	0x000004b0
        /*0188*/ 	.word	0x000000ff
        /*018c*/ 	.word	0x0002c030
        /*0190*/ 	.short	0x0100
        /*0192*/ 	.byte	0x0b
	.zero		1


	//   ....[8]....
        /*0194*/ 	.word	0x000004c0
        /*0198*/ 	.word	0x000000ff
        /*019c*/ 	.word	0x0002c010
        /*01a0*/ 	.short	0x0100
        /*01a2*/ 	.byte	0x0b
	.zero		1


	//   ....[9]....
        /*01a4*/ 	.word	0x000004d0
        /*01a8*/ 	.word	0x000000ff
        /*01ac*/ 	.word	0x0002c038
        /*01b0*/ 	.short	0x0100
        /*01b2*/ 	.byte	0x0b
	.zero		1


	//   ....[10]....
        /*01b4*/ 	.word	0x000004e0
        /*01b8*/ 	.word	0x000000ff
        /*01bc*/ 	.word	0x0002c018
        /*01c0*/ 	.short	0x0100
        /*01c2*/ 	.byte	0x0b
	.zero		1


	//   ....[11]....
        /*01c4*/ 	.word	0x000004f0
        /*01c8*/ 	.word	0x000000ff
        /*01cc*/ 	.word	0x0002c040
        /*01d0*/ 	.short	0x0100
        /*01d2*/ 	.byte	0x0b
	.zero		1


	//   ....[12]....
        /*01d4*/ 	.word	0x00000500
        /*01d8*/ 	.word	0x000000ff
        /*01dc*/ 	.word	0x0002c020
        /*01e0*/ 	.short	0x0100
        /*01e2*/ 	.byte	0x0b
	.zero		1


	//   ....[13]....
        /*01e4*/ 	.word	0x00000510
        /*01e8*/ 	.word	0x000000ff
        /*01ec*/ 	.word	0x0002c048
        /*01f0*/ 	.short	0x0100
        /*01f2*/ 	.byte	0x0b
	.zero		1


	//   ....[14]....
        /*01f4*/ 	.word	0x00000640
        /*01f8*/ 	.word	0x000000ff
        /*01fc*/ 	.word	0x0002c070
        /*0200*/ 	.short	0x0100
        /*0202*/ 	.byte	0x0b
	.zero		1


	//   ....[15]....
        /*0204*/ 	.word	0x00000650
        /*0208*/ 	.word	0x000000ff
        /*020c*/ 	.word	0x0002c080
        /*0210*/ 	.short	0x0100
        /*0212*/ 	.byte	0x0b
	.zero		1


	//   ....[16]....
        /*0214*/ 	.word	0x00000660
        /*0218*/ 	.word	0x000000ff
        /*021c*/ 	.word	0x0002c078
        /*0220*/ 	.short	0x0100
        /*0222*/ 	.byte	0x0b
	.zero		1


	//   ....[17]....
        /*0224*/ 	.word	0x00000670
        /*0228*/ 	.word	0x000000ff
        /*022c*/ 	.word	0x0002c088
        /*0230*/ 	.short	0x0100
        /*0232*/ 	.byte	0x0b
	.zero		1


	//   ....[18]....
        /*0234*/ 	.word	0x000007b0
        /*0238*/ 	.word	0x000000ff
        /*023c*/ 	.word	0x0002c090
        /*0240*/ 	.short	0x0100
        /*0242*/ 	.byte	0x08
	.zero		1


	//   ....[19]....
        /*0244*/ 	.word	0x000007c0
        /*0248*/ 	.word	0x000000ff
        /*024c*/ 	.word	0x0002c098
        /*0250*/ 	.short	0x0100
        /*0252*/ 	.byte	0x08
	.zero		1


	//   ....[20]....
        /*0254*/ 	.word	0x000007d0
        /*0258*/ 	.word	0x000000ff
        /*025c*/ 	.word	0x0002c0a0
        /*0260*/ 	.short	0x0100
        /*0262*/ 	.byte	0x08
	.zero		1


	//   ....[21]....
        /*0264*/ 	.word	0x000007e0
        /*0268*/ 	.word	0x000000ff
        /*026c*/ 	.word	0x0002c0a8
        /*0270*/ 	.short	0x0100
        /*0272*/ 	.byte	0x08
	.zero		1


	//   ....[22]....
        /*0274*/ 	.word	0x000008e0
        /*0278*/ 	.word	0x000000ff
        /*027c*/ 	.word	0x0002c0c0
        /*0280*/ 	.short	0x0100
        /*0282*/ 	.byte	0x0b
	.zero		1


	//   ....[23]....
        /*0284*/ 	.word	0x000008f0
        /*0288*/ 	.word	0x000000ff
        /*028c*/ 	.word	0x0002c0d0
        /*0290*/ 	.short	0x0100
        /*0292*/ 	.byte	0x0b
	.zero		1


	//   ....[24]....
        /*0294*/ 	.word	0x00000900
        /*0298*/ 	.word	0x000000ff
        /*029c*/ 	.word	0x0002c0c8
        /*02a0*/ 	.short	0x0100
        /*02a2*/ 	.byte	0x0b
	.zero		1


	//   ....[25]....
        /*02a4*/ 	.word	0x00000910
        /*02a8*/ 	.word	0x000000ff
        /*02ac*/ 	.word	0x0002c0d8
        /*02b0*/ 	.short	0x0100
        /*02b2*/ 	.byte	0x0b
	.zero		1


	//   ....[26]....
        /*02b4*/ 	.word	0x00000d90
        /*02b8*/ 	.word	0x000000ff
        /*02bc*/ 	.word	0x0002c050
        /*02c0*/ 	.short	0x010a
        /*02c2*/ 	.byte	0x06
	.zero		1


	//   ....[27]....
        /*02c4*/ 	.word	0x00000e10
        /*02c8*/ 	.word	0x000000ff
        /*02cc*/ 	.word	0x0002c000
        /*02d0*/ 	.short	0x010a
        /*02d2*/ 	.byte	0x24
	.zero		1


	//   ....[28]....
        /*02d4*/ 	.word	0x00000e60
        /*02d8*/ 	.word	0x000000ff
        /*02dc*/ 	.word	0xfffffff8
        /*02e0*/ 	.short	0x010a
        /*02e2*/ 	.byte	0x1a
	.zero		1


	//   ....[29]....
        /*02e4*/ 	.word	0x000065d0
        /*02e8*/ 	.word	0x00000003
        /*02ec*/ 	.word	0x00000000
        /*02f0*/ 	.short	0x0101
        /*02f2*/ 	.byte	0x19
	.zero		1


	//   ....[30]....
        /*02f4*/ 	.word	0x000069e0
        /*02f8*/ 	.word	0x000000ff
        /*02fc*/ 	.word	0x0002c008
        /*0300*/ 	.short	0x010a
        /*0302*/ 	.byte	0x24
	.zero		1


	//   ....[31]....
        /*0304*/ 	.word	0x00007090
        /*0308*/ 	.word	0x000000ff
        /*030c*/ 	.word	0x00000000
        /*0310*/ 	.short	0x0101
        /*0312*/ 	.byte	0x04
	.zero		1


	//   ....[32]....
        /*0314*/ 	.word	0x00007240
        /*0318*/ 	.word	0x000000ff
        /*031c*/ 	.word	0x0002c000
        /*0320*/ 	.short	0x010a
        /*0322*/ 	.byte	0x0a
	.zero		1


	//   ....[33]....
        /*0324*/ 	.word	0x0000afd0
        /*0328*/ 	.word	0x000000ff
        /*032c*/ 	.word	0x0002c000
        /*0330*/ 	.short	0x010a
        /*0332*/ 	.byte	0x0b
	.zero		1


	//   ....[34]....
        /*0334*/ 	.word	0x0000b430
        /*0338*/ 	.word	0x000000ff
        /*033c*/ 	.word	0x0002c000
        /*0340*/ 	.short	0x010a
        /*0342*/ 	.byte	0x0b
	.zero		1


	//   ....[35]....
        /*0344*/ 	.word	0x0000b9b0
        /*0348*/ 	.word	0x000000ff
        /*034c*/ 	.word	0x00000000
        /*0350*/ 	.short	0x0101
        /*0352*/ 	.byte	0x0b
	.zero		1


	//   ....[36]....
        /*0354*/ 	.word	0x0000ba60
        /*0358*/ 	.word	0x000000ff
        /*035c*/ 	.word	0x00000000
        /*0360*/ 	.short	0x0101
        /*0362*/ 	.byte	0x05
	.zero		1


	//   ....[37]....
        /*0364*/ 	.word	0x0000bc60
        /*0368*/ 	.word	0x000000ff
        /*036c*/ 	.word	0x0002c000
        /*0370*/ 	.short	0x010a
        /*0372*/ 	.byte	0x0a
	.zero		1


	//   ....[38]....
        /*0374*/ 	.word	0x00010b30
        /*0378*/ 	.word	0x000000ff
        /*037c*/ 	.word	0x0002c000
        /*0380*/ 	.short	0x010a
        /*0382*/ 	.byte	0x0b
	.zero		1


	//   ....[39]....
        /*0384*/ 	.word	0x00010f00
        /*0388*/ 	.word	0x000000ff
        /*038c*/ 	.word	0x0002c000
        /*0390*/ 	.short	0x010a
        /*0392*/ 	.byte	0x0b
	.zero		1


	//   ....[40]....
        /*0394*/ 	.word	0x00011480
        /*0398*/ 	.word	0x000000ff
        /*039c*/ 	.word	0x00000000
        /*03a0*/ 	.short	0x0101
        /*03a2*/ 	.byte	0x0b
	.zero		1


	//   ....[41]....
        /*03a4*/ 	.word	0x00011530
        /*03a8*/ 	.word	0x000000ff
        /*03ac*/ 	.word	0x00000000
        /*03b0*/ 	.short	0x0101
        /*03b2*/ 	.byte	0x05
	.zero		1


	//   ....[42]....
        /*03b4*/ 	.word	0x00011bf0
        /*03b8*/ 	.word	0x000000ff
        /*03bc*/ 	.word	0x00000008
        /*03c0*/ 	.short	0x010a
        /*03c2*/ 	.byte	0x1a
	.zero		1


	//   ....[43]....
        /*03c4*/ 	.word	0x00012a20
        /*03c8*/ 	.word	0x00000000
        /*03cc*/ 	.word	0x0002c090
        /*03d0*/ 	.short	0x0101
        /*03d2*/ 	.byte	0x24
	.zero		1


	//   ....[44]....
        /*03d4*/ 	.word	0x00012b70
        /*03d8*/ 	.word	0x00000004
        /*03dc*/ 	.word	0x0002c060
        /*03e0*/ 	.short	0x010a
        /*03e2*/ 	.byte	0x3f
	.zero		1


	//   ....[45]....
        /*03e4*/ 	.word	0x00012dd0
        /*03e8*/ 	.word	0x00000005
        /*03ec*/ 	.word	0x0002c028
        /*03f0*/ 	.short	0x010a
        /*03f2*/ 	.byte	0x3f
	.zero		1


	//   ....[46]....
        /*03f4*/ 	.word	0x00013010
        /*03f8*/ 	.word	0x00000005
        /*03fc*/ 	.word	0x0002c060
        /*0400*/ 	.short	0x010a
        /*0402*/ 	.byte	0x3f
	.zero		1


	//   ....[47]....
        /*0404*/ 	.word	0x00013280
        /*0408*/ 	.word	0x00000004
        /*040c*/ 	.word	0x0002c028
        /*0410*/ 	.short	0x010a
        /*0412*/ 	.byte	0x3f
	.zero		1


	//   ....[48]....
        /*0414*/ 	.word	0x000135b0
        /*0418*/ 	.word	0x00000006
        /*041c*/ 	.word	0x0002c028
        /*0420*/ 	.short	0x010a
        /*0422*/ 	.byte	0x3f
	.zero		1


	//   ....[49]....
        /*0424*/ 	.word	0x00013820
        /*0428*/ 	.word	0x00000006
        /*042c*/ 	.word	0x0002c028
        /*0430*/ 	.short	0x010a
        /*0432*/ 	.byte	0x3f
	.zero		1


	//   ....[50]....
        /*0434*/ 	.word	0x00013a80
        /*0438*/ 	.word	0x00000003
        /*043c*/ 	.word	0x0002c050
        /*0440*/ 	.short	0x010a
        /*0442*/ 	.byte	0x3f
	.zero		1


	//   ....[51]....
        /*0444*/ 	.word	0x00013ae0
        /*0448*/ 	.word	0x00000002
        /*044c*/ 	.word	0x0002c000
        /*0450*/ 	.short	0x010a
        /*0452*/ 	.byte	0x3f
	.zero		1


	//   ....[52]....
        /*0454*/ 	.word	0x00013b40
        /*0458*/ 	.word	0x00000003
        /*045c*/ 	.word	0xfffffff8
        /*0460*/ 	.short	0x010a
        /*0462*/ 	.byte	0x3f
	.zero		1


	//   ....[53]....
        /*0464*/ 	.word	0x00013ba0
        /*0468*/ 	.word	0x00000008
        /*046c*/ 	.word	0x0002c008
        /*0470*/ 	.short	0x010a
        /*0472*/ 	.byte	0x3f
	.zero		1


	//   ....[54]....
        /*0474*/ 	.word	0x00013c00
        /*0478*/ 	.word	0x00000007
        /*047c*/ 	.word	0x0002c000
        /*0480*/ 	.short	0x010a
        /*0482*/ 	.byte	0x3f
	.zero		1


	//   ....[55]....
        /*0484*/ 	.word	0x00013c60
        /*0488*/ 	.word	0x00000006
        /*048c*/ 	.word	0x0002c000
        /*0490*/ 	.short	0x010a
        /*0492*/ 	.byte	0x3f
	.zero		1


	//   ....[56]....
        /*0494*/ 	.word	0x00013cc0
        /*0498*/ 	.word	0x00000007
        /*049c*/ 	.word	0x0002c000
        /*04a0*/ 	.short	0x010a
        /*04a2*/ 	.byte	0x3f
	.zero		1


	//   ....[57]....
        /*04a4*/ 	.word	0x00013d20
        /*04a8*/ 	.word	0x00000005
        /*04ac*/ 	.word	0x0002c000
        /*04b0*/ 	.short	0x010a
        /*04b2*/ 	.byte	0x3f
	.zero		1


	//   ....[58]....
        /*04b4*/ 	.word	0x00013d80
        /*04b8*/ 	.word	0x00000003
        /*04bc*/ 	.word	0x00000008
        /*04c0*/ 	.short	0x010a
        /*04c2*/ 	.byte	0x3f
	.zero		1


	//   ....[59]....
        /*04c4*/ 	.word	0x00013dd0
        /*04c8*/ 	.word	0x00000004
        /*04cc*/ 	.word	0x0002c060
        /*04d0*/ 	.short	0x010a
        /*04d2*/ 	.byte	0x3f
	.zero		1


	//   ....[60]....
        /*04d4*/ 	.word	0x00013e20
        /*04d8*/ 	.word	0x00000005
        /*04dc*/ 	.word	0x0002c028
        /*04e0*/ 	.short	0x010a
        /*04e2*/ 	.byte	0x3f
	.zero		1


	//   ....[61]....
        /*04e4*/ 	.word	0x00013e70
        /*04e8*/ 	.word	0x00000005
        /*04ec*/ 	.word	0x0002c060
        /*04f0*/ 	.short	0x010a
        /*04f2*/ 	.byte	0x3f
	.zero		1


	//   ....[62]....
        /*04f4*/ 	.word	0x00013ec0
        /*04f8*/ 	.word	0x00000004
        /*04fc*/ 	.word	0x0002c028
        /*0500*/ 	.short	0x010a
        /*0502*/ 	.byte	0x3f
	.zero		1


	//   ....[63]....
        /*0504*/ 	.word	0x00013f10
        /*0508*/ 	.word	0x00000006
        /*050c*/ 	.word	0x0002c028
        /*0510*/ 	.short	0x010a
        /*0512*/ 	.byte	0x3f
	.zero		1


	//   ....[64]....
        /*0514*/ 	.word	0x00013f60
        /*0518*/ 	.word	0x00000006
        /*051c*/ 	.word	0x0002c028
        /*0520*/ 	.short	0x010a
        /*0522*/ 	.byte	0x3f
	.zero		1


	//----- nvinfo : EIATTR_NUM_MBARRIERS
	.align		4
.L_37:
        /*0524*/ 	.byte	0x03, 0x38
        /*0526*/ 	.short	0x001a


	//----- nvinfo : EIATTR_EXIT_INSTR_OFFSETS
	.align		4
        /*0528*/ 	.byte	0x04, 0x1c
        /*052a*/ 	.short	(.L_39 - .L_38)


	//   ....[0]....
.L_38:
        /*052c*/ 	.word	0x000009b0


	//   ....[1]....
        /*0530*/ 	.word	0x00012a30


	//   ....[2]....
        /*0534*/ 	.word	0x00012a70


	//   ....[3]....
        /*0538*/ 	.word	0x00013480


	//   ....[4]....
        /*053c*/ 	.word	0x00013a60


	//----- nvinfo : EIATTR_MAX_THREADS
	.align		4
.L_39:
        /*0540*/ 	.byte	0x04, 0x05
        /*0542*/ 	.short	(.L_41 - .L_40)
.L_40:
        /*0544*/ 	.word	0x00000180
        /*0548*/ 	.word	0x00000001
        /*054c*/ 	.word	0x00000001


	//----- nvinfo : EIATTR_CRS_STACK_SIZE
	.align		4
.L_41:
        /*0550*/ 	.byte	0x04, 0x1e
        /*0552*/ 	.short	(.L_43 - .L_42)
.L_42:
        /*0554*/ 	.word	0x00000000


	//----- nvinfo : EIATTR_CBANK_PARAM_SIZE
	.align		4
.L_43:
        /*0558*/ 	.byte	0x03, 0x19
        /*055a*/ 	.short	0x0870


	//----- nvinfo : EIATTR_PARAM_CBANK
	.align		4
        /*055c*/ 	.byte	0x04, 0x0a
        /*055e*/ 	.short	(.L_45 - .L_44)
	.align		4
.L_44:
        /*0560*/ 	.word	index@(.nv.constant0._ZN7cutlass13device_kernelINS_4fmha6kernel28FmhaKernelTmaWarpSpecializedINS1_10collective30FmhaMainloopTmaWarpSpecializedINS_10bfloat16_tEffN4cute5tupleIJNS7_1CILi128EEENS9_ILi256EEENS9_ILi64EEEEEENS8_IJiNS9_ILi1EEENS8_IJiiEEEEEESG_SG_NS4_14ResidualFusionEJEEENS4_15FmhaFwdEpilogueIS6_fNS8_IJSC_SC_SB_EEEEENS2_23IndividualTileSchedulerEJEEEEEvNT_6ParamsE)
        /*0564*/ 	.short	0x0210
        /*0566*/ 	.short	0x0870


	//----- nvinfo : EIATTR_SW_WAR
	.align		4
.L_45:
        /*0568*/ 	.byte	0x04, 0x36
        /*056a*/ 	.short	(.L_47 - .L_46)
.L_46:
        /*056c*/ 	.word	0x00000008
.L_47:


//--------------------- .nv.callgraph             --------------------------
	.section	.nv.callgraph,"",@"SHT_CUDA_CALLGRAPH"
	.align	4
	.sectionentsize	8
	.align		4
        /*0000*/ 	.word	0x00000000
	.align		4
        /*0004*/ 	.word	0xffffffff
	.align		4
        /*0008*/ 	.word	index@(_ZN7cutlass13device_kernelINS_4fmha6kernel28FmhaKernelTmaWarpSpecializedINS1_10collective30FmhaMainloopTmaWarpSpecializedINS_10bfloat16_tEffN4cute5tupleIJNS7_1CILi128EEENS9_ILi256EEENS9_ILi64EEEEEENS8_IJiNS9_ILi1EEENS8_IJiiEEEEEESG_SG_NS4_14ResidualFusionEJEEENS4_15FmhaFwdEpilogueIS6_fNS8_IJSC_SC_SB_EEEEENS2_23IndividualTileSchedulerEJEEEEEvNT_6ParamsE)
	.align		4
        /*000c*/ 	.word	index@(__assertfail)
	.align		4
        /*0010*/ 	.word	0x00000000
	.align		4
        /*0014*/ 	.word	0xfffffffe
	.align		4
        /*0018*/ 	.word	0x00000000
	.align		4
        /*001c*/ 	.word	0xfffffffd
	.align		4
        /*0020*/ 	.word	0x00000000
	.align		4
        /*0024*/ 	.word	0xfffffffc


//--------------------- .nv.constant4             --------------------------
	.section	.nv.constant4,"a",@progbits
	.align	8
	.align		8
.nv.constant4:
        /*0000*/ 	.dword	__assertfail
	.align		8
        /*0008*/ 	.dword	__unnamed_1
	.align		8
        /*0010*/ 	.dword	_ZN39_INTERNAL_be6165a9_4_k_cu_c03a5e2c_31584cuda3std3__45__cpo5beginE
	.align		8
        /*0018*/ 	.dword	_ZN39_INTERNAL_be6165a9_4_k_cu_c03a5e2c_31584cuda3std3__45__cpo3endE
	.align		8
        /*0020*/ 	.dword	_ZN39_INTERNAL_be6165a9_4_k_cu_c03a5e2c_31584cuda3std3__45__cpo6cbeginE
	.align		8
        /*0028*/ 	.dword	_ZN39_INTERNAL_be6165a9_4_k_cu_c03a5e2c_31584cuda3std3__45__cpo4cendE
	.align		8
        /*0030*/ 	.dword	_ZN39_INTERNAL_be6165a9_4_k_cu_c03a5e2c_31584cuda3std3__441_GLOBAL__N__be6165a9_4_k_cu_c03a5e2c_31586ignoreE
	.align		8
        /*0038*/ 	.dword	_ZN39_INTERNAL_be6165a9_4_k_cu_c03a5e2c_31584cuda3std3__419piecewise_constructE
	.align		8
        /*0040*/ 	.dword	_ZN39_INTERNAL_be6165a9_4_k_cu_c03a5e2c_31584cuda3std3__48in_placeE
	.align		8
        /*0048*/ 	.dword	_ZN39_INTERNAL_be6165a9_4_k_cu_c03a5e2c_31584cuda3std6ranges3__45__cpo4swapE
	.align		8
        /*0050*/ 	.dword	_ZN39_INTERNAL_be6165a9_4_k_cu_c03a5e2c_31584cuda3std6ranges3__45__cpo9iter_moveE
	.align		8
        /*0058*/ 	.dword	_ZN39_INTERNAL_be6165a9_4_k_cu_c03a5e2c_31584cute7productE
	.align		8
        /*0060*/ 	.dword	_ZN39_INTERNAL_be6165a9_4_k_cu_c03a5e2c_31584cute1_E
	.align		8
        /*0068*/ 	.dword	$str$24
	.align		8
        /*0070*/ 	.dword	$str$25


//--------------------- .text._ZN7cutlass13device_kernelINS_4fmha6kernel28FmhaKernelTmaWarpSpecializedINS1_10collective30FmhaMainloopTmaWarpSpecializedINS_10bfloat16_tEffN4cute5tupleIJNS7_1CILi128EEENS9_ILi256EEENS9_ILi64EEEEEENS8_IJiNS9_ILi1EEENS8_IJiiEEEEEESG_SG_NS4_14ResidualFusionEJEEENS4_15FmhaFwdEpilogueIS6_fNS8_IJSC_SC_SB_EEEEENS2_23IndividualTileSchedulerEJEEEEEvNT_6ParamsE --------------------------
	.section	.text._ZN7cutlass13device_kernelINS_4fmha6kernel28FmhaKernelTmaWarpSpecializedINS1_10collective30FmhaMainloopTmaWarpSpecializedINS_10bfloat16_tEffN4cute5tupleIJNS7_1CILi128EEENS9_ILi256EEENS9_ILi64EEEEEENS8_IJiNS9_ILi1EEENS8_IJiiEEEEEESG_SG_NS4_14ResidualFusionEJEEENS4_15FmhaFwdEpilogueIS6_fNS8_IJSC_SC_SB_EEEEENS2_23IndividualTileSchedulerEJEEEEEvNT_6ParamsE,"ax",@progbits
	.align	128
.text._ZN7cutlass13device_kernelINS_4fmha6kernel28FmhaKernelTmaWarpSpecializedINS1_10collective30FmhaMainloopTmaWarpSpecializedINS_10bfloat16_tEffN4cute5tupleIJNS7_1CILi128EEENS9_ILi256EEENS9_ILi64EEEEEENS8_IJiNS9_ILi1EEENS8_IJiiEEEEEESG_SG_NS4_14ResidualFusionEJEEENS4_15FmhaFwdEpilogueIS6_fNS8_IJSC_SC_SB_EEEEENS2_23IndividualTileSchedulerEJEEEEEvNT_6ParamsE:
        .type           _ZN7cutlass13device_kernelINS_4fmha6kernel28FmhaKernelTmaWarpSpecializedINS1_10collective30FmhaMainloopTmaWarpSpecializedINS_10bfloat16_tEffN4cute5tupleIJNS7_1CILi128EEENS9_ILi256EEENS9_ILi64EEEEEENS8_IJiNS9_ILi1EEENS8_IJiiEEEEEESG_SG_NS4_14ResidualFusionEJEEENS4_15FmhaFwdEpilogueIS6_fNS8_IJSC_SC_SB_EEEEENS2_23IndividualTileSchedulerEJEEEEEvNT_6ParamsE,@function
        .size           _ZN7cutlass13device_kernelINS_4fmha6kernel28FmhaKernelTmaWarpSpecializedINS1_10collective30FmhaMainloopTmaWarpSpecializedINS_10bfloat16_tEffN4cute5tupleIJNS7_1CILi128EEENS9_ILi256EEENS9_ILi64EEEEEENS8_IJiNS9_ILi1EEENS8_IJiiEEEEEESG_SG_NS4_14ResidualFusionEJEEENS4_15FmhaFwdEpilogueIS6_fNS8_IJSC_SC_SB_EEEEENS2_23IndividualTileSchedulerEJEEEEEvNT_6ParamsE,(.L_x_119 - _ZN7cutlass13device_kernelINS_4fmha6kernel28FmhaKernelTmaWarpSpecializedINS1_10collective30FmhaMainloopTmaWarpSpecializedINS_10bfloat16_tEffN4cute5tupleIJNS7_1CILi128EEENS9_ILi256EEENS9_ILi64EEEEEENS8_IJiNS9_ILi1EEENS8_IJiiEEEEEESG_SG_NS4_14ResidualFusionEJEEENS4_15FmhaFwdEpilogueIS6_fNS8_IJSC_SC_SB_EEEEENS2_23IndividualTileSchedulerEJEEEEEvNT_6ParamsE)
        .other          _ZN7cutlass13device_kernelINS_4fmha6kernel28FmhaKernelTmaWarpSpecializedINS1_10collective30FmhaMainloopTmaWarpSpecializedINS_10bfloat16_tEffN4cute5tupleIJNS7_1CILi128EEENS9_ILi256EEENS9_ILi64EEEEEENS8_IJiNS9_ILi1EEENS8_IJiiEEEEEESG_SG_NS4_14ResidualFusionEJEEENS4_15FmhaFwdEpilogueIS6_fNS8_IJSC_SC_SB_EEEEENS2_23IndividualTileSchedulerEJEEEEEvNT_6ParamsE,@"STO_CUDA_ENTRY STV_DEFAULT"
_ZN7cutlass13device_kernelINS_4fmha6kernel28FmhaKernelTmaWarpSpecializedINS1_10collective30FmhaMainloopTmaWarpSpecializedINS_10bfloat16_tEffN4cute5tupleIJNS7_1CILi128EEENS9_ILi256EEENS9_ILi64EEEEEENS8_IJiNS9_ILi1EEENS8_IJiiEEEEEESG_SG_NS4_14ResidualFusionEJEEENS4_15FmhaFwdEpilogueIS6_fNS8_IJSC_SC_SB_EEEEENS2_23IndividualTileSchedulerEJEEEEEvNT_6ParamsE:
[----:B------:R-:W1:Y:S01]  /*0000*/  LDC R1, c[0x0][0x28] ;  /* 0x00000a00ff017b82 */ /* 0x000e620000000800 */
[----:B------:R-:W2:Y:S01]  /*0010*/  S2R R0, SR_TID.X ;  /* 0x0000000000007919 */ /* 0x000ea20000002100 */
[----:B------:R-:W-:Y:S01]  /*0020*/  ELECT P1, URZ, PT ;  /* 0x00000000003f782f */ /* 0x000fe20003820000 */
[----:B------:R-:W-:Y:S01]  /*0030*/  BSSY B0, `(.L_x_0) ;  /* 0x0000017000007945 */ /* 0x000fe20003800000 */
[----:B--2---:R-:W-:-:S05]  /*0040*/  SHF.R.U32.HI R2, RZ, 0x5, R0 ;  /* 0x00000005ff027819 */ /* 0x004fca0000011600 */
[----:B------:R-:W2:Y:S02]  /*0050*/  SHFL.IDX PT, R3, R2, RZ, 0x1f ;  /* 0x00001fff02037589 */ /* 0x000ea400000e0000 */
[----:B--2---:R-:W-:Y:S02]  /*0060*/  R2UR UR4, R3 ;  /* 0x00000000030472ca */ /* 0x004fe400000e0000 */
[----:B------:R-:W-:-:S06]  /*0070*/  SHF.R.U32.HI R3, RZ, 0x7, R0 ;  /* 0x00000007ff037819 */ /* 0x000fcc0000011600 */
[----:B------:R-:W2:Y:S05]  /*0080*/  SHFL.IDX PT, R3, R3, RZ, 0x1f ;  /* 0x00001fff03037589 */ /* 0x000eaa00000e0000 */
[----:B------:R-:W-:Y:S02]  /*0090*/  USHF.R.S32.HI UR5, URZ, 0x1f, UR4 ;  /* 0x0000001f3f057899 */ /* 0x000fe40008011404 */
[----:B------:R-:W-:Y:S02]  /*00a0*/  ISETP.NE.OR P0, PT, RZ, UR4, !P1 ;  /* 0x00000004ff007c0c */ /* 0x000fe4000cf05670 */
[----:B------:R-:W-:-:S04]  /*00b0*/  ULEA.HI UR5, UR5, UR4, URZ, 0x2 ;  /* 0x0000000405057291 */ /* 0x000fc8000f8f103f */
[----:B------:R-:W-:-:S04]  /*00c0*/  ULOP3.LUT UR5, UR5, 0xfffffffc, URZ, 0xc0, !UPT ;  /* 0xfffffffc05057892 */ /* 0x000fc8000f8ec03f */
[----:B------:R-:W-:-:S03]  /*00d0*/  UIADD3 UR10, UR4, -UR5, URZ ;  /* 0x80000005040a7290 */ /* 0x000fc6000fffe03f */
[----:B-1----:R-:W-:Y:S09]  /*00e0*/  @P0 BRA `(.L_x_1) ;  /* 0x00000000002c0947 */ /* 0x002ff20003800000 */
[----:B------:R-:W-:Y:S02]  /*00f0*/  ULDC.64 UR4, c[0x0][0x198] ;  /* 0x0000660000047ab9 */ /* 0x000fe40000000a00 */
[----:B------:R-:W-:Y:S02]  /*0100*/  UIADD3 UR6, UP0, UR4, 0xf0, URZ ;  /* 0x000000f004067890 */ /* 0x000fe4000ff1e03f */
[----:B------:R-:W-:Y:S02]  /*0110*/  UIADD3 UR8, UP1, UR4, 0x1f0, URZ ;  /* 0x000001f004087890 */ /* 0x000fe4000ff3e03f */
[----:B------:R-:W-:Y:S02]  /*0120*/  UIADD3 UR4, UP2, UR4, 0x2f0, URZ ;  /* 0x000002f004047890 */ /* 0x000fe4000ff5e03f */
[----:B------:R-:W-:Y:S02]  /*0130*/  UIADD3.X UR7, URZ, UR5, URZ, UP0, !UPT ;  /* 0x000000053f077290 */ /* 0x000fe400087fe43f */
[----:B------:R-:W-:-:S02]  /*0140*/  UIADD3.X UR9, URZ, UR5, URZ, UP1, !UPT ;  /* 0x000000053f097290 */ /* 0x000fc40008ffe43f */
[----:B------:R-:W-:-:S05]  /*0150*/  UIADD3.X UR5, URZ, UR5, URZ, UP2, !UPT ;  /* 0x000000053f057290 */ /* 0x000fca00097fe43f */
[----:B------:R1:W-:Y:S02]  /*0160*/  UTMACCTL.PF [UR6] ;  /* 0x00000000060079b9 */ /* 0x0003e40008040000 */
[----:B------:R1:W-:Y:S02]  /*0170*/  UTMACCTL.PF [UR8] ;  /* 0x00000000080079b9 */ /* 0x0003e40008040000 */
[----:B------:R1:W-:Y:S02]  /*0180*/  UTMACCTL.PF [UR4] ;  /* 0x00000000040079b9 */ /* 0x0003e40008040000 */
[----:B-1----:R-:W-:Y:S01]  /*0190*/  NOP ;  /* 0x0000000000007918 */ /* 0x002fe20000000000 */
.L_x_1:
[----:B------:R-:W-:Y:S05]  /*01a0*/  BSYNC B0 ;  /* 0x0000000000007941 */ /* 0x000fea0003800000 */
.L_x_0:
[----:B------:R-:W1:Y:S01]  /*01b0*/  SHFL.IDX PT, R4, R2, RZ, 0x1f ;  /* 0x00001fff02047589 */ /* 0x000e6200000e0000 */
[----:B--2---:R-:W-:Y:S01]  /*01c0*/  R2UR UR37, R3 ;  /* 0x00000000032572ca */ /* 0x004fe200000e0000 */
[----:B------:R-:W-:-:S12]  /*01d0*/  UISETP.NE.AND UP0, UPT, UR10, 0x1, UPT ;  /* 0x000000010a00788c */ /* 0x000fd8000bf05270 */
[----:B------:R-:W-:Y:S02]  /*01e0*/  UIADD3 UR7, UR37, -0x1, URZ ;  /* 0xffffffff25077890 */ /* 0x000fe4000fffe03f */
[----:B------:R-:W-:Y:S02]  /*01f0*/  UISETP.EQ.AND UP2, UPT, UR37, URZ, !UP0 ;  /* 0x0000003f2500728c */ /* 0x000fe4000c742270 */
[----:B------:R-:W-:Y:S02]  /*0200*/  UISETP.GE.U32.AND UP1, UPT, UR7, 0x4, UPT ;  /* 0x000000040700788c */ /* 0x000fe4000bf26070 */
[----:B------:R-:W-:Y:S01]  /*0210*/  USEL UR6, URZ, 0x1, !UP2 ;  /* 0x000000013f067887 */ /* 0x000fe2000d000000 */
[----:B-1----:R-:W-:-:S03]  /*0220*/  ISETP.NE.AND P0, PT, R4, RZ, PT ;  /* 0x000000ff0400720c */ /* 0x002fc60003f05270 */
[----:B------:R-:W-:-:S10]  /*0230*/  USEL UR6, UR6, 0x2, UP1 ;  /* 0x0000000206067887 */ /* 0x000fd40008800000 */
[----:B------:R-:W-:Y:S05]  /*0240*/  @P0 BRA `(.L_x_2) ;  /* 0x0000000000480947 */ /* 0x000fea0003800000 */
[----:B------:R-:W1:Y:S01]  /*0250*/  S2UR UR11, SR_CgaCtaId ;  /* 0x00000000000b79c3 */ /* 0x000e620000008800 */
[----:B------:R-:W-:Y:S01]  /*0260*/  UMOV UR4, 0x400 ;  /* 0x0000040000047882 */ /* 0x000fe20000000000 */
[----:B------:R-:W-:Y:S01]  /*0270*/  UMOV UR5, 0x1 ;  /* 0x0000000100057882 */ /* 0x000fe20000000000 */
[----:B------:R-:W-:Y:S01]  /*0280*/  UMOV UR8, 0x80 ;  /* 0x0000008000087882 */ /* 0x000fe20000000000 */
[----:B------:R-:W-:Y:S01]  /*0290*/  ELECT P0, URZ, PT ;  /* 0x00000000003f782f */ /* 0x000fe20003800000 */
[----:B------:R-:W-:-:S04]  /*02a0*/  UIADD3 UR8, -UR8, 0x100000, URZ ;  /* 0x0010000008087890 */ /* 0x000fc8000fffe13f */
[----:B------:R-:W-:Y:S02]  /*02b0*/  USHF.L.U32 UR9, UR8, 0xb, URZ ;  /* 0x0000000b08097899 */ /* 0x000fe4000800063f */
[----:B------:R-:W-:Y:S02]  /*02c0*/  USHF.L.U32 UR8, UR8, 0x1, URZ ;  /* 0x0000000108087899 */ /* 0x000fe4000800063f */
[----:B-1----:R-:W-:Y:S02]  /*02d0*/  ULEA UR11, UR11, UR4, 0x18 ;  /* 0x000000040b0b7291 */ /* 0x002fe4000f8ec03f */
[----:B------:R-:W-:-:S04]  /*02e0*/  UIADD3 UR4, -UR5, 0x100000, URZ ;  /* 0x0010000005047890 */ /* 0x000fc8000fffe13f */
[----:B------:R-:W-:Y:S02]  /*02f0*/  USHF.L.U32 UR5, UR4, 0xb, URZ ;  /* 0x0000000b04057899 */ /* 0x000fe4000800063f */
[----:B------:R-:W-:Y:S01]  /*0300*/  USHF.L.U32 UR4, UR4, 0x1, URZ ;  /* 0x0000000104047899 */ /* 0x000fe2000800063f */
[----:B------:R-:W1:Y:S11]  /*0310*/  FENCE.VIEW.ASYNC.S ;  /* 0x00000000000073c6 */ /* 0x000e760000000000 */
[----:B-1----:R1:W2:Y:S01]  /*0320*/  SYNCS.EXCH.64 URZ, [UR11+0x2c050], UR4 ;  /* 0x02c050040b3f75b2 */ /* 0x0022a20008000100 */
[----:B------:R1:W3:Y:S01]  /*0330*/  SYNCS.EXCH.64 URZ, [UR11+0x2c060], UR8 ;  /* 0x02c060080b3f75b2 */ /* 0x0002e20008000100 */
[----:B------:R1:W4:Y:S01]  /*0340*/  SYNCS.EXCH.64 URZ, [UR11+0x2c058], UR4 ;  /* 0x02c058040b3f75b2 */ /* 0x0003220008000100 */
[----:B------:R1:W1:Y:S01]  /*0350*/  SYNCS.EXCH.64 URZ, [UR11+0x2c068], UR8 ;  /* 0x02c068080b3f75b2 */ /* 0x0002620008000100 */
[----:B------:R-:W-:Y:S01]  /*0360*/  NOP ;  /* 0x0000000000007918 */ /* 0x000fe20000000000 */
.L_x_2:
[----:B------:R-:W5:Y:S01]  /*0370*/  SHFL.IDX PT, R3, R2, RZ, 0x1f ;  /* 0x00001fff02037589 */ /* 0x000f6200000e0000 */
[----:B------:R-:W-:Y:S01]  /*0380*/  NOP ;  /* 0x0000000000007918 */ /* 0x000fe20000000000 */
[----:B-----5:R-:W-:-:S13]  /*0390*/  ISETP.NE.AND P0, PT, R3, RZ, PT ;  /* 0x000000ff0300720c */ /* 0x020fda0003f05270 */
[----:B------:R-:W-:Y:S05]  /*03a0*/  @P0 BRA `(.L_x_3) ;  /* 0x0000000000600947 */ /* 0x000fea0003800000 */
[----:B-1----:R-:W1:Y:S01]  /*03b0*/  S2UR UR5, SR_CgaCtaId ;  /* 0x00000000000579c3 */ /* 0x002e620000008800 */
[----:B------:R-:W-:Y:S01]  /*03c0*/  UMOV UR4, 0x400 ;  /* 0x0000040000047882 */ /* 0x000fe20000000000 */
[----:B------:R-:W-:Y:S01]  /*03d0*/  UMOV UR8, 0x1 ;  /* 0x0000000100087882 */ /* 0x000fe20000000000 */
[----:B------:R-:W-:Y:S01]  /*03e0*/  UMOV UR12, 0x100 ;  /* 0x00000100000c7882 */ /* 0x000fe20000000000 */
[----:B------:R-:W-:-:S04]  /*03f0*/  UIADD3 UR8, -UR8, 0x100000, URZ ;  /* 0x0010000008087890 */ /* 0x000fc8000fffe13f */
[----:B------:R-:W-:Y:S02]  /*0400*/  USHF.L.U32 UR9, UR8, 0xb, URZ ;  /* 0x0000000b08097899 */ /* 0x000fe4000800063f */
[----:B------:R-:W-:Y:S01]  /*0410*/  USHF.L.U32 UR8, UR8, 0x1, URZ ;  /* 0x0000000108087899 */ /* 0x000fe2000800063f */
[----:B------:R-:W-:Y:S01]  /*0420*/  ELECT P0, URZ, PT ;  /* 0x00000000003f782f */ /* 0x000fe20003800000 */
[----:B-1----:R-:W-:Y:S02]  /*0430*/  ULEA UR11, UR5, UR4, 0x18 ;  /* 0x00000004050b7291 */ /* 0x002fe4000f8ec03f */
[----:B------:R-:W-:-:S04]  /*0440*/  UIADD3 UR4, -UR12, 0x100000, URZ ;  /* 0x001000000c047890 */ /* 0x000fc8000fffe13f */
[----:B------:R-:W-:Y:S02]  /*0450*/  USHF.L.U32 UR5, UR4, 0xb, URZ ;  /* 0x0000000b04057899 */ /* 0x000fe4000800063f */
[----:B------:R-:W-:Y:S01]  /*0460*/  USHF.L.U32 UR4, UR4, 0x1, URZ ;  /* 0x0000000104047899 */ /* 0x000fe2000800063f */
[----:B------:R-:W1:Y:S03]  /*0470*/  FENCE.VIEW.ASYNC.S ;  /* 0x00000000000073c6 */ /* 0x000e660000000000 */
[----:B-1----:R1:W1:Y:S08]  /*0480*/  SYNCS.EXCH.64 URZ, [UR11+0x2c000], UR8 ;  /* 0x02c000080b3f75b2 */ /* 0x0022700008000100 */
[----:B------:R1:W1:Y:S01]  /*0490*/  SYNCS.EXCH.64 URZ, [UR11+0x2c028], UR4 ;  /* 0x02c028040b3f75b2 */ /* 0x0002620008000100 */
        /* <DEDUP_REMOVED lines=8> */
[----:B------:R-:W-:Y:S01]  /*0520*/  NOP ;  /* 0x0000000000007918 */ /* 0x000fe20000000000 */
.L_x_3:
        /* <DEDUP_REMOVED lines=21> */
[----:B------:R-:W-:Y:S01]  /*0680*/  NOP ;  /* 0x0000000000007918 */ /* 0x000fe20000000000 */
.L_x_4:
[----:B------:R-:W5:Y:S01]  /*0690*/  SHFL.IDX PT, R3, R2, RZ, 0x1f ;  /* 0x00001fff02037589 */ /* 0x000f6200000e0000 */
[----:B------:R-:W-:Y:S01]  /*06a0*/  ELECT P0, URZ, PT ;  /* 0x00000000003f782f */ /* 0x000fe20003800000 */
[----:B------:R-:W-:Y:S01]  /*06b0*/  NOP ;  /* 0x0000000000007918 */ /* 0x000fe20000000000 */
[----:B-1----:R-:W-:Y:S02]  /*06c0*/  UMOV UR4, 0x80 ;  /* 0x0000008000047882 */ /* 0x002fe40000000000 */
[C---:B-----5:R-:W-:Y:S02]  /*06d0*/  ISETP.NE.OR P0, PT, R3.reuse, RZ, !P0 ;  /* 0x000000ff0300720c */ /* 0x060fe40004705670 */
[----:B------:R-:W-:-:S11]  /*06e0*/  ISETP.NE.AND P2, PT, R3, RZ, PT ;  /* 0x000000ff0300720c */ /* 0x000fd60003f45270 */
[----:B------:R-:W-:Y:S01]  /*06f0*/  VOTEU.ALL UP2, P0 ;  /* 0x00000000003f7886 */ /* 0x000fe20000040000 */
[----:B------:R-:W-:Y:S01]  /*0700*/  VOTEU.ALL UP3, P0 ;  /* 0x00000000003f7886 */ /* 0x000fe20000060000 */
[----:B------:R-:W-:Y:S01]  /*0710*/  VOTEU.ALL UP4, P0 ;  /* 0x00000000003f7886 */ /* 0x000fe20000080000 */
[----:B------:R-:W-:Y:S02]  /*0720*/  VOTEU.ALL UP5, P0 ;  /* 0x00000000003f7886 */ /* 0x000fe400000a0000 */
[----:B------:R-:W1:Y:S01]  /*0730*/  @!UP2 S2UR UR9, SR_CgaCtaId ;  /* 0x000000000009a9c3 */ /* 0x000e620000008800 */
[----:B------:R-:W-:Y:S01]  /*0740*/  @!UP2 UMOV UR8, 0x400 ;  /* 0x000004000008a882 */ /* 0x000fe20000000000 */
[----:B------:R-:W-:-:S04]  /*0750*/  @!UP2 UIADD3 UR4, -UR4, 0x100000, URZ ;  /* 0x001000000404a890 */ /* 0x000fc8000fffe13f */
[----:B------:R-:W-:Y:S02]  /*0760*/  @!UP2 USHF.L.U32 UR5, UR4, 0xb, URZ ;  /* 0x0000000b0405a899 */ /* 0x000fe4000800063f */
[----:B------:R-:W-:Y:S02]  /*0770*/  @!UP2 USHF.L.U32 UR4, UR4, 0x1, URZ ;  /* 0x000000010404a899 */ /* 0x000fe4000800063f */
[----:B-1----:R-:W-:Y:S01]  /*0780*/  @!UP2 ULEA UR8, UR9, UR8, 0x18 ;  /* 0x000000080908a291 */ /* 0x002fe2000f8ec03f */
[----:B------:R-:W-:Y:S01]  /*0790*/  VOTEU.ALL UP2, P0 ;  /* 0x00000000003f7886 */ /* 0x000fe20000040000 */
[----:B------:R-:W1:Y:S10]  /*07a0*/  FENCE.VIEW.ASYNC.S ;  /* 0x00000000000073c6 */ /* 0x000e740000000000 */
[----:B-1----:R1:W1:Y:S01]  /*07b0*/  @!UP2 SYNCS.EXCH.64 URZ, [UR8+0x2c090], UR4 ;  /* 0x02c09004083fa5b2 */ /* 0x0022620008000100 */
[----:B------:R1:W1:Y:S01]  /*07c0*/  @!UP3 SYNCS.EXCH.64 URZ, [UR8+0x2c098], UR4 ;  /* 0x02c09804083fb5b2 */ /* 0x0002620008000100 */
[----:B------:R1:W1:Y:S01]  /*07d0*/  @!UP4 SYNCS.EXCH.64 URZ, [UR8+0x2c0a0], UR4 ;  /* 0x02c0a004083fc5b2 */ /* 0x0002620008000100 */
[----:B------:R1:W1:Y:S01]  /*07e0*/  @!UP5 SYNCS.EXCH.64 URZ, [UR8+0x2c0a8], UR4 ;  /* 0x02c0a804083fd5b2 */ /* 0x0002620008000100 */
[----:B------:R-:W-:Y:S01]  /*07f0*/  NOP ;  /* 0x0000000000007918 */ /* 0x000fe20000000000 */
[----:B------:R-:W-:Y:S05]  /*0800*/  @P2 BRA `(.L_x_5) ;  /* 0x0000000000482947 */ /* 0x000fea0003800000 */
[----:B-1----:R-:W1:Y:S01]  /*0810*/  S2UR UR5, SR_CgaCtaId ;  /* 0x00000000000579c3 */ /* 0x002e620000008800 */
[----:B------:R-:W-:Y:S01]  /*0820*/  UMOV UR4, 0x400 ;  /* 0x0000040000047882 */ /* 0x000fe20000000000 */
[----:B------:R-:W-:Y:S01]  /*0830*/  UMOV UR8, 0x20 ;  /* 0x0000002000087882 */ /* 0x000fe20000000000 */
[----:B------:R-:W-:Y:S01]  /*0840*/  UMOV UR9, 0x80 ;  /* 0x0000008000097882 */ /* 0x000fe20000000000 */
[----:B------:R-:W-:Y:S01]  /*0850*/  ELECT P0, URZ, PT ;  /* 0x00000000003f782f */ /* 0x000fe20003800000 */
[----:B-1----:R-:W-:Y:S02]  /*0860*/  ULEA UR11, UR5, UR4, 0x18 ;  /* 0x00000004050b7291 */ /* 0x002fe4000f8ec03f */
[----:B------:R-:W-:-:S04]  /*0870*/  UIADD3 UR4, -UR8, 0x100000, URZ ;  /* 0x0010000008047890 */ /* 0x000fc8000fffe13f */
[----:B------:R-:W-:Y:S02]  /*0880*/  USHF.L.U32 UR5, UR4, 0xb, URZ ;  /* 0x0000000b04057899 */ /* 0x000fe4000800063f */
[----:B------:R-:W-:Y:S02]  /*0890*/  USHF.L.U32 UR4, UR4, 0x1, URZ ;  /* 0x0000000104047899 */ /* 0x000fe4000800063f */
        /* <DEDUP_REMOVED lines=9> */
.L_x_5:
[----:B------:R-:W-:Y:S01]  /*0930*/  ISETP.NE.AND P0, PT, RZ, UR37, PT ;  /* 0x00000025ff007c0c */ /* 0x000fe2000bf05270 */
[----:B------:R-:W-:Y:S01]  /*0940*/  NOP ;  /* 0x0000000000007918 */ /* 0x000fe20000000000 */
[----:B------:R-:W-:Y:S01]  /*0950*/  MOV R2, UR10 ;  /* 0x0000000a00027c02 */ /* 0x000fe20008000f00 */
[----:B-1234-:R-:W-:Y:S03]  /*0960*/  BAR.SYNC.DEFER_BLOCKING 0x0 ;  /* 0x0000000000007b1d */ /* 0x01efe60000010000 */
[----:B------:R-:W-:-:S07]  /*0970*/  ISETP.EQ.AND P2, PT, R2, 0x1, P1 ;  /* 0x000000010200780c */ /* 0x000fce0000f42270 */
[----:B------:R-:W-:Y:S06]  /*0980*/  @!P0 BRA `(.L_x_6) ;  /* 0x00000120002c8947 */ /* 0x000fec0003800000 */
[----:B------:R-:W-:-:S06]  /*0990*/  UISETP.GT.U32.AND UP2, UPT, UR7, 0x3, UPT ;  /* 0x000000030700788c */ /* 0x000fcc000bf44070 */
[----:B------:R-:W-:-:S13]  /*09a0*/  PLOP3.LUT P0, PT, PT, PT, UP2, 0x80, 0x0 ;  /* 0x000000000000781c */ /* 0x000fda0003f0f028 */
[----:B------:R-:W-:Y:S05]  /*09b0*/  @P0 EXIT ;  /* 0x000000000000094d */ /* 0x000fea0003800000 */
.L_x_7:
[----:B------:R-:W-:-:S08]  /*09c0*/  NOP ;  /* 0x0000000000007918 */ /* 0x000fd00000000000 */
[----:B------:R-:W1:Y:S02]  /*09d0*/  USETMAXREG.TRY_ALLOC.CTAPOOL UP2, 0xf0 ;  /* 0x000000f0000079c8 */ /* 0x000e640008040600 */
[----:B-1----:R-:W-:-:S13]  /*09e0*/  PLOP3.LUT P0, PT, PT, PT, UP2, 0x80, 0x0 ;  /* 0x000000000000781c */ /* 0x002fda0003f0f028 */
[----:B------:R-:W-:Y:S05]  /*09f0*/  @!P0 BRA `(.L_x_7) ;  /* 0xfffffffc00f08947 */ /* 0x000fea000383ffff */
[----:B------:R-:W-:Y:S01]  /*0a00*/  UISETP.NE.AND UP2, UPT, UR37, 0x1, UPT ;  /* 0x000000012500788c */ /* 0x000fe2000bf45270 */
[----:B------:R-:W1:Y:S01]  /*0a10*/  S2UR UR42, SR_CTAID.X ;  /* 0x00000000002a79c3 */ /* 0x000e620000002500 */
[----:B------:R-:W-:Y:S01]  /*0a20*/  UMOV UR4, URZ ;  /* 0x0000003f00047c82 */ /* 0x000fe20008000000 */
[----:B------:R-:W-:-:S03]  /*0a30*/  UMOV UR5, URZ ;  /* 0x0000003f00057c82 */ /* 0x000fc60008000000 */
[----:B------:R-:W-:-:S13]  /*0a40*/  PLOP3.LUT P0, PT, PT, PT, UP2, 0x80, 0x0 ;  /* 0x000000000000781c */ /* 0x000fda0003f0f028 */
[----:B------:R-:W-:Y:S05]  /*0a50*/  @!P0 BRA `(.L_x_8) ;  /* 0x00000000003c8947 */ /* 0x000fea0003800000 */
[----:B------:R-:W-:Y:S01]  /*0a60*/  UISETP.NE.AND UP2, UPT, UR37, 0x2, UPT ;  /* 0x000000022500788c */ /* 0x000fe2000bf45270 */
[----:B------:R-:W-:-:S05]  /*0a70*/  UMOV UR5, 0x1 ;  /* 0x0000000100057882 */ /* 0x000fca0000000000 */
[----:B------:R-:W-:-:S13]  /*0a80*/  PLOP3.LUT P1, PT, PT, PT, UP2, 0x80, 0x0 ;  /* 0x000000000000781c */ /* 0x000fda0003f2f028 */
[----:B------:R-:W-:Y:S05]  /*0a90*/  @!P1 BRA `(.L_x_8) ;  /* 0x00000000002c9947 */ /* 0x000fea0003800000 */
[----:B------:R-:W-:-:S06]  /*0aa0*/  UISETP.NE.AND UP2, UPT, UR37, 0x3, UPT ;  /* 0x000000032500788c */ /* 0x000fcc000bf45270 */
[----:B------:R-:W-:-:S13]  /*0ab0*/  PLOP3.LUT P1, PT, PT, PT, UP2, 0x80, 0x0 ;  /* 0x000000000000781c */ /* 0x000fda0003f2f028 */
[----:B------:R-:W-:Y:S05]  /*0ac0*/  @!P1 BRA `(.L_x_9) ;  /* 0x0000000000189947 */ /* 0x000fea0003800000 */
[----:B------:R-:W-:-:S11]  /*0ad0*/  UISETP.NE.AND UP2, UPT, UR37, 0x4, UPT ;  /* 0x000000042500788c */ /* 0x000fd6000bf45270 */
[----:B------:R-:W-:Y:S01]  /*0ae0*/  @!UP2 UMOV UR4, 0x1 ;  /* 0x000000010004a882 */ /* 0x000fe20000000000 */
[----:B------:R-:W-:Y:S01]  /*0af0*/  @!UP2 UMOV UR5, 0x1 ;  /* 0x000000010005a882 */ /* 0x000fe20000000000 */
[----:B------:R-:W-:Y:S01]  /*0b00*/  @UP2 UMOV UR4, URZ ;  /* 0x0000003f00042c82 */ /* 0x000fe20008000000 */
[----:B------:R-:W-:Y:S01]  /*0b10*/  @UP2 UMOV UR5, URZ ;  /* 0x0000003f00052c82 */ /* 0x000fe20008000000 */
[----:B------:R-:W-:Y:S05]  /*0b20*/  BRA `(.L_x_8) ;  /* 0x0000000000087947 */ /* 0x000fea0003800000 */
.L_x_9:
[----:B------:R-:W-:Y:S01]  /*0b30*/  UMOV UR4, 0x1 ;  /* 0x0000000100047882 */ /* 0x000fe20000000000 */
[----:B------:R-:W-:-:S05]  /*0b40*/  UMOV UR5, URZ ;  /* 0x0000003f00057c82 */ /* 0x000fca0008000000 */
.L_x_8:
[----:B------:R-:W-:Y:S05]  /*0b50*/  @!P0 BRA `(.L_x_10) ;  /* 0x00000000003c8947 */ /* 0x000fea0003800000 */
[----:B------:R-:W-:-:S06]  /*0b60*/  UISETP.NE.AND UP2, UPT, UR37, 0x2, UPT ;  /* 0x000000022500788c */ /* 0x000fcc000bf45270 */
[----:B------:R-:W-:-:S13]  /*0b70*/  PLOP3.LUT P0, PT, PT, PT, UP2, 0x80, 0x0 ;  /* 0x000000000000781c */ /* 0x000fda0003f0f028 */
[----:B------:R-:W-:Y:S05]  /*0b80*/  @!P0 BRA `(.L_x_11) ;  /* 0x0000000000288947 */ /* 0x000fea0003800000 */
[----:B------:R-:W-:-:S06]  /*0b90*/  UISETP.NE.AND UP2, UPT, UR37, 0x3, UPT ;  /* 0x000000032500788c */ /* 0x000fcc000bf45270 */
[----:B------:R-:W-:-:S13]  /*0ba0*/  PLOP3.LUT P0, PT, PT, PT, UP2, 0x80, 0x0 ;  /* 0x000000000000781c */ /* 0x000fda0003f0f028 */
[----:B------:R-:W-:Y:S05]  /*0bb0*/  @!P0 BRA `(.L_x_12) ;  /* 0x0000000000148947 */ /* 0x000fea0003800000 */
[----:B------:R-:W-:-:S06]  /*0bc0*/  UISETP.NE.AND UP2, UPT, UR37, 0x4, UPT ;  /* 0x000000042500788c */ /* 0x000fcc000bf45270 */
[----:B------:R-:W-:-:S13]  /*0bd0*/  PLOP3.LUT P0, PT, PT, PT, UP2, 0x80, 0x0 ;  /* 0x000000000000781c */ /* 0x000fda0003f0f028 */
[----:B------:R-:W-:Y:S05]  /*0be0*/  @P0 BRA `(.L_x_13) ;  /* 0x00000000001c0947 */ /* 0x000fea0003800000 */
[----:B-1----:R-:W-:Y:S01]  /*0bf0*/  ULEA UR42, UR42, 0x3, 0x1 ;  /* 0x000000032a2a7891 */ /* 0x002fe2000f8e083f */
[----:B------:R-:W-:Y:S11]  /*0c00*/  BRA `(.L_x_13) ;  /* 0x0000000000147947 */ /* 0x000ff60003800000 */
.L_x_12:
[----:B-1----:R-:W-:Y:S01]  /*0c10*/  ULEA UR42, UR42, 0x2, 0x1 ;  /* 0x000000022a2a7891 */ /* 0x002fe2000f8e083f */
[----:B------:R-:W-:Y:S11]  /*0c20*/  BRA `(.L_x_13) ;  /* 0x00000000000c7947 */ /* 0x000ff60003800000 */
.L_x_11:
[----:B-1----:R-:W-:Y:S01]  /*0c30*/  ULEA UR42, UR42, 0x1, 0x1 ;  /* 0x000000012a2a7891 */ /* 0x002fe2000f8e083f */
[----:B------:R-:W-:Y:S11]  /*0c40*/  BRA `(.L_x_13) ;  /* 0x0000000000047947 */ /* 0x000ff60003800000 */
.L_x_10:
[----:B-1----:R-:W-:-:S12]  /*0c50*/  USHF.L.U32 UR42, UR42, 0x1, URZ ;  /* 0x000000012a2a7899 */ /* 0x002fd8000800063f */
.L_x_13:
[----:B------:R-:W-:-:S04]  /*0c60*/  ULOP3.LUT UR6, UR6, 0x1, URZ, 0xfc, !UPT ;  /* 0x0000000106067892 */ /* 0x000fc8000f8efc3f */
[----:B------:R-:W-:-:S06]  /*0c70*/  UISETP.NE.AND UP2, UPT, UR6, 0x3, UPT ;  /* 0x000000030600788c */ /* 0x000fcc000bf45270 */
[----:B------:R-:W-:-:S13]  /*0c80*/  PLOP3.LUT P0, PT, PT, PT, UP2, 0x80, 0x0 ;  /* 0x000000000000781c */ /* 0x000fda0003f0f028 */
[----:B------:R-:W-:Y:S05]  /*0c90*/  @!P0 BRA `(.L_x_14) ;  /* 0x0000000000048947 */ /* 0x000fea0003800000 */
[----:B-1----:R-:W-:Y:S01]  /*0ca0*/  BPT.TRAP 0x1 ;  /* 0x000000040000795c */ /* 0x002fe20000300000 */
.L_x_14:
[----:B------:R-:W2:Y:S01]  /*0cb0*/  S2UR UR6, SR_CgaCtaId ;  /* 0x00000000000679c3 */ /* 0x000ea20000008800 */
[----:B------:R-:W-:Y:S01]  /*0cc0*/  UMOV UR36, 0x400 ;  /* 0x0000040000247882 */ /* 0x000fe20000000000 */
[----:B------:R-:W-:Y:S02]  /*0cd0*/  MOV R2, UR4 ;  /* 0x0000000400027c02 */ /* 0x000fe40008000f00 */
[----:B------:R-:W-:Y:S02]  /*0ce0*/  SHF.R.S32.HI R3, RZ, 0x1f, R0 ;  /* 0x0000001fff037819 */ /* 0x000fe40000011400 */
[----:B------:R-:W-:Y:S02]  /*0cf0*/  SHF.L.U32 R2, R2, 0x1f, RZ ;  /* 0x0000001f02027819 */ /* 0x000fe400000006ff */
[----:B------:R-:W-:-:S04]  /*0d00*/  LEA.HI R3, R3, R0, RZ, 0x7 ;  /* 0x0000000003037211 */ /* 0x000fc800078f38ff */
[----:B------:R-:W-:-:S04]  /*0d10*/  LOP3.LUT R3, R3, 0xffffff80, RZ, 0xc0, !PT ;  /* 0xffffff8003037812 */ /* 0x000fc800078ec0ff */
[----:B------:R-:W-:-:S04]  /*0d20*/  IADD3 R3, -R3, R0, RZ ;  /* 0x0000000003037210 */ /* 0x000fc80007ffe1ff */
[----:B------:R-:W-:Y:S01]  /*0d30*/  SHF.R.S32.HI R0, RZ, 0x1f, R3 ;  /* 0x0000001fff007819 */ /* 0x000fe20000011403 */
[----:B--2---:R-:W-:-:S03]  /*0d40*/  ULEA UR36, UR6, UR36, 0x18 ;  /* 0x0000002406247291 */ /* 0x004fc6000f8ec03f */
[----:B------:R-:W-:Y:S01]  /*0d50*/  LEA.HI R0, R0, R3, RZ, 0x2 ;  /* 0x0000000300007211 */ /* 0x000fe200078f10ff */
[----:B------:R-:W-:-:S03]  /*0d60*/  ULEA UR6, UR5, UR36, 0x3 ;  /* 0x0000002405067291 */ /* 0x000fc6000f8e183f */
[----:B------:R-:W-:-:S05]  /*0d70*/  LOP3.LUT R0, R0, 0x7ffffffc, RZ, 0xc0, !PT ;  /* 0x7ffffffc00007812 */ /* 0x000fca00078ec0ff */
[----:B------:R-:W-:Y:S01]  /*0d80*/  IMAD.IADD R0, R3, 0x1, -R0 ;  /* 0x0000000103007824 */ /* 0x000fe200078e0a00 */
[----:B------:R-:W2:Y:S02]  /*0d90*/  SYNCS.PHASECHK.TRANS64.TRYWAIT P1, [UR6+0x2c050], R2 ;  /* 0x02c05002ff0075a7 */ /* 0x000ea40008020146 */
[----:B--2---:R-:W-:Y:S05]  /*0da0*/  @!P1 BRA `(.L_x_15) ;  /* 0x0000012c00309947 */ /* 0x004fea0003800000 */
.L_x_101:
[----:B------:R-:W-:Y:S01]  /*0db0*/  SHF.L.U32 R0, R0, 0x1, RZ ;  /* 0x0000000100007819 */ /* 0x000fe200000006ff */
[----:B------:R-:W-:Y:S06]  /*0dc0*/  @!P0 BRA `(.L_x_16) ;  /* 0x0000000000048947 */ /* 0x000fec0003800000 */
[----:B-1----:R-:W-:Y:S01]  /*0dd0*/  BPT.TRAP 0x1 ;  /* 0x000000040000795c */ /* 0x002fe20000300000 */
.L_x_16:
[----:B------:R-:W-:Y:S01]  /*0de0*/  SHF.L.U32 R5, RZ, 0x1f, RZ ;  /* 0x0000001fff057819 */ /* 0x000fe200000006ff */
[----:B------:R-:W-:Y:S01]  /*0df0*/  UIADD3 UR25, UR36, 0x2c090, URZ ;  /* 0x0002c09024197890 */ /* 0x000fe2000fffe03f */
[----:B------:R-:W-:Y:S02]  /*0e00*/  ISETP.NE.AND P2, PT, RZ, UR7, PT ;  /* 0x00000007ff007c0c */ /* 0x000fe4000bf45270 */
[----:B------:R-:W3:Y:S02]  /*0e10*/  SYNCS.PHASECHK.TRANS64.TRYWAIT P1, [UR36+0x2c000], R5 ;  /* 0x02c00005ff0075a7 */ /* 0x000ee40008020164 */
[----:B---3--:R-:W-:Y:S09]  /*0e20*/  @!P1 BRA `(.L_x_17) ;  /* 0x0000012c00289947 */ /* 0x008ff20003800000 */
.L_x_102:
[----:B------:R-:W-:Y:S01]  /*0e30*/  ULEA UR26, UR37, UR25, 0x3 ;  /* 0x00000019251a7291 */ /* 0x000fe2000f8e183f */
[----:B--2---:R-:W-:-:S04]  /*0e40*/  SEL R2, RZ, 0x1, P2 ;  /* 0x00000001ff027807 */ /* 0x004fc80001000000 */
[----:B------:R-:W-:-:S04]  /*0e50*/  SHF.L.U32 R2, R2, 0x1f, RZ ;  /* 0x0000001f02027819 */ /* 0x000fc800000006ff */
[----:B------:R-:W2:Y:S02]  /*0e60*/  SYNCS.PHASECHK.TRANS64.TRYWAIT P1, [UR26+-0x8], R2 ;  /* 0xfffff802ff0075a7 */ /* 0x000ea4000802015a */
[----:B--2---:R-:W-:Y:S05]  /*0e70*/  @!P1 BRA `(.L_x_18) ;  /* 0x0000012c002c9947 */ /* 0x004fea0003800000 */
.L_x_103:
[----:B------:R-:W-:Y:S01]  /*0e80*/  USHF.R.U32.HI UR4, URZ, 0x4, UR36 ;  /* 0x000000043f047899 */ /* 0x000fe20008011624 */
[----:B------:R-:W-:Y:S01]  /*0e90*/  WARPGROUP.ARRIVE ;  /* 0x00000000000079c5 */ /* 0x000fe20000000000 */
[----:B------:R-:W-:Y:S01]  /*0ea0*/  UIADD3 UR6, UR36, 0x4000, URZ ;  /* 0x0000400024067890 */ /* 0x000fe2000fffe03f */
[C---:B--2---:R-:W-:Y:S01]  /*0eb0*/  IADD3 R2, R0.reuse, 0x1, RZ ;  /* 0x0000000100027810 */ /* 0x044fe20007ffe0ff */
[----:B------:R-:W-:Y:S01]  /*0ec0*/  ULOP3.LUT UR4, UR4, 0x3fff, URZ, 0xc0, !UPT ;  /* 0x00003fff04047892 */ /* 0x000fe2000f8ec03f */
[C---:B------:R-:W-:Y:S01]  /*0ed0*/  IADD3 R3, R0.reuse, 0x8, RZ ;  /* 0x0000000800037810 */ /* 0x040fe20007ffe0ff */
[----:B------:R-:W-:Y:S01]  /*0ee0*/  USHF.R.U32.HI UR6, URZ, 0x4, UR6 ;  /* 0x000000043f067899 */ /* 0x000fe20008011606 */
[C---:B------:R-:W-:Y:S01]  /*0ef0*/  VIADD R4, R0.reuse, 0x99 ;  /* 0x0000009900047836 */ /* 0x040fe20000000000 */
[----:B------:R-:W-:Y:S01]  /*0f00*/  ULOP3.LUT UR4, UR4, 0x10000, URZ, 0xfc, !UPT ;  /* 0x0001000004047892 */ /* 0x000fe2000f8efc3f */
[----:B------:R-:W-:Y:S01]  /*0f10*/  IADD3 R6, R0, 0xb8, RZ ;  /* 0x000000b800067810 */ /* 0x000fe20007ffe0ff */
[----:B------:R-:W-:-:S02]  /*0f20*/  ULOP3.LUT UR6, UR6, 0x3fff, URZ, 0xc0, !UPT ;  /* 0x00003fff06067892 */ /* 0x000fc4000f8ec03f */
[----:B------:R-:W-:Y:S02]  /*0f30*/  ULEA UR5, UR5, UR4, 0x9 ;  /* 0x0000000405057291 */ /* 0x000fe4000f8e483f */
[----:B------:R-:W-:Y:S01]  /*0f40*/  ULOP3.LUT UR24, UR6, 0x10000, URZ, 0xfc, !UPT ;  /* 0x0001000006187892 */ /* 0x000fe2000f8efc3f */
[----:B------:R-:W-:Y:S01]  /*0f50*/  UMOV UR17, 0x40000040 ;  /* 0x4000004000117882 */ /* 0x000fe20000000000 */
[----:B------:R-:W-:Y:S01]  /*0f60*/  UMOV UR19, 0x40000040 ;  /* 0x4000004000137882 */ /* 0x000fe20000000000 */
[----:B------:R-:W-:Y:S02]  /*0f70*/  UIADD3 UR20, UR5, 0x2, URZ ;  /* 0x0000000205147890 */ /* 0x000fe4000fffe03f */
[----:B------:R-:W-:Y:S02]  /*0f80*/  UMOV UR16, UR5 ;  /* 0x0000000500107c82 */ /* 0x000fe40008000000 */
[----:B------:R-:W-:Y:S01]  /*0f90*/  UMOV UR18, UR24 ;  /* 0x0000001800127c82 */ /* 0x000fe20008000000 */
[----:B------:R-:W-:Y:S01]  /*0fa0*/  UIADD3 UR22, UR24, 0x2, URZ ;  /* 0x0000000218167890 */ /* 0x000fe2000fffe03f */
[----:B------:R-:W-:Y:S01]  /*0fb0*/  HGMMA.64x256x16.F32.BF16 R24, gdesc[UR16], RZ, !UPT, gsb0 ;  /* 0x03e00000101879f0 */ /* 0x000fe2000c0018ff */
[----:B------:R-:W-:Y:S01]  /*0fc0*/  UMOV UR21, 0x40000040 ;  /* 0x4000004000157882 */ /* 0x000fe20000000000 */
[----:B------:R-:W-:Y:S01]  /*0fd0*/  UMOV UR23, 0x40000040 ;  /* 0x4000004000177882 */ /* 0x000fe20000000000 */
[----:B------:R-:W-:-:S02]  /*0fe0*/  UIADD3 UR8, UR5, 0x4, URZ ;  /* 0x0000000405087890 */ /* 0x000fc4000fffe03f */
[----:B------:R-:W-:Y:S01]  /*0ff0*/  UIADD3 UR10, UR24, 0x4, URZ ;  /* 0x00000004180a7890 */ /* 0x000fe2000fffe03f */
[----:B------:R-:W-:Y:S01]  /*1000*/  UMOV UR9, 0x40000040 ;  /* 0x4000004000097882 */ /* 0x000fe20000000000 */
[----:B------:R-:W-:Y:S01]  /*1010*/  UMOV UR11, 0x40000040 ;  /* 0x40000040000b7882 */ /* 0x000fe20000000000 */
[----:B------:R-:W-:Y:S02]  /*1020*/  UIADD3 UR12, UR5, 0x6, URZ ;  /* 0x00000006050c7890 */ /* 0x000fe4000fffe03f */
[----:B------:R-:W-:Y:S01]  /*1030*/  UIADD3 UR14, UR24, 0x6, URZ ;  /* 0x00000006180e7890 */ /* 0x000fe2000fffe03f */
[----:B------:R-:W-:Y:S01]  /*1040*/  UMOV UR13, 0x40000040 ;  /* 0x40000040000d7882 */ /* 0x000fe20000000000 */
[----:B------:R-:W-:Y:S01]  /*1050*/  UMOV UR15, 0x40000040 ;  /* 0x40000040000f7882 */ /* 0x000fe20000000000 */
[----:B------:R-:W-:Y:S01]  /*1060*/  ULDC UR4, c[0x0][0x28c] ;  /* 0x0000a30000047ab9 */ /* 0x000fe20000000800 */
[----:B------:R-:W-:Y:S01]  /*1070*/  ULDC UR5, c[0x0][0x28c] ;  /* 0x0000a30000057ab9 */ /* 0x000fe20000000800 */
[----:B------:R-:W-:Y:S01]  /*1080*/  ISETP.GE.AND P2, PT, R2, UR4, PT ;  /* 0x0000000402007c0c */ /* 0x000fe2000bf46270 */
[C---:B------:R-:W-:Y:S01]  /*1090*/  VIADD R2, R0.reuse, 0x9 ;  /* 0x0000000900027836 */ /* 0x040fe20000000000 */
[----:B------:R-:W-:Y:S01]  /*10a0*/  ULDC UR4, c[0x0][0x28c] ;  /* 0x0000a30000047ab9 */ /* 0x000fe20000000800 */
[----:B------:R-:W-:Y:S01]  /*10b0*/  ISETP.GE.AND P3, PT, R3, UR5, PT ;  /* 0x0000000503007c0c */ /* 0x000fe2000bf66270 */
[----:B------:R-:W-:Y:S01]  /*10c0*/  ULDC UR5, c[0x0][0x28c] ;  /* 0x0000a30000057ab9 */ /* 0x000fe20000000800 */
[----:B------:R-:W-:Y:S01]  /*10d0*/  IADD3 R3, R0, 0x10, RZ ;  /* 0x0000001000037810 */ /* 0x000fe20007ffe0ff */
[----:B------:R-:W-:Y:S01]  /*10e0*/  ULDC UR18, c[0x0][0x604] ;  /* 0x0001810000127ab9 */ /* 0x000fe20000000800 */
[----:B------:R-:W-:Y:S01]  /*10f0*/  ISETP.GE.AND P4, PT, R2, UR4, PT ;  /* 0x0000000402007c0c */ /* 0x000fe2000bf86270 */
[----:B------:R-:W-:Y:S01]  /*1100*/  ULDC UR4, c[0x0][0x28c] ;  /* 0x0000a30000047ab9 */ /* 0x000fe20000000800 */
[----:B------:R-:W-:Y:S01]  /*1110*/  IADD3 R2, R0, 0x11, RZ ;  /* 0x0000001100027810 */ /* 0x000fe20007ffe0ff */
[----:B------:R-:W-:Y:S01]  /*1120*/  ULDC UR19, c[0x0][0x604] ;  /* 0x0001810000137ab9 */ /* 0x000fe20000000800 */
[----:B------:R-:W-:Y:S01]  /*1130*/  ISETP.GE.AND P5, PT, R3, UR5, PT ;  /* 0x0000000503007c0c */ /* 0x000fe2000bfa6270 */
[----:B------:R-:W-:Y:S01]  /*1140*/  ULDC UR5, c[0x0][0x28c] ;  /* 0x0000a30000057ab9 */ /* 0x000fe20000000800 */
[----:B------:R-:W-:Y:S01]  /*1150*/  ISETP.GE.AND P6, PT, R2, UR4, PT ;  /* 0x0000000402007c0c */ /* 0x000fe2000bfc6270 */
[C---:B------:R-:W-:Y:S01]  /*1160*/  VIADD R2, R0.reuse, 0x19 ;  /* 0x0000001900027836 */ /* 0x040fe20000000000 */
[----:B------:R-:W-:Y:S01]  /*1170*/  ULDC UR4, c[0x0][0x28c] ;  /* 0x0000a30000047ab9 */ /* 0x000fe20000000800 */
[----:B------:R-:W-:Y:S01]  /*1180*/  IADD3 R3, R0, 0x18, RZ ;  /* 0x0000001800037810 */ /* 0x000fe20007ffe0ff */
[----:B------:R-:W-:-:S03]  /*1190*/  USHF.L.U32 UR7, UR7, 0x3, URZ ;  /* 0x0000000307077899 */ /* 0x000fc6000800063f */
[----:B------:R-:W-:Y:S01]  /*11a0*/  ISETP.GE.AND P1, PT, R3, UR5, PT ;  /* 0x0000000503007c0c */ /* 0x000fe2000bf26270 */
[----:B------:R-:W-:Y:S01]  /*11b0*/  ULDC UR5, c[0x0][0x28c] ;  /* 0x0000a30000057ab9 */ /* 0x000fe20000000800 */
[----:B------:R-:W-:Y:S01]  /*11c0*/  ULOP3.LUT UR7, UR7, 0x8, URZ, 0xc, !UPT ;  /* 0x0000000807077892 */ /* 0x000fe2000f8e0c3f */
[----:B------:R-:W-:Y:S02]  /*11d0*/  WARPGROUP.DEPBAR.LE gsb0, 0x0 ;  /* 0x00008000000079c5 */ /* 0x000fe40000010000 */
[----:B------:R-:W-:-:S06]  /*11e0*/  WARPGROUP.ARRIVE ;  /* 0x00000000000079c5 */ /* 0x000fcc0000000000 */
[----:B------:R-:W-:Y:S01]  /*11f0*/  HGMMA.64x256x16.F32.BF16 R24, gdesc[UR20], R24, gsb0 ;  /* 0x03e00000141879f0 */ /* 0x000fe20008001818 */
[----:B------:R-:W-:Y:S01]  /*1200*/  ULDC UR22, c[0x0][0x604] ;  /* 0x0001810000167ab9 */ /* 0x000fe20000000800 */
[----:B------:R-:W-:Y:S01]  /*1210*/  ULDC UR23, c[0x0][0x604] ;  /* 0x0001810000177ab9 */ /* 0x000fe20000000800 */
[----:B------:R-:W-:Y:S02]  /*1220*/  WARPGROUP.DEPBAR.LE gsb0, 0x0 ;  /* 0x00008000000079c5 */ /* 0x000fe40000010000 */
[----:B------:R-:W-:-:S15]  /*1230*/  WARPGROUP.ARRIVE ;  /* 0x00000000000079c5 */ /* 0x000fde0000000000 */
[----:B------:R-:W-:-:S08]  /*1240*/  NOP ;  /* 0x0000000000007918 */ /* 0x000fd00000000000 */
        /* <DEDUP_REMOVED lines=10> */
[----:B------:R-:W-:Y:S02]  /*12f0*/  FSEL R25, R25, -INF , !P2 ;  /* 0xff80000019197808 */ /* 0x000fe40005000000 */
[----:B------:R-:W-:Y:S02]  /*1300*/  FSEL R27, R27, -INF , !P2 ;  /* 0xff8000001b1b7808 */ /* 0x000fe40005000000 */
[----:B------:R-:W-:Y:S01]  /*1310*/  ISETP.GE.AND P2, PT, R2, UR4, PT ;  /* 0x0000000402007c0c */ /* 0x000fe2000bf46270 */
[----:B------:R-:W-:Y:S01]  /*1320*/  ULDC UR4, c[0x0][0x28c] ;  /* 0x0000a30000047ab9 */ /* 0x000fe20000000800 */
[----:B------:R-:W-:-:S02]  /*1330*/  IADD3 R2, R0, 0x20, RZ ;  /* 0x0000002000027810 */ /* 0x000fc40007ffe0ff */
[----:B------:R-:W-:Y:S02]  /*1340*/  FSEL R28, R28, -INF , !P3 ;  /* 0xff8000001c1c7808 */ /* 0x000fe40005800000 */
[----:B------:R-:W-:Y:S02]  /*1350*/  FSEL R30, R30, -INF , !P3 ;  /* 0xff8000001e1e7808 */ /* 0x000fe40005800000 */
[----:B------:R-:W-:Y:S01]  /*1360*/  ISETP.GE.AND P3, PT, R2, UR4, PT ;  /* 0x0000000402007c0c */ /* 0x000fe2000bf66270 */
[----:B------:R-:W-:Y:S01]  /*1370*/  ULDC UR4, c[0x0][0x28c] ;  /* 0x0000a30000047ab9 */ /* 0x000fe20000000800 */
[----:B------:R-:W-:Y:S02]  /*1380*/  IADD3 R2, R0, 0x21, RZ ;  /* 0x0000002100027810 */ /* 0x000fe40007ffe0ff */
[----:B------:R-:W-:Y:S02]  /*1390*/  FSEL R29, R29, -INF , !P4 ;  /* 0xff8000001d1d7808 */ /* 0x000fe40006000000 */
[----:B------:R-:W-:-:S02]  /*13a0*/  FSEL R31, R31, -INF , !P4 ;  /* 0xff8000001f1f7808 */ /* 0x000fc40006000000 */
[----:B------:R-:W-:Y:S01]  /*13b0*/  ISETP.GE.AND P4, PT, R2, UR4, PT ;  /* 0x0000000402007c0c */ /* 0x000fe2000bf86270 */
[----:B------:R-:W-:Y:S01]  /*13c0*/  ULDC UR4, c[0x0][0x28c] ;  /* 0x0000a30000047ab9 */ /* 0x000fe20000000800 */
[----:B------:R-:W-:Y:S02]  /*13d0*/  IADD3 R2, R0, 0x28, RZ ;  /* 0x0000002800027810 */ /* 0x000fe40007ffe0ff */
[----:B------:R-:W-:Y:S02]  /*13e0*/  FSEL R32, R32, -INF , !P5 ;  /* 0xff80000020207808 */ /* 0x000fe40006800000 */
[----:B------:R-:W-:Y:S02]  /*13f0*/  FSEL R34, R34, -INF , !P5 ;  /* 0xff80000022227808 */ /* 0x000fe40006800000 */
[----:B------:R-:W-:Y:S01]  /*1400*/  ISETP.GE.AND P5, PT, R2, UR4, PT ;  /* 0x0000000402007c0c */ /* 0x000fe2000bfa6270 */
[----:B------:R-:W-:Y:S01]  /*1410*/  VIADD R2, R0, 0x29 ;  /* 0x0000002900027836 */ /* 0x000fe20000000000 */
[----:B------:R-:W-:Y:S01]  /*1420*/  ULDC UR4, c[0x0][0x28c] ;  /* 0x0000a30000047ab9 */ /* 0x000fe20000000800 */
[----:B------:R-:W-:-:S02]  /*1430*/  FSEL R33, R33, -INF , !P6 ;  /* 0xff80000021217808 */ /* 0x000fc40007000000 */
[----:B------:R-:W-:Y:S02]  /*1440*/  FSEL R35, R35, -INF , !P6 ;  /* 0xff80000023237808 */ /* 0x000fe40007000000 */
[----:B------:R-:W-:Y:S01]  /*1450*/  ISETP.GE.AND P6, PT, R2, UR4, PT ;  /* 0x0000000402007c0c */ /* 0x000fe2000bfc6270 */
[----:B------:R-:W-:Y:S01]  /*1460*/  ULDC UR4, c[0x0][0x28c] ;  /* 0x0000a30000047ab9 */ /* 0x000fe20000000800 */
[----:B------:R-:W-:Y:S02]  /*1470*/  IADD3 R2, R0, 0x30, RZ ;  /* 0x0000003000027810 */ /* 0x000fe40007ffe0ff */
        /* <DEDUP_REMOVED lines=13> */
[----:B------:R-:W-:Y:S01]  /*1550*/  VIADD R2, R0, 0x39 ;  /* 0x0000003900027836 */ /* 0x000fe20000000000 */
[----:B------:R-:W-:Y:S01]  /*1560*/  ULDC UR4, c[0x0][0x28c] ;  /* 0x0000a30000047ab9 */ /* 0x000fe20000000800 */
[----:B------:R-:W-:Y:S02]  /*1570*/  FSEL R41, R41, -INF , !P4 ;  /* 0xff80000029297808 */ /* 0x000fe40006000000 */
[----:B------:R-:W-:Y:S02]  /*1580*/  FSEL R43, R43, -INF , !P4 ;  /* 0xff8000002b2b7808 */ /* 0x000fe40006000000 */
[----:B------:R-:W-:Y:S01]  /*1590*/  ISETP.GE.AND P4, PT, R2, UR4, PT ;  /* 0x0000000402007c0c */ /* 0x000fe2000bf86270 */
[----:B------:R-:W-:Y:S01]  /*15a0*/  ULDC UR4, c[0x0][0x28c] ;  /* 0x0000a30000047ab9 */ /* 0x000fe20000000800 */
[----:B------:R-:W-:Y:S02]  /*15b0*/  IADD3 R2, R0, 0x40, RZ ;  /* 0x0000004000027810 */ /* 0x000fe40007ffe0ff */
        /* <DEDUP_REMOVED lines=13> */
[----:B------:R-:W-:Y:S01]  /*1690*/  VIADD R2, R0, 0x49 ;  /* 0x0000004900027836 */ /* 0x000fe20000000000 */
[----:B------:R-:W-:Y:S01]  /*16a0*/  ULDC UR4, c[0x0][0x28c] ;  /* 0x0000a30000047ab9 */ /* 0x000fe20000000800 */
        /* <DEDUP_REMOVED lines=89> */
[----:B------:R-:W-:-:S02]  /*1c40*/  FSEL R85, R85, -INF , !P2 ;  /* 0xff80000055557808 */ /* 0x000fc40005000000 */
[----:B------:R-:W-:Y:S02]  /*1c50*/  FSEL R87, R87, -INF , !P2 ;  /* 0xff80000057577808 */ /* 0x000fe40005000000 */
[C---:B------:R-:W-:Y:S01]  /*1c60*/  ISETP.GE.AND P2, PT, R0.reuse, UR4, PT ;  /* 0x0000000400007c0c */ /* 0x040fe2000bf46270 */
[----:B------:R-:W-:Y:S01]  /*1c70*/  ULDC UR4, c[0x0][0x28c] ;  /* 0x0000a30000047ab9 */ /* 0x000fe20000000800 */
[----:B------:R-:W-:Y:S02]  /*1c80*/  IADD3 R2, R0, 0x91, RZ ;  /* 0x0000009100027810 */ /* 0x000fe40007ffe0ff */
[----:B------:R-:W-:Y:S02]  /*1c90*/  FSEL R26, R26, -INF , !P2 ;  /* 0xff8000001a1a7808 */ /* 0x000fe40005000000 */
[----:B------:R-:W-:Y:S02]  /*1ca0*/  FSEL R88, R88, -INF , !P3 ;  /* 0xff80000058587808 */ /* 0x000fe40005800000 */
[----:B------:R-:W-:-:S02]  /*1cb0*/  FSEL R90, R90, -INF , !P3 ;  /* 0xff8000005a5a7808 */ /* 0x000fc40005800000 */
[----:B------:R-:W-:Y:S01]  /*1cc0*/  ISETP.GE.AND P3, PT, R2, UR5, PT ;  /* 0x0000000502007c0c */ /* 0x000fe2000bf66270 */
[----:B------:R-:W-:Y:S01]  /*1cd0*/  ULDC UR5, c[0x0][0x604] ;  /* 0x0001810000057ab9 */ /* 0x000fe20000000800 */
[----:B------:R-:W-:Y:S02]  /*1ce0*/  IADD3 R2, R0, 0x98, RZ ;  /* 0x0000009800027810 */ /* 0x000fe40007ffe0ff */
[----:B------:R-:W-:Y:S02]  /*1cf0*/  FMNMX R3, R26, R27, !PT ;  /* 0x0000001b1a037209 */ /* 0x000fe40007800000 */
[----:B------:R-:W-:Y:S02]  /*1d00*/  FSEL R89, R89, -INF , !P4 ;  /* 0xff80000059597808 */ /* 0x000fe40006000000 */
[----:B------:R-:W-:Y:S02]  /*1d10*/  FSEL R91, R91, -INF , !P4 ;  /* 0xff8000005b5b7808 */ /* 0x000fe40006000000 */
[----:B------:R-:W-:Y:S01]  /*1d20*/  ISETP.GE.AND P4, PT, R2, UR4, PT ;  /* 0x0000000402007c0c */ /* 0x000fe2000bf86270 */
[----:B------:R-:W-:Y:S01]  /*1d30*/  ULDC UR4, c[0x0][0x28c] ;  /* 0x0000a30000047ab9 */ /* 0x000fe20000000800 */
[----:B------:R-:W-:-:S02]  /*1d40*/  FMNMX R2, R30, R3, !PT ;  /* 0x000000031e027209 */ /* 0x000fc40007800000 */
[----:B------:R-:W-:Y:S02]  /*1d50*/  FSEL R92, R92, -INF , !P5 ;  /* 0xff8000005c5c7808 */ /* 0x000fe40006800000 */
[----:B------:R-:W-:Y:S02]  /*1d60*/  FMNMX R3, R31, R2, !PT ;  /* 0x000000021f037209 */ /* 0x000fe40007800000 */
[----:B------:R-:W-:Y:S02]  /*1d70*/  FSEL R94, R94, -INF , !P5 ;  /* 0xff8000005e5e7808 */ /* 0x000fe40006800000 */
[----:B------:R-:W-:Y:S02]  /*1d80*/  FMNMX R2, R34, R3, !PT ;  /* 0x0000000322027209 */ /* 0x000fe40007800000 */
[----:B------:R-:W-:Y:S01]  /*1d90*/  ISETP.GE.AND P5, PT, R4, UR4, PT ;  /* 0x0000000404007c0c */ /* 0x000fe2000bfa6270 */
[----:B------:R-:W-:Y:S01]  /*1da0*/  ULDC UR4, c[0x0][0x28c] ;  /* 0x0000a30000047ab9 */ /* 0x000fe20000000800 */
[----:B------:R-:W-:-:S02]  /*1db0*/  FMNMX R3, R35, R2, !PT ;  /* 0x0000000223037209 */ /* 0x000fc40007800000 */
[----:B------:R-:W-:Y:S02]  /*1dc0*/  IADD3 R4, R0, 0xa0, RZ ;  /* 0x000000a000047810 */ /* 0x000fe40007ffe0ff */
[----:B------:R-:W-:Y:S02]  /*1dd0*/  FMNMX R2, R38, R3, !PT ;  /* 0x0000000326027209 */ /* 0x000fe40007800000 */
[----:B------:R-:W-:Y:S02]  /*1de0*/  FSEL R93, R93, -INF , !P6 ;  /* 0xff8000005d5d7808 */ /* 0x000fe40007000000 */
[----:B------:R-:W-:Y:S02]  /*1df0*/  FSEL R95, R95, -INF , !P6 ;  /* 0xff8000005f5f7808 */ /* 0x000fe40007000000 */
[----:B------:R-:W-:Y:S02]  /*1e00*/  FMNMX R3, R39, R2, !PT ;  /* 0x0000000227037209 */ /* 0x000fe40007800000 */
[----:B------:R-:W-:Y:S01]  /*1e10*/  ISETP.GE.AND P6, PT, R4, UR4, PT ;  /* 0x0000000404007c0c */ /* 0x000fe2000bfc6270 */
[----:B------:R-:W-:Y:S01]  /*1e20*/  ULDC UR4, c[0x0][0x28c] ;  /* 0x0000a30000047ab9 */ /* 0x000fe20000000800 */
[----:B------:R-:W-:-:S02]  /*1e30*/  IADD3 R4, R0, 0xa1, RZ ;  /* 0x000000a100047810 */ /* 0x000fc40007ffe0ff */
[----:B------:R-:W-:Y:S02]  /*1e40*/  FMNMX R2, R42, R3, !PT ;  /* 0x000000032a027209 */ /* 0x000fe40007800000 */
[----:B------:R-:W-:Y:S02]  /*1e50*/  FSEL R96, R96, -INF , !P1 ;  /* 0xff80000060607808 */ /* 0x000fe40004800000 */
[----:B------:R-:W-:Y:S02]  /*1e60*/  FSEL R98, R98, -INF , !P1 ;  /* 0xff80000062627808 */ /* 0x000fe40004800000 */
[----:B------:R-:W-:Y:S01]  /*1e70*/  ISETP.GE.AND P1, PT, R4, UR4, PT ;  /* 0x0000000404007c0c */ /* 0x000fe2000bf26270 */
[----:B------:R-:W-:Y:S01]  /*1e80*/  ULDC UR4, c[0x0][0x28c] ;  /* 0x0000a30000047ab9 */ /* 0x000fe20000000800 */
[----:B------:R-:W-:Y:S02]  /*1e90*/  IADD3 R4, R0, 0xa8, RZ ;  /* 0x000000a800047810 */ /* 0x000fe40007ffe0ff */
[----:B------:R-:W-:-:S02]  /*1ea0*/  FMNMX R3, R43, R2, !PT ;  /* 0x000000022b037209 */ /* 0x000fc40007800000 */
[----:B------:R-:W-:Y:S02]  /*1eb0*/  FSEL R97, R97, -INF , !P3 ;  /* 0xff80000061617808 */ /* 0x000fe40005800000 */
[----:B------:R-:W-:Y:S02]  /*1ec0*/  FSEL R99, R99, -INF , !P3 ;  /* 0xff80000063637808 */ /* 0x000fe40005800000 */
[----:B------:R-:W-:Y:S01]  /*1ed0*/  ISETP.GE.AND P3, PT, R4, UR4, PT ;  /* 0x0000000404007c0c */ /* 0x000fe2000bf66270 */
[----:B------:R-:W-:Y:S01]  /*1ee0*/  VIADD R4, R0, 0xa9 ;  /* 0x000000a900047836 */ /* 0x000fe20000000000 */
[----:B------:R-:W-:Y:S01]  /*1ef0*/  FMNMX R2, R46, R3, !PT ;  /* 0x000000032e027209 */ /* 0x000fe20007800000 */
[----:B------:R-:W-:Y:S01]  /*1f00*/  ULDC UR4, c[0x0][0x28c] ;  /* 0x0000a30000047ab9 */ /* 0x000fe20000000800 */
[----:B------:R-:W-:Y:S02]  /*1f10*/  FSEL R100, R100, -INF , !P4 ;  /* 0xff80000064647808 */ /* 0x000fe40006000000 */
[----:B------:R-:W-:-:S02]  /*1f20*/  FSEL R102, R102, -INF , !P4 ;  /* 0xff80000066667808 */ /* 0x000fc40006000000 */
[----:B------:R-:W-:Y:S02]  /*1f30*/  FMNMX R3, R47, R2, !PT ;  /* 0x000000022f037209 */ /* 0x000fe40007800000 */
[----:B------:R-:W-:Y:S01]  /*1f40*/  ISETP.GE.AND P4, PT, R4, UR4, PT ;  /* 0x0000000404007c0c */ /* 0x000fe2000bf86270 */
[----:B------:R-:W-:Y:S01]  /*1f50*/  ULDC UR4, c[0x0][0x28c] ;  /* 0x0000a30000047ab9 */ /* 0x000fe20000000800 */
[----:B------:R-:W-:Y:S02]  /*1f60*/  IADD3 R4, R0, 0xb0, RZ ;  /* 0x000000b000047810 */ /* 0x000fe40007ffe0ff */
[----:B------:R-:W-:Y:S02]  /*1f70*/  FMNMX R2, R50, R3, !PT ;  /* 0x0000000332027209 */ /* 0x000fe40007800000 */
[----:B------:R-:W-:Y:S02]  /*1f80*/  FSEL R101, R101, -INF , !P5 ;  /* 0xff80000065657808 */ /* 0x000fe40006800000 */
[----:B------:R-:W-:-:S02]  /*1f90*/  FSEL R103, R103, -INF , !P5 ;  /* 0xff80000067677808 */ /* 0x000fc40006800000 */
[----:B------:R-:W-:Y:S01]  /*1fa0*/  ISETP.GE.AND P5, PT, R4, UR4, PT ;  /* 0x0000000404007c0c */ /* 0x000fe2000bfa6270 */
[----:B------:R-:W-:Y:S01]  /*1fb0*/  ULDC UR4, c[0x0][0x28c] ;  /* 0x0000a30000047ab9 */ /* 0x000fe20000000800 */
[----:B------:R-:W-:Y:S02]  /*1fc0*/  IADD3 R4, R0, 0xb1, RZ ;  /* 0x000000b100047810 */ /* 0x000fe40007ffe0ff */
[----:B------:R-:W-:Y:S02]  /*1fd0*/  FMNMX R7, R51, R2, !PT ;  /* 0x0000000233077209 */ /* 0x000fe40007800000 */
[----:B------:R-:W-:Y:S02]  /*1fe0*/  FSEL R24, R24, -INF , !P2 ;  /* 0xff80000018187808 */ /* 0x000fe40005000000 */
[----:B------:R-:W-:Y:S01]  /*1ff0*/  ISETP.GE.AND P2, PT, R4, UR4, PT ;  /* 0x0000000404007c0c */ /* 0x000fe2000bf46270 */
[----:B------:R-:W-:Y:S01]  /*2000*/  ULDC UR4, c[0x0][0x28c] ;  /* 0x0000a30000047ab9 */ /* 0x000fe20000000800 */
[----:B------:R-:W-:-:S02]  /*2010*/  FMNMX R4, R54, R7, !PT ;  /* 0x0000000736047209 */ /* 0x000fc40007800000 */
[----:B------:R-:W-:Y:S02]  /*2020*/  FMNMX R3, R24, R25, !PT ;  /* 0x0000001918037209 */ /* 0x000fe40007800000 */
[----:B------:R-:W-:Y:S02]  /*2030*/  FMNMX R7, R55, R4, !PT ;  /* 0x0000000437077209 */ /* 0x000fe40007800000 */
[----:B------:R-:W-:Y:S02]  /*2040*/  FMNMX R2, R28, R3, !PT ;  /* 0x000000031c027209 */ /* 0x000fe40007800000 */
[----:B------:R-:W-:Y:S02]  /*2050*/  FMNMX R4, R58, R7, !PT ;  /* 0x000000073a047209 */ /* 0x000fe40007800000 */
[----:B------:R-:W-:Y:S02]  /*2060*/  FMNMX R3, R29, R2, !PT ;  /* 0x000000021d037209 */ /* 0x000fe40007800000 */
        /* <DEDUP_REMOVED lines=43> */
[----:B------:R-:W-:Y:S02]  /*2320*/  FSEL R104, R104, -INF , !P6 ;  /* 0xff80000068687808 */ /* 0x000fe40007000000 */
[----:B------:R-:W-:Y:S02]  /*2330*/  FSEL R106, R106, -INF , !P6 ;  /* 0xff8000006a6a7808 */ /* 0x000fe40007000000 */
[----:B------:R-:W-:Y:S02]  /*2340*/  FMNMX R3, R73, R2, !PT ;  /* 0x0000000249037209 */ /* 0x000fe40007800000 */
[----:B------:R-:W-:Y:S01]  /*2350*/  ISETP.GE.AND P6, PT, R6, UR4, PT ;  /* 0x0000000406007c0c */ /* 0x000fe2000bfc6270 */
[----:B------:R-:W-:Y:S01]  /*2360*/  VIADD R6, R0, 0xb9 ;  /* 0x000000b900067836 */ /* 0x000fe20000000000 */
[----:B------:R-:W-:Y:S01]  /*2370*/  FMNMX R7, R103, R4, !PT ;  /* 0x0000000467077209 */ /* 0x000fe20007800000 */
[----:B------:R-:W-:Y:S01]  /*2380*/  ULDC UR4, c[0x0][0x28c] ;  /* 0x0000a30000047ab9 */ /* 0x000fe20000000800 */
[----:B------:R-:W-:-:S02]  /*2390*/  FMNMX R2, R76, R3, !PT ;  /* 0x000000034c027209 */ /* 0x000fc40007800000 */
[----:B------:R-:W-:Y:S02]  /*23a0*/  FSEL R105, R105, -INF , !P1 ;  /* 0xff80000069697808 */ /* 0x000fe40004800000 */
[----:B------:R-:W-:Y:S02]  /*23b0*/  FSEL R107, R107, -INF , !P1 ;  /* 0xff8000006b6b7808 */ /* 0x000fe40004800000 */
[----:B------:R-:W-:Y:S01]  /*23c0*/  ISETP.GE.AND P1, PT, R6, UR4, PT ;  /* 0x0000000406007c0c */ /* 0x000fe2000bf26270 */
[----:B------:R-:W-:Y:S01]  /*23d0*/  ULDC UR4, c[0x0][0x28c] ;  /* 0x0000a30000047ab9 */ /* 0x000fe20000000800 */
[----:B------:R-:W-:Y:S02]  /*23e0*/  FMNMX R4, R106, R7, !PT ;  /* 0x000000076a047209 */ /* 0x000fe40007800000 */
[----:B------:R-:W-:Y:S02]  /*23f0*/  IADD3 R6, R0, 0xc0, RZ ;  /* 0x000000c000067810 */ /* 0x000fe40007ffe0ff */
[----:B------:R-:W-:-:S02]  /*2400*/  FMNMX R3, R77, R2, !PT ;  /* 0x000000024d037209 */ /* 0x000fc40007800000 */
[----:B------:R-:W-:Y:S02]  /*2410*/  FSEL R108, R108, -INF , !P3 ;  /* 0xff8000006c6c7808 */ /* 0x000fe40005800000 */
[----:B------:R-:W-:Y:S02]  /*2420*/  FSEL R110, R110, -INF , !P3 ;  /* 0xff8000006e6e7808 */ /* 0x000fe40005800000 */
[----:B------:R-:W-:Y:S02]  /*2430*/  FMNMX R7, R107, R4, !PT ;  /* 0x000000046b077209 */ /* 0x000fe40007800000 */
[----:B------:R-:W-:Y:S01]  /*2440*/  ISETP.GE.AND P3, PT, R6, UR4, PT ;  /* 0x0000000406007c0c */ /* 0x000fe2000bf66270 */
[----:B------:R-:W-:Y:S01]  /*2450*/  ULDC UR4, c[0x0][0x28c] ;  /* 0x0000a30000047ab9 */ /* 0x000fe20000000800 */
[----:B------:R-:W-:Y:S02]  /*2460*/  FMNMX R2, R80, R3, !PT ;  /* 0x0000000350027209 */ /* 0x000fe40007800000 */
[----:B------:R-:W-:-:S02]  /*2470*/  IADD3 R6, R0, 0xc1, RZ ;  /* 0x000000c100067810 */ /* 0x000fc40007ffe0ff */
[----:B------:R-:W-:Y:S02]  /*2480*/  FSEL R111, R111, -INF , !P4 ;  /* 0xff8000006f6f7808 */ /* 0x000fe40006000000 */
[----:B------:R-:W-:Y:S02]  /*2490*/  FMNMX R4, R110, R7, !PT ;  /* 0x000000076e047209 */ /* 0x000fe40007800000 */
[----:B------:R-:W-:Y:S02]  /*24a0*/  FSEL R109, R109, -INF , !P4 ;  /* 0xff8000006d6d7808 */ /* 0x000fe40006000000 */
[----:B------:R-:W-:Y:S02]  /*24b0*/  FMNMX R3, R81, R2, !PT ;  /* 0x0000000251037209 */ /* 0x000fe40007800000 */
[----:B------:R-:W-:Y:S01]  /*24c0*/  ISETP.GE.AND P4, PT, R6, UR4, PT ;  /* 0x0000000406007c0c */ /* 0x000fe2000bf86270 */
[----:B------:R-:W-:Y:S01]  /*24d0*/  ULDC UR4, c[0x0][0x28c] ;  /* 0x0000a30000047ab9 */ /* 0x000fe20000000800 */
[----:B------:R-:W-:-:S02]  /*24e0*/  IADD3 R6, R0, 0xc8, RZ ;  /* 0x000000c800067810 */ /* 0x000fc40007ffe0ff */
[----:B------:R-:W-:Y:S02]  /*24f0*/  FSEL R114, R114, -INF , !P5 ;  /* 0xff80000072727808 */ /* 0x000fe40006800000 */
[----:B------:R-:W-:Y:S02]  /*2500*/  FMNMX R7, R111, R4, !PT ;  /* 0x000000046f077209 */ /* 0x000fe40007800000 */
[----:B------:R-:W-:Y:S02]  /*2510*/  FMNMX R2, R84, R3, !PT ;  /* 0x0000000354027209 */ /* 0x000fe40007800000 */
[----:B------:R-:W-:Y:S02]  /*2520*/  FSEL R112, R112, -INF , !P5 ;  /* 0xff80000070707808 */ /* 0x000fe40006800000 */
[----:B------:R-:W-:Y:S01]  /*2530*/  ISETP.GE.AND P5, PT, R6, UR4, PT ;  /* 0x0000000406007c0c */ /* 0x000fe2000bfa6270 */
[----:B------:R-:W-:Y:S01]  /*2540*/  VIADD R6, R0, 0xc9 ;  /* 0x000000c900067836 */ /* 0x000fe20000000000 */
[----:B------:R-:W-:Y:S01]  /*2550*/  FSEL R115, R115, -INF , !P2 ;  /* 0xff80000073737808 */ /* 0x000fe20005000000 */
[----:B------:R-:W-:Y:S01]  /*2560*/  ULDC UR4, c[0x0][0x28c] ;  /* 0x0000a30000047ab9 */ /* 0x000fe20000000800 */
[----:B------:R-:W-:-:S02]  /*2570*/  FMNMX R4, R114, R7, !PT ;  /* 0x0000000772047209 */ /* 0x000fc40007800000 */
[----:B------:R-:W-:Y:S02]  /*2580*/  FMNMX R3, R85, R2, !PT ;  /* 0x0000000255037209 */ /* 0x000fe40007800000 */
[----:B------:R-:W-:Y:S02]  /*2590*/  FSEL R113, R113, -INF , !P2 ;  /* 0xff80000071717808 */ /* 0x000fe40005000000 */
[----:B------:R-:W-:Y:S02]  /*25a0*/  FSEL R118, R118, -INF , !P6 ;  /* 0xff80000076767808 */ /* 0x000fe40007000000 */
[----:B------:R-:W-:Y:S02]  /*25b0*/  FMNMX R7, R115, R4, !PT ;  /* 0x0000000473077209 */ /* 0x000fe40007800000 */
[----:B------:R-:W-:Y:S01]  /*25c0*/  ISETP.GE.AND P2, PT, R6, UR4, PT ;  /* 0x0000000406007c0c */ /* 0x000fe2000bf46270 */
[----:B------:R-:W-:Y:S01]  /*25d0*/  ULDC UR4, c[0x0][0x28c] ;  /* 0x0000a30000047ab9 */ /* 0x000fe20000000800 */
[----:B------:R-:W-:-:S02]  /*25e0*/  FMNMX R2, R88, R3, !PT ;  /* 0x0000000358027209 */ /* 0x000fc40007800000 */
[----:B------:R-:W-:Y:S02]  /*25f0*/  IADD3 R6, R0, 0xd0, RZ ;  /* 0x000000d000067810 */ /* 0x000fe40007ffe0ff */
        /* <DEDUP_REMOVED lines=44> */
[----:B------:R-:W-:-:S02]  /*28c0*/  FSEL R134, R134, -INF , !P3 ;  /* 0xff80000086867808 */ /* 0x000fc40005800000 */
[----:B------:R-:W-:Y:S02]  /*28d0*/  FMNMX R7, R131, R4, !PT ;  /* 0x0000000483077209 */ /* 0x000fe40007800000 */
[----:B------:R-:W-:Y:S02]  /*28e0*/  IADD3 R6, R0, 0xe8, RZ ;  /* 0x000000e800067810 */ /* 0x000fe40007ffe0ff */
[----:B------:R-:W-:Y:S02]  /*28f0*/  FMNMX R2, R104, R3, !PT ;  /* 0x0000000368027209 */ /* 0x000fe40007800000 */
[----:B------:R-:W-:Y:S02]  /*2900*/  FSEL R128, R128, -INF , !P6 ;  /* 0xff80000080807808 */ /* 0x000fe40007000000 */
[----:B------:R-:W-:Y:S02]  /*2910*/  FSEL R135, R135, -INF , !P4 ;  /* 0xff80000087877808 */ /* 0x000fe40006000000 */
[----:B------:R-:W-:-:S02]  /*2920*/  FMNMX R4, R134, R7, !PT ;  /* 0x0000000786047209 */ /* 0x000fc40007800000 */
[----:B------:R-:W-:Y:S01]  /*2930*/  ISETP.GE.AND P6, PT, R6, UR4, PT ;  /* 0x0000000406007c0c */ /* 0x000fe2000bfc6270 */
[----:B------:R-:W-:Y:S01]  /*2940*/  VIADD R6, R0, 0xe9 ;  /* 0x000000e900067836 */ /* 0x000fe20000000000 */
[----:B------:R-:W-:Y:S01]  /*2950*/  FMNMX R3, R105, R2, !PT ;  /* 0x0000000269037209 */ /* 0x000fe20007800000 */
[----:B------:R-:W-:Y:S01]  /*2960*/  ULDC UR4, c[0x0][0x28c] ;  /* 0x0000a30000047ab9 */ /* 0x000fe20000000800 */
[----:B------:R-:W-:Y:S02]  /*2970*/  FSEL R138, R138, -INF , !P5 ;  /* 0xff8000008a8a7808 */ /* 0x000fe40006800000 */
[----:B------:R-:W-:Y:S02]  /*2980*/  FMNMX R7, R135, R4, !PT ;  /* 0x0000000487077209 */ /* 0x000fe40007800000 */
[----:B------:R-:W-:Y:S02]  /*2990*/  FMNMX R2, R108, R3, !PT ;  /* 0x000000036c027209 */ /* 0x000fe40007800000 */
[----:B------:R-:W-:-:S02]  /*29a0*/  FSEL R129, R129, -INF , !P1 ;  /* 0xff80000081817808 */ /* 0x000fc40004800000 */
[----:B------:R-:W-:Y:S01]  /*29b0*/  ISETP.GE.AND P1, PT, R6, UR4, PT ;  /* 0x0000000406007c0c */ /* 0x000fe2000bf26270 */
[----:B------:R-:W-:Y:S01]  /*29c0*/  ULDC UR4, c[0x0][0x28c] ;  /* 0x0000a30000047ab9 */ /* 0x000fe20000000800 */
[----:B------:R-:W-:Y:S02]  /*29d0*/  IADD3 R6, R0, 0xf0, RZ ;  /* 0x000000f000067810 */ /* 0x000fe40007ffe0ff */
[----:B------:R-:W-:Y:S02]  /*29e0*/  FSEL R139, R139, -INF , !P2 ;  /* 0xff8000008b8b7808 */ /* 0x000fe40005000000 */
[----:B------:R-:W-:Y:S02]  /*29f0*/  FMNMX R4, R138, R7, !PT ;  /* 0x000000078a047209 */ /* 0x000fe40007800000 */
[----:B------:R-:W-:Y:S02]  /*2a00*/  FMNMX R3, R109, R2, !PT ;  /* 0x000000026d037209 */ /* 0x000fe40007800000 */
[----:B------:R-:W-:-:S02]  /*2a10*/  FSEL R132, R132, -INF , !P3 ;  /* 0xff80000084847808 */ /* 0x000fc40005800000 */
[----:B------:R-:W-:Y:S01]  /*2a20*/  ISETP.GE.AND P3, PT, R6, UR4, PT ;  /* 0x0000000406007c0c */ /* 0x000fe2000bf66270 */
[----:B------:R-:W-:Y:S01]  /*2a30*/  ULDC UR4, c[0x0][0x28c] ;  /* 0x0000a30000047ab9 */ /* 0x000fe20000000800 */
[----:B------:R-:W-:Y:S02]  /*2a40*/  FSEL R142, R142, -INF , !P6 ;  /* 0xff8000008e8e7808 */ /* 0x000fe40007000000 */
[----:B------:R-:W-:Y:S02]  /*2a50*/  FMNMX R7, R139, R4, !PT ;  /* 0x000000048b077209 */ /* 0x000fe40007800000 */
[----:B------:R-:W-:Y:S02]  /*2a60*/  IADD3 R6, R0, 0xf1, RZ ;  /* 0x000000f100067810 */ /* 0x000fe40007ffe0ff */
[----:B------:R-:W-:Y:S02]  /*2a70*/  FMNMX R2, R112, R3, !PT ;  /* 0x0000000370027209 */ /* 0x000fe40007800000 */
[----:B------:R-:W-:-:S02]  /*2a80*/  FSEL R133, R133, -INF , !P4 ;  /* 0xff80000085857808 */ /* 0x000fc40006000000 */
[----:B------:R-:W-:Y:S02]  /*2a90*/  FSEL R143, R143, -INF , !P1 ;  /* 0xff8000008f8f7808 */ /* 0x000fe40004800000 */
[----:B------:R-:W-:Y:S02]  /*2aa0*/  FMNMX R4, R142, R7, !PT ;  /* 0x000000078e047209 */ /* 0x000fe40007800000 */
[----:B------:R-:W-:Y:S01]  /*2ab0*/  ISETP.GE.AND P4, PT, R6, UR4, PT ;  /* 0x0000000406007c0c */ /* 0x000fe2000bf86270 */
[----:B------:R-:W-:Y:S01]  /*2ac0*/  ULDC UR4, c[0x0][0x28c] ;  /* 0x0000a30000047ab9 */ /* 0x000fe20000000800 */
[----:B------:R-:W-:Y:S02]  /*2ad0*/  FMNMX R3, R113, R2, !PT ;  /* 0x0000000271037209 */ /* 0x000fe40007800000 */
[----:B------:R-:W-:Y:S02]  /*2ae0*/  IADD3 R6, R0, 0xf8, RZ ;  /* 0x000000f800067810 */ /* 0x000fe40007ffe0ff */
[----:B------:R-:W-:-:S02]  /*2af0*/  FSEL R146, R146, -INF , !P3 ;  /* 0xff80000092927808 */ /* 0x000fc40005800000 */
[----:B------:R-:W-:Y:S02]  /*2b00*/  FMNMX R7, R143, R4, !PT ;  /* 0x000000048f077209 */ /* 0x000fe40007800000 */
[----:B------:R-:W-:Y:S02]  /*2b10*/  FSEL R136, R136, -INF , !P5 ;  /* 0xff80000088887808 */ /* 0x000fe40006800000 */
[----:B------:R-:W-:Y:S02]  /*2b20*/  FMNMX R2, R116, R3, !PT ;  /* 0x0000000374027209 */ /* 0x000fe40007800000 */
[----:B------:R-:W-:Y:S01]  /*2b30*/  ISETP.GE.AND P5, PT, R6, UR4, PT ;  /* 0x0000000406007c0c */ /* 0x000fe2000bfa6270 */
[----:B------:R-:W-:Y:S01]  /*2b40*/  VIADD R6, R0, 0xf9 ;  /* 0x000000f900067836 */ /* 0x000fe20000000000 */
[----:B------:R-:W-:Y:S01]  /*2b50*/  FSEL R147, R147, -INF , !P4 ;  /* 0xff80000093937808 */ /* 0x000fe20006000000 */
[----:B------:R-:W-:Y:S01]  /*2b60*/  ULDC UR4, c[0x0][0x604] ;  /* 0x0001810000047ab9 */ /* 0x000fe20000000800 */
[----:B------:R-:W-:-:S02]  /*2b70*/  FMNMX R4, R146, R7, !PT ;  /* 0x0000000792047209 */ /* 0x000fc40007800000 */
[----:B------:R-:W-:Y:S02]  /*2b80*/  FMNMX R3, R117, R2, !PT ;  /* 0x0000000275037209 */ /* 0x000fe40007800000 */
[----:B------:R-:W-:Y:S02]  /*2b90*/  FSEL R137, R137, -INF , !P2 ;  /* 0xff80000089897808 */ /* 0x000fe40005000000 */
[----:B------:R-:W-:Y:S02]  /*2ba0*/  ISETP.GE.AND P2, PT, R6, UR10, PT ;  /* 0x0000000a06007c0c */ /* 0x000fe4000bf46270 */
[----:B------:R-:W-:Y:S02]  /*2bb0*/  FSEL R150, R150, -INF , !P5 ;  /* 0xff80000096967808 */ /* 0x000fe40006800000 */
[----:B------:R-:W-:Y:S02]  /*2bc0*/  FMNMX R7, R147, R4, !PT ;  /* 0x0000000493077209 */ /* 0x000fe40007800000 */
[----:B------:R-:W-:-:S02]  /*2bd0*/  FMNMX R2, R120, R3, !PT ;  /* 0x0000000378027209 */ /* 0x000fc40007800000 */
[----:B------:R-:W-:Y:S02]  /*2be0*/  FSEL R151, R151, -INF , !P2 ;  /* 0xff80000097977808 */ /* 0x000fe40005000000 */
[----:B------:R-:W-:Y:S02]  /*2bf0*/  FMNMX R4, R150, R7, !PT ;  /* 0x0000000796047209 */ /* 0x000fe40007800000 */
[----:B------:R-:W-:Y:S02]  /*2c00*/  FMNMX R3, R121, R2, !PT ;  /* 0x0000000279037209 */ /* 0x000fe40007800000 */
[----:B------:R-:W-:Y:S02]  /*2c10*/  FMNMX R4, R151, R4, !PT ;  /* 0x0000000497047209 */ /* 0x000fe40007800000 */
[----:B------:R-:W-:Y:S02]  /*2c20*/  FMNMX R2, R124, R3, !PT ;  /* 0x000000037c027209 */ /* 0x000fe40007800000 */
[----:B------:R-:W-:Y:S01]  /*2c30*/  FSEL R140, R140, -INF , !P6 ;  /* 0xff8000008c8c7808 */ /* 0x000fe20007000000 */
[----:B------:R-:W2:Y:S01]  /*2c40*/  SHFL.BFLY PT, R7, R4, 0x1, 0x1f ;  /* 0x0c201f0004077f89 */ /* 0x000ea200000e0000 */
[----:B------:R-:W-:-:S02]  /*2c50*/  FMNMX R3, R125, R2, !PT ;  /* 0x000000027d037209 */ /* 0x000fc40007800000 */
[----:B------:R-:W-:Y:S02]  /*2c60*/  FSEL R141, R141, -INF , !P1 ;  /* 0xff8000008d8d7808 */ /* 0x000fe40004800000 */
[----:B------:R-:W-:Y:S02]  /*2c70*/  FMNMX R2, R128, R3, !PT ;  /* 0x0000000380027209 */ /* 0x000fe40007800000 */
[----:B------:R-:W-:Y:S02]  /*2c80*/  FSEL R144, R144, -INF , !P3 ;  /* 0xff80000090907808 */ /* 0x000fe40005800000 */
[----:B------:R-:W-:Y:S02]  /*2c90*/  FMNMX R3, R129, R2, !PT ;  /* 0x0000000281037209 */ /* 0x000fe40007800000 */
[----:B------:R-:W-:Y:S02]  /*2ca0*/  FSEL R145, R145, -INF , !P4 ;  /* 0xff80000091917808 */ /* 0x000fe40006000000 */
[----:B------:R-:W-:-:S02]  /*2cb0*/  FMNMX R2, R132, R3, !PT ;  /* 0x0000000384027209 */ /* 0x000fc40007800000 */
[----:B------:R-:W-:Y:S02]  /*2cc0*/  FSEL R148, R148, -INF , !P5 ;  /* 0xff80000094947808 */ /* 0x000fe40006800000 */
[----:B------:R-:W-:Y:S02]  /*2cd0*/  FMNMX R3, R133, R2, !PT ;  /* 0x0000000285037209 */ /* 0x000fe40007800000 */
[----:B------:R-:W-:Y:S02]  /*2ce0*/  FSEL R149, R149, -INF , !P2 ;  /* 0xff80000095957808 */ /* 0x000fe40005000000 */
[----:B------:R-:W-:Y:S02]  /*2cf0*/  FMNMX R2, R136, R3, !PT ;  /* 0x0000000388027209 */ /* 0x000fe40007800000 */
[----:B--2---:R-:W-:Y:S02]  /*2d00*/  FMNMX R6, R4, R7, !PT ;  /* 0x0000000704067209 */ /* 0x004fe40007800000 */
[----:B------:R-:W-:-:S03]  /*2d10*/  FMNMX R3, R137, R2, !PT ;  /* 0x0000000289037209 */ /* 0x000fc60007800000 */
[----:B------:R-:W2:Y:S01]  /*2d20*/  SHFL.BFLY PT, R7, R6, 0x2, 0x1f ;  /* 0x0c401f0006077f89 */ /* 0x000ea200000e0000 */
[----:B------:R-:W-:-:S04]  /*2d30*/  FMNMX R2, R140, R3, !PT ;  /* 0x000000038c027209 */ /* 0x000fc80007800000 */
[----:B------:R-:W-:-:S04]  /*2d40*/  FMNMX R3, R141, R2, !PT ;  /* 0x000000028d037209 */ /* 0x000fc80007800000 */
[----:B------:R-:W-:-:S04]  /*2d50*/  FMNMX R2, R144, R3, !PT ;  /* 0x0000000390027209 */ /* 0x000fc80007800000 */
[----:B------:R-:W-:-:S04]  /*2d60*/  FMNMX R3, R145, R2, !PT ;  /* 0x0000000291037209 */ /* 0x000fc80007800000 */
[----:B------:R-:W-:-:S04]  /*2d70*/  FMNMX R2, R148, R3, !PT ;  /* 0x0000000394027209 */ /* 0x000fc80007800000 */
[----:B------:R-:W-:Y:S02]  /*2d80*/  FMNMX R3, R149, R2, !PT ;  /* 0x0000000295037209 */ /* 0x000fe40007800000 */
[----:B--2---:R-:W-:-:S03]  /*2d90*/  FMNMX R7, R6, R7, !PT ;  /* 0x0000000706077209 */ /* 0x004fc60007800000 */
[----:B------:R-:W2:Y:S01]  /*2da0*/  SHFL.BFLY PT, R4, R3, 0x1, 0x1f ;  /* 0x0c201f0003047f89 */ /* 0x000ea200000e0000 */
[----:B------:R-:W-:-:S04]  /*2db0*/  FSETP.NEU.AND P1, PT, R7, -INF , PT ;  /* 0xff8000000700780b */ /* 0x000fc80003f2d000 */
[----:B------:R-:W-:-:S05]  /*2dc0*/  FSEL R2, R7, RZ, P1 ;  /* 0x000000ff07027208 */ /* 0x000fca0000800000 */
[----:B------:R-:W-:Y:S01]  /*2dd0*/  FMUL R2, R2, UR4 ;  /* 0x0000000402027c20 */ /* 0x000fe20008400000 */
[----:B------:R-:W-:-:S03]  /*2de0*/  ULDC UR4, c[0x0][0x604] ;  /* 0x0001810000047ab9 */ /* 0x000fc60000000800 */
[--C-:B------:R-:W-:Y:S01]  /*2df0*/  FFMA R8, R26, UR4, -R2.reuse ;  /* 0x000000041a087c23 */ /* 0x100fe20008000802 */
[----:B------:R-:W-:Y:S02]  /*2e00*/  ULDC UR4, c[0x0][0x604] ;  /* 0x0001810000047ab9 */ /* 0x000fe40000000800 */
[--C-:B------:R-:W-:Y:S01]  /*2e10*/  FFMA R9, R27, UR4, -R2.reuse ;  /* 0x000000041b097c23 */ /* 0x100fe20008000802 */
[----:B------:R-:W-:Y:S01]  /*2e20*/  ULDC UR4, c[0x0][0x604] ;  /* 0x0001810000047ab9 */ /* 0x000fe20000000800 */
[----:B------:R-:W-:Y:S01]  /*2e30*/  FSETP.GEU.AND P6, PT, R8, -126, PT ;  /* 0xc2fc00000800780b */ /* 0x000fe20003fce000 */
[--C-:B------:R-:W-:Y:S01]  /*2e40*/  FFMA R30, R30, UR4, -R2.reuse ;  /* 0x000000041e1e7c23 */ /* 0x100fe20008000802 */
[----:B------:R-:W-:Y:S01]  /*2e50*/  ULDC UR4, c[0x0][0x604] ;  /* 0x0001810000047ab9 */ /* 0x000fe20000000800 */
[----:B------:R-:W-:Y:S01]  /*2e60*/  FSETP.GEU.AND P5, PT, R9, -126, PT ;  /* 0xc2fc00000900780b */ /* 0x000fe20003fae000 */
[--C-:B------:R-:W-:Y:S01]  /*2e70*/  FFMA R10, R31, UR4, -R2.reuse ;  /* 0x000000041f0a7c23 */ /* 0x100fe20008000802 */
[----:B--2---:R-:W-:Y:S01]  /*2e80*/  FMNMX R4, R3, R4, !PT ;  /* 0x0000000403047209 */ /* 0x004fe20007800000 */
[----:B------:R-:W-:Y:S01]  /*2e90*/  ULDC UR4, c[0x0][0x604] ;  /* 0x0001810000047ab9 */ /* 0x000fe20000000800 */
[----:B------:R-:W-:Y:S01]  /*2ea0*/  FSETP.GEU.AND P3, PT, R30, -126, PT ;  /* 0xc2fc00001e00780b */ /* 0x000fe20003f6e000 */
[--C-:B------:R-:W-:Y:S01]  /*2eb0*/  FFMA R11, R34, UR4, -R2.reuse ;  /* 0x00000004220b7c23 */ /* 0x100fe20008000802 */
[----:B------:R-:W-:Y:S01]  /*2ec0*/  ULDC UR4, c[0x0][0x604] ;  /* 0x0001810000047ab9 */ /* 0x000fe20000000800 */
[----:B------:R-:W2:Y:S01]  /*2ed0*/  SHFL.BFLY PT, R3, R4, 0x2, 0x1f ;  /* 0x0c401f0004037f89 */ /* 0x000ea200000e0000 */
[----:B------:R-:W-:Y:S01]  /*2ee0*/  FSETP.GEU.AND P2, PT, R10, -126, PT ;  /* 0xc2fc00000a00780b */ /* 0x000fe20003f4e000 */
[--C-:B------:R-:W-:Y:S01]  /*2ef0*/  FFMA R12, R35, UR4, -R2.reuse ;  /* 0x00000004230c7c23 */ /* 0x100fe20008000802 */
[----:B------:R-:W-:Y:S01]  /*2f00*/  @!P6 FMUL R8, R8, 0.5 ;  /* 0x3f0000000808e820 */ /* 0x000fe20000400000 */
[----:B------:R-:W-:Y:S01]  /*2f10*/  ULDC UR4, c[0x0][0x604] ;  /* 0x0001810000047ab9 */ /* 0x000fe20000000800 */
[----:B------:R-:W-:Y:S01]  /*2f20*/  FSETP.GEU.AND P4, PT, R11, -126, PT ;  /* 0xc2fc00000b00780b */ /* 0x000fe20003f8e000 */
[----:B------:R-:W-:Y:S01]  /*2f30*/  @!P5 FMUL R9, R9, 0.5 ;  /* 0x3f0000000909d820 */ /* 0x000fe20000400000 */
[--C-:B------:R-:W-:Y:S01]  /*2f40*/  FFMA R27, R38, UR4, -R2.reuse ;  /* 0x00000004261b7c23 */ /* 0x100fe20008000802 */
[----:B------:R-:W-:Y:S01]  /*2f50*/  ULDC UR4, c[0x0][0x604] ;  /* 0x0001810000047ab9 */ /* 0x000fe20000000800 */
[----:B------:R-:W3:Y:S01]  /*2f60*/  MUFU.EX2 R8, R8 ;  /* 0x0000000800087308 */ /* 0x000ee20000000800 */
[----:B------:R-:W-:Y:S01]  /*2f70*/  FFMA R14, R39, UR4, -R2 ;  /* 0x00000004270e7c23 */ /* 0x000fe20008000802 */
[----:B------:R-:W-:Y:S01]  /*2f80*/  @!P3 FMUL R30, R30, 0.5 ;  /* 0x3f0000001e1eb820 */ /* 0x000fe20000400000 */
[----:B------:R-:W-:-:S02]  /*2f90*/  ULDC UR4, c[0x0][0x604] ;  /* 0x0001810000047ab9 */ /* 0x000fc40000000800 */
[----:B------:R-:W-:Y:S01]  /*2fa0*/  @!P2 FMUL R10, R10, 0.5 ;  /* 0x3f0000000a0aa820 */ /* 0x000fe20000400000 */
[--C-:B------:R-:W-:Y:S01]  /*2fb0*/  FFMA R13, R42, UR4, -R2.reuse ;  /* 0x000000042a0d7c23 */ /* 0x100fe20008000802 */
[----:B------:R-:W-:Y:S01]  /*2fc0*/  ULDC UR4, c[0x0][0x604] ;  /* 0x0001810000047ab9 */ /* 0x000fe20000000800 */
[----:B------:R-:W4:Y:S01]  /*2fd0*/  MUFU.EX2 R9, R9 ;  /* 0x0000000900097308 */ /* 0x000f220000000800 */
[----:B------:R-:W-:Y:S01]  /*2fe0*/  @!P4 FMUL R11, R11, 0.5 ;  /* 0x3f0000000b0bc820 */ /* 0x000fe20000400000 */
[--C-:B------:R-:W-:Y:S01]  /*2ff0*/  FFMA R16, R43, UR4, -R2.reuse ;  /* 0x000000042b107c23 */ /* 0x100fe20008000802 */
[----:B------:R-:W-:Y:S02]  /*3000*/  ULDC UR4, c[0x0][0x604] ;  /* 0x0001810000047ab9 */ /* 0x000fe40000000800 */
[--C-:B------:R-:W-:Y:S01]  /*3010*/  FFMA R35, R46, UR4, -R2.reuse ;  /* 0x000000042e237c23 */ /* 0x100fe20008000802 */
[----:B------:R-:W-:Y:S01]  /*3020*/  ULDC UR4, c[0x0][0x604] ;  /* 0x0001810000047ab9 */ /* 0x000fe20000000800 */
[----:B--2---:R-:W-:Y:S01]  /*3030*/  FMNMX R4, R4, R3, !PT ;  /* 0x0000000304047209 */ /* 0x004fe20007800000 */
[----:B------:R-:W2:Y:S01]  /*3040*/  MUFU.EX2 R10, R10 ;  /* 0x0000000a000a7308 */ /* 0x000ea20000000800 */
[----:B---3--:R-:W-:Y:S01]  /*3050*/  @!P6 FMUL R8, R8, R8 ;  /* 0x000000080808e220 */ /* 0x008fe20000400000 */
[----:B------:R-:W-:Y:S01]  /*3060*/  FSETP.GEU.AND P6, PT, R27, -126, PT ;  /* 0xc2fc00001b00780b */ /* 0x000fe20003fce000 */
[----:B------:R-:W-:Y:S01]  /*3070*/  FFMA R18, R47, UR4, -R2 ;  /* 0x000000042f127c23 */ /* 0x000fe20008000802 */
[----:B------:R-:W-:Y:S01]  /*3080*/  FSETP.NEU.AND P1, PT, R4, -INF , PT ;  /* 0xff8000000400780b */ /* 0x000fe20003f2d000 */
[----:B------:R-:W-:-:S02]  /*3090*/  ULDC UR4, c[0x0][0x604] ;  /* 0x0001810000047ab9 */ /* 0x000fc40000000800 */
[--C-:B------:R-:W-:Y:S01]  /*30a0*/  FFMA R15, R50, UR4, -R2.reuse ;  /* 0x00000004320f7c23 */ /* 0x100fe20008000802 */
[----:B------:R-:W-:Y:S01]  /*30b0*/  FSEL R3, R4, RZ, P1 ;  /* 0x000000ff04037208 */ /* 0x000fe20000800000 */
[----:B----4-:R-:W-:Y:S01]  /*30c0*/  @!P5 FMUL R9, R9, R9 ;  /* 0x000000090909d220 */ /* 0x010fe20000400000 */
[----:B------:R-:W-:Y:S01]  /*30d0*/  FSETP.GEU.AND P1, PT, R12, -126, PT ;  /* 0xc2fc00000c00780b */ /* 0x000fe20003f2e000 */
[----:B------:R-:W3:Y:S01]  /*30e0*/  MUFU.EX2 R31, R30 ;  /* 0x0000001e001f7308 */ /* 0x000ee20000000800 */
[----:B------:R-:W-:Y:S01]  /*30f0*/  FSETP.GEU.AND P5, PT, R14, -126, PT ;  /* 0xc2fc00000e00780b */ /* 0x000fe20003fae000 */
[----:B------:R-:W-:Y:S02]  /*3100*/  ULDC UR4, c[0x0][0x604] ;  /* 0x0001810000047ab9 */ /* 0x000fe40000000800 */
[----:B------:R-:W-:Y:S01]  /*3110*/  @!P6 FMUL R27, R27, 0.5 ;  /* 0x3f0000001b1be820 */ /* 0x000fe20000400000 */
[----:B------:R-:W-:Y:S01]  /*3120*/  FFMA R20, R51, UR4, -R2 ;  /* 0x0000000433147c23 */ /* 0x000fe20008000802 */
[----:B--2---:R-:W-:Y:S01]  /*3130*/  @!P2 FMUL R10, R10, R10 ;  /* 0x0000000a0a0aa220 */ /* 0x004fe20000400000 */
[----:B------:R-:W-:Y:S01]  /*3140*/  FSETP.GEU.AND P2, PT, R16, -126, PT ;  /* 0xc2fc00001000780b */ /* 0x000fe20003f4e000 */
[----:B------:R-:W2:Y:S01]  /*3150*/  MUFU.EX2 R11, R11 ;  /* 0x0000000b000b7308 */ /* 0x000ea20000000800 */
[----:B------:R-:W-:-:S02]  /*3160*/  ULDC UR4, c[0x0][0x604] ;  /* 0x0001810000047ab9 */ /* 0x000fc40000000800 */
[--C-:B------:R-:W-:Y:S01]  /*3170*/  FFMA R39, R54, UR4, -R2.reuse ;  /* 0x0000000436277c23 */ /* 0x100fe20008000802 */
[----:B------:R-:W-:Y:S01]  /*3180*/  @!P1 FMUL R12, R12, 0.5 ;  /* 0x3f0000000c0c9820 */ /* 0x000fe20000400000 */
[----:B------:R-:W-:Y:S01]  /*3190*/  ULDC UR4, c[0x0][0x604] ;  /* 0x0001810000047ab9 */ /* 0x000fe20000000800 */
[----:B------:R-:W-:Y:S01]  /*31a0*/  @!P5 FMUL R14, R14, 0.5 ;  /* 0x3f0000000e0ed820 */ /* 0x000fe20000400000 */
[--C-:B------:R-:W-:Y:S01]  /*31b0*/  FFMA R22, R55, UR4, -R2.reuse ;  /* 0x0000000437167c23 */ /* 0x100fe20008000802 */
[----:B------:R-:W4:Y:S01]  /*31c0*/  MUFU.EX2 R27, R27 ;  /* 0x0000001b001b7308 */ /* 0x000f220000000800 */
[----:B---3--:R-:W-:Y:S01]  /*31d0*/  @!P3 FMUL R31, R31, R31 ;  /* 0x0000001f1f1fb220 */ /* 0x008fe20000400000 */
[----:B------:R-:W-:Y:S01]  /*31e0*/  FSETP.GEU.AND P3, PT, R13, -126, PT ;  /* 0xc2fc00000d00780b */ /* 0x000fe20003f6e000 */
[----:B------:R-:W-:Y:S01]  /*31f0*/  ULDC UR4, c[0x0][0x604] ;  /* 0x0001810000047ab9 */ /* 0x000fe20000000800 */
[----:B------:R-:W-:Y:S01]  /*3200*/  @!P2 FMUL R16, R16, 0.5 ;  /* 0x3f0000001010a820 */ /* 0x000fe20000400000 */
[----:B------:R-:W-:Y:S01]  /*3210*/  FFMA R17, R58, UR4, -R2 ;  /* 0x000000043a117c23 */ /* 0x000fe20008000802 */
[----:B------:R-:W-:-:S02]  /*3220*/  ULDC UR4, c[0x0][0x604] ;  /* 0x0001810000047ab9 */ /* 0x000fc40000000800 */
[----:B------:R-:W3:Y:S01]  /*3230*/  MUFU.EX2 R12, R12 ;  /* 0x0000000c000c7308 */ /* 0x000ee20000000800 */
[----:B--2---:R-:W-:Y:S01]  /*3240*/  @!P4 FMUL R11, R11, R11 ;  /* 0x0000000b0b0bc220 */ /* 0x004fe20000400000 */
[----:B------:R-:W-:Y:S01]  /*3250*/  FSETP.GEU.AND P4, PT, R35, -126, PT ;  /* 0xc2fc00002300780b */ /* 0x000fe20003f8e000 */
[--C-:B------:R-:W-:Y:S01]  /*3260*/  FFMA R26, R59, UR4, -R2.reuse ;  /* 0x000000043b1a7c23 */ /* 0x100fe20008000802 */
[----:B------:R-:W-:Y:S02]  /*3270*/  ULDC UR4, c[0x0][0x604] ;  /* 0x0001810000047ab9 */ /* 0x000fe40000000800 */
[----:B------:R-:W-:Y:S01]  /*3280*/  FFMA R43, R62, UR4, -R2 ;  /* 0x000000043e2b7c23 */ /* 0x000fe20008000802 */
[----:B------:R-:W-:Y:S01]  /*3290*/  @!P3 FMUL R13, R13, 0.5 ;  /* 0x3f0000000d0db820 */ /* 0x000fe20000400000 */
[----:B------:R-:W2:Y:S01]  /*32a0*/  MUFU.EX2 R14, R14 ;  /* 0x0000000e000e7308 */ /* 0x000ea20000000800 */
[----:B----4-:R-:W-:Y:S01]  /*32b0*/  @!P6 FMUL R27, R27, R27 ;  /* 0x0000001b1b1be220 */ /* 0x010fe20000400000 */
[----:B------:R-:W-:Y:S01]  /*32c0*/  FSETP.GEU.AND P6, PT, R15, -126, PT ;  /* 0xc2fc00000f00780b */ /* 0x000fe20003fce000 */
[----:B------:R-:W-:-:S02]  /*32d0*/  ULDC UR4, c[0x0][0x604] ;  /* 0x0001810000047ab9 */ /* 0x000fc40000000800 */
[--C-:B------:R-:W-:Y:S01]  /*32e0*/  FFMA R30, R63, UR4, -R2.reuse ;  /* 0x000000043f1e7c23 */ /* 0x100fe20008000802 */
[----:B------:R-:W-:Y:S01]  /*32f0*/  ULDC UR4, c[0x0][0x604] ;  /* 0x0001810000047ab9 */ /* 0x000fe20000000800 */
[----:B------:R-:W-:Y:S01]  /*3300*/  @!P4 FMUL R35, R35, 0.5 ;  /* 0x3f0000002323c820 */ /* 0x000fe20000400000 */
[----:B------:R-:W4:Y:S01]  /*3310*/  MUFU.EX2 R16, R16 ;  /* 0x0000001000107308 */ /* 0x000f220000000800 */
[----:B---3--:R-:W-:Y:S01]  /*3320*/  @!P1 FMUL R12, R12, R12 ;  /* 0x0000000c0c0c9220 */ /* 0x008fe20000400000 */
[----:B------:R-:W-:Y:S01]  /*3330*/  FSETP.GEU.AND P1, PT, R18, -126, PT ;  /* 0xc2fc00001200780b */ /* 0x000fe20003f2e000 */
[--C-:B------:R-:W-:Y:S01]  /*3340*/  FFMA R19, R66, UR4, -R2.reuse ;  /* 0x0000000442137c23 */ /* 0x100fe20008000802 */
[----:B------:R-:W-:Y:S02]  /*3350*/  ULDC UR4, c[0x0][0x604] ;  /* 0x0001810000047ab9 */ /* 0x000fe40000000800 */
[----:B------:R-:W-:Y:S01]  /*3360*/  FFMA R34, R67, UR4, -R2 ;  /* 0x0000000443227c23 */ /* 0x000fe20008000802 */
[----:B------:R-:W-:Y:S01]  /*3370*/  @!P6 FMUL R15, R15, 0.5 ;  /* 0x3f0000000f0fe820 */ /* 0x000fe20000400000 */
[----:B------:R-:W3:Y:S01]  /*3380*/  MUFU.EX2 R13, R13 ;  /* 0x0000000d000d7308 */ /* 0x000ee20000000800 */
[----:B--2---:R-:W-:Y:S01]  /*3390*/  @!P5 FMUL R14, R14, R14 ;  /* 0x0000000e0e0ed220 */ /* 0x004fe20000400000 */
[----:B------:R-:W-:Y:S01]  /*33a0*/  FSETP.GEU.AND P5, PT, R20, -126, PT ;  /* 0xc2fc00001400780b */ /* 0x000fe20003fae000 */
[----:B------:R-:W-:-:S02]  /*33b0*/  ULDC UR4, c[0x0][0x604] ;  /* 0x0001810000047ab9 */ /* 0x000fc40000000800 */
[--C-:B------:R-:W-:Y:S01]  /*33c0*/  FFMA R47, R70, UR4, -R2.reuse ;  /* 0x00000004462f7c23 */ /* 0x100fe20008000802 */
[----:B------:R-:W-:Y:S01]  /*33d0*/  ULDC UR4, c[0x0][0x604] ;  /* 0x0001810000047ab9 */ /* 0x000fe20000000800 */
[----:B------:R-:W-:Y:S01]  /*33e0*/  @!P1 FMUL R18, R18, 0.5 ;  /* 0x3f00000012129820 */ /* 0x000fe20000400000 */
[----:B------:R-:W2:Y:S01]  /*33f0*/  MUFU.EX2 R35, R35 ;  /* 0x0000002300237308 */ /* 0x000ea20000000800 */
[----:B----4-:R-:W-:Y:S01]  /*3400*/  @!P2 FMUL R16, R16, R16 ;  /* 0x000000101010a220 */ /* 0x010fe20000400000 */
[----:B------:R-:W-:Y:S01]  /*3410*/  FSETP.GEU.AND P2, PT, R22, -126, PT ;  /* 0xc2fc00001600780b */ /* 0x000fe20003f4e000 */
[--C-:B------:R-:W-:Y:S01]  /*3420*/  FFMA R38, R71, UR4, -R2.reuse ;  /* 0x0000000447267c23 */ /* 0x100fe20008000802 */
[----:B------:R-:W-:Y:S02]  /*3430*/  ULDC UR4, c[0x0][0x604] ;  /* 0x0001810000047ab9 */ /* 0x000fe40000000800 */
[----:B------:R-:W-:Y:S01]  /*3440*/  FFMA R21, R74, UR4, -R2 ;  /* 0x000000044a157c23 */ /* 0x000fe20008000802 */
[----:B------:R-:W-:Y:S01]  /*3450*/  @!P5 FMUL R20, R20, 0.5 ;  /* 0x3f0000001414d820 */ /* 0x000fe20000400000 */
[----:B------:R-:W4:Y:S01]  /*3460*/  MUFU.EX2 R18, R18 ;  /* 0x0000001200127308 */ /* 0x000f220000000800 */
[----:B---3--:R-:W-:Y:S01]  /*3470*/  @!P3 FMUL R13, R13, R13 ;  /* 0x0000000d0d0db220 */ /* 0x008fe20000400000 */
[----:B------:R-:W-:Y:S01]  /*3480*/  FSETP.GEU.AND P3, PT, R39, -126, PT ;  /* 0xc2fc00002700780b */ /* 0x000fe20003f6e000 */
[----:B------:R-:W-:-:S02]  /*3490*/  ULDC UR4, c[0x0][0x604] ;  /* 0x0001810000047ab9 */ /* 0x000fc40000000800 */
[--C-:B------:R-:W-:Y:S01]  /*34a0*/  FFMA R42, R75, UR4, -R2.reuse ;  /* 0x000000044b2a7c23 */ /* 0x100fe20008000802 */
[----:B------:R-:W-:Y:S01]  /*34b0*/  ULDC UR4, c[0x0][0x604] ;  /* 0x0001810000047ab9 */ /* 0x000fe20000000800 */
[----:B------:R-:W-:Y:S01]  /*34c0*/  @!P2 FMUL R22, R22, 0.5 ;  /* 0x3f0000001616a820 */ /* 0x000fe20000400000 */
        /* <DEDUP_REMOVED lines=179> */
[----:B------:R-:W-:Y:S01]  /*4000*/  FMUL R2, R3, UR4 ;  /* 0x0000000403027c20 */ /* 0x000fe20008400000 */
[----:B------:R-:W-:Y:S01]  /*4010*/  ULDC UR4, c[0x0][0x604] ;  /* 0x0001810000047ab9 */ /* 0x000fe20000000800 */
[----:B------:R-:W-:Y:S01]  /*4020*/  @!P4 FMUL R74, R74, 0.5 ;  /* 0x3f0000004a4ac820 */ /* 0x000fe20000400000 */
[----:B------:R-:W4:Y:S01]  /*4030*/  MUFU.EX2 R71, R71 ;  /* 0x0000004700477308 */ /* 0x000f220000000800 */
[----:B---3--:R-:W-:Y:S01]  /*4040*/  @!P5 FMUL R67, R67, R67 ;  /* 0x000000434343d220 */ /* 0x008fe20000400000 */
[----:B------:R-:W-:Y:S01]  /*4050*/  FSETP.GEU.AND P5, PT, R79, -126, PT ;  /* 0xc2fc00004f00780b */ /* 0x000fe20003fae000 */
[--C-:B------:R-:W-:Y:S01]  /*4060*/  FFMA R24, R24, UR5, -R2.reuse ;  /* 0x0000000518187c23 */ /* 0x100fe20008000802 */
[--C-:B------:R-:W-:Y:S01]  /*4070*/  FFMA R25, R25, UR4, -R2.reuse ;  /* 0x0000000419197c23 */ /* 0x100fe20008000802 */
[----:B------:R-:W-:Y:S01]  /*4080*/  ULDC UR4, c[0x0][0x604] ;  /* 0x0001810000047ab9 */ /* 0x000fe20000000800 */
[----:B------:R-:W-:Y:S01]  /*4090*/  ULDC UR5, c[0x0][0x604] ;  /* 0x0001810000057ab9 */ /* 0x000fe20000000800 */
[----:B------:R-:W-:Y:S01]  /*40a0*/  @!P1 FMUL R75, R75, 0.5 ;  /* 0x3f0000004b4b9820 */ /* 0x000fe20000400000 */
[----:B------:R-:W3:Y:S01]  /*40b0*/  MUFU.EX2 R70, R70 ;  /* 0x0000004600467308 */ /* 0x000ee20000000800 */
[----:B--2---:R-:W-:Y:S01]  /*40c0*/  @!P6 FMUL R66, R66, R66 ;  /* 0x000000424242e220 */ /* 0x004fe20000400000 */
[----:B------:R-:W-:Y:S01]  /*40d0*/  FSETP.GEU.AND P6, PT, R78, -126, PT ;  /* 0xc2fc00004e00780b */ /* 0x000fe20003fce000 */
[--C-:B------:R-:W-:Y:S01]  /*40e0*/  FFMA R3, R28, UR4, -R2.reuse ;  /* 0x000000041c037c23 */ /* 0x100fe20008000802 */
[----:B------:R-:W-:Y:S01]  /*40f0*/  ULDC UR4, c[0x0][0x604] ;  /* 0x0001810000047ab9 */ /* 0x000fe20000000800 */
[--C-:B------:R-:W-:Y:S01]  /*4100*/  FFMA R122, R129, UR11, -R2.reuse ;  /* 0x0000000b817a7c23 */ /* 0x100fe20008000802 */
[--C-:B------:R-:W-:Y:S01]  /*4110*/  FFMA R29, R29, UR4, -R2.reuse ;  /* 0x000000041d1d7c23 */ /* 0x100fe20008000802 */
[----:B------:R-:W-:Y:S01]  /*4120*/  @!P5 FMUL R79, R79, 0.5 ;  /* 0x3f0000004f4fd820 */ /* 0x000fe20000400000 */
[----:B------:R-:W2:Y:S01]  /*4130*/  MUFU.EX2 R74, R74 ;  /* 0x0000004a004a7308 */ /* 0x000ea20000000800 */
[----:B----4-:R-:W-:Y:S01]  /*4140*/  @!P2 FMUL R71, R71, R71 ;  /* 0x000000474747a220 */ /* 0x010fe20000400000 */
[----:B------:R-:W-:Y:S01]  /*4150*/  FSETP.GEU.AND P2, PT, R83, -126, PT ;  /* 0xc2fc00005300780b */ /* 0x000fe20003f4e000 */
[----:B------:R-:W-:Y:S01]  /*4160*/  ULDC UR4, c[0x0][0x604] ;  /* 0x0001810000047ab9 */ /* 0x000fe20000000800 */
[--C-:B------:R-:W-:Y:S01]  /*4170*/  FFMA R129, R136, UR15, -R2.reuse ;  /* 0x0000000f88817c23 */ /* 0x100fe20008000802 */
[--C-:B------:R-:W-:Y:S01]  /*4180*/  FFMA R32, R32, UR4, -R2.reuse ;  /* 0x0000000420207c23 */ /* 0x100fe20008000802 */
[----:B------:R-:W-:Y:S01]  /*4190*/  ULDC UR4, c[0x0][0x604] ;  /* 0x0001810000047ab9 */ /* 0x000fe20000000800 */
[----:B------:R-:W-:Y:S01]  /*41a0*/  @!P6 FMUL R78, R78, 0.5 ;  /* 0x3f0000004e4ee820 */ /* 0x000fe20000400000 */
[----:B------:R-:W4:Y:S01]  /*41b0*/  MUFU.EX2 R75, R75 ;  /* 0x0000004b004b7308 */ /* 0x000f220000000800 */
[----:B---3--:R-:W-:Y:S01]  /*41c0*/  @!P3 FMUL R70, R70, R70 ;  /* 0x000000464646b220 */ /* 0x008fe20000400000 */
[----:B------:R-:W-:Y:S01]  /*41d0*/  FSETP.GEU.AND P3, PT, R82, -126, PT ;  /* 0xc2fc00005200780b */ /* 0x000fe20003f6e000 */
[--C-:B------:R-:W-:Y:S01]  /*41e0*/  FFMA R33, R33, UR4, -R2.reuse ;  /* 0x0000000421217c23 */ /* 0x100fe20008000802 */
[----:B------:R-:W-:Y:S01]  /*41f0*/  ULDC UR4, c[0x0][0x604] ;  /* 0x0001810000047ab9 */ /* 0x000fe20000000800 */
[--C-:B------:R-:W-:Y:S01]  /*4200*/  FFMA R130, R133, UR14, -R2.reuse ;  /* 0x0000000e85827c23 */ /* 0x100fe20008000802 */
[--C-:B------:R-:W-:Y:S01]  /*4210*/  FFMA R36, R36, UR4, -R2.reuse ;  /* 0x0000000424247c23 */ /* 0x100fe20008000802 */
[----:B------:R-:W-:Y:S01]  /*4220*/  @!P2 FMUL R83, R83, 0.5 ;  /* 0x3f0000005353a820 */ /* 0x000fe20000400000 */
[----:B------:R-:W3:Y:S01]  /*4230*/  MUFU.EX2 R79, R79 ;  /* 0x0000004f004f7308 */ /* 0x000ee20000000800 */
[----:B--2---:R-:W-:Y:S01]  /*4240*/  @!P4 FMUL R74, R74, R74 ;  /* 0x0000004a4a4ac220 */ /* 0x004fe20000400000 */
[----:B------:R-:W-:Y:S01]  /*4250*/  FSETP.GEU.AND P4, PT, R86, -126, PT ;  /* 0xc2fc00005600780b */ /* 0x000fe20003f8e000 */
[----:B------:R-:W-:Y:S01]  /*4260*/  ULDC UR4, c[0x0][0x604] ;  /* 0x0001810000047ab9 */ /* 0x000fe20000000800 */
[--C-:B------:R-:W-:Y:S01]  /*4270*/  FFMA R133, R140, UR18, -R2.reuse ;  /* 0x000000128c857c23 */ /* 0x100fe20008000802 */
[--C-:B------:R-:W-:Y:S01]  /*4280*/  FFMA R37, R37, UR4, -R2.reuse ;  /* 0x0000000425257c23 */ /* 0x100fe20008000802 */
[----:B------:R-:W-:Y:S01]  /*4290*/  ULDC UR4, c[0x0][0x604] ;  /* 0x0001810000047ab9 */ /* 0x000fe20000000800 */
[----:B------:R-:W-:Y:S01]  /*42a0*/  @!P3 FMUL R82, R82, 0.5 ;  /* 0x3f0000005252b820 */ /* 0x000fe20000400000 */
[----:B------:R-:W2:Y:S01]  /*42b0*/  MUFU.EX2 R78, R78 ;  /* 0x0000004e004e7308 */ /* 0x000ea20000000800 */
[----:B----4-:R-:W-:Y:S01]  /*42c0*/  @!P1 FMUL R75, R75, R75 ;  /* 0x0000004b4b4b9220 */ /* 0x010fe20000400000 */
[----:B------:R-:W-:Y:S01]  /*42d0*/  FSETP.GEU.AND P1, PT, R91, -126, PT ;  /* 0xc2fc00005b00780b */ /* 0x000fe20003f2e000 */
[--C-:B------:R-:W-:Y:S01]  /*42e0*/  FFMA R40, R40, UR4, -R2.reuse ;  /* 0x0000000428287c23 */ /* 0x100fe20008000802 */
[----:B------:R-:W-:Y:S01]  /*42f0*/  ULDC UR4, c[0x0][0x604] ;  /* 0x0001810000047ab9 */ /* 0x000fe20000000800 */
[----:B------:R-:W-:Y:S01]  /*4300*/  ULDC UR11, c[0x0][0x604] ;  /* 0x00018100000b7ab9 */ /* 0x000fe20000000800 */
[--C-:B------:R-:W-:Y:S01]  /*4310*/  FFMA R41, R41, UR4, -R2.reuse ;  /* 0x0000000429297c23 */ /* 0x100fe20008000802 */
[----:B------:R-:W-:Y:S01]  /*4320*/  @!P4 FMUL R86, R86, 0.5 ;  /* 0x3f0000005656c820 */ /* 0x000fe20000400000 */
[----:B------:R-:W4:Y:S01]  /*4330*/  MUFU.EX2 R83, R83 ;  /* 0x0000005300537308 */ /* 0x000f220000000800 */
[----:B---3--:R-:W-:Y:S01]  /*4340*/  @!P5 FMUL R79, R79, R79 ;  /* 0x0000004f4f4fd220 */ /* 0x008fe20000400000 */
[----:B------:R-:W-:Y:S01]  /*4350*/  FSETP.GEU.AND P5, PT, R95, -126, PT ;  /* 0xc2fc00005f00780b */ /* 0x000fe20003fae000 */
[----:B------:R-:W-:Y:S01]  /*4360*/  ULDC UR4, c[0x0][0x604] ;  /* 0x0001810000047ab9 */ /* 0x000fe20000000800 */
[--C-:B------:R-:W-:Y:S01]  /*4370*/  FFMA R126, R141, UR19, -R2.reuse ;  /* 0x000000138d7e7c23 */ /* 0x100fe20008000802 */
[--C-:B------:R-:W-:Y:S01]  /*4380*/  FFMA R44, R44, UR4, -R2.reuse ;  /* 0x000000042c2c7c23 */ /* 0x100fe20008000802 */
[----:B------:R-:W-:Y:S01]  /*4390*/  ULDC UR4, c[0x0][0x604] ;  /* 0x0001810000047ab9 */ /* 0x000fe20000000800 */
[----:B------:R-:W-:Y:S01]  /*43a0*/  @!P1 FMUL R91, R91, 0.5 ;  /* 0x3f0000005b5b9820 */ /* 0x000fe20000400000 */
[----:B------:R-:W3:Y:S01]  /*43b0*/  MUFU.EX2 R82, R82 ;  /* 0x0000005200527308 */ /* 0x000ee20000000800 */
[----:B--2---:R-:W-:Y:S01]  /*43c0*/  @!P6 FMUL R78, R78, R78 ;  /* 0x0000004e4e4ee220 */ /* 0x004fe20000400000 */
[----:B------:R-:W-:Y:S01]  /*43d0*/  FSETP.GEU.AND P6, PT, R90, -126, PT ;  /* 0xc2fc00005a00780b */ /* 0x000fe20003fce000 */
[--C-:B------:R-:W-:Y:S01]  /*43e0*/  FFMA R45, R45, UR4, -R2.reuse ;  /* 0x000000042d2d7c23 */ /* 0x100fe20008000802 */
[----:B------:R-:W-:Y:S01]  /*43f0*/  ULDC UR4, c[0x0][0x604] ;  /* 0x0001810000047ab9 */ /* 0x000fe20000000800 */
[----:B------:R-:W-:Y:S01]  /*4400*/  ULDC UR15, c[0x0][0x604] ;  /* 0x00018100000f7ab9 */ /* 0x000fe20000000800 */
        /* <DEDUP_REMOVED lines=40> */
[----:B------:R-:W-:Y:S01]  /*4690*/  FFMA R64, R64, UR4, -R2 ;  /* 0x0000000440407c23 */ /* 0x000fe20008000802 */
[----:B------:R-:W-:Y:S01]  /*46a0*/  ULDC UR4, c[0x0][0x604] ;  /* 0x0001810000047ab9 */ /* 0x000fe20000000800 */
[----:B------:R-:W-:Y:S01]  /*46b0*/  FADD R134, R17, R90 ;  /* 0x0000005a11867221 */ /* 0x000fe20000000000 */
        /* <DEDUP_REMOVED lines=54> */
[----:B------:R-:W-:Y:S01]  /*4a20*/  FFMA R167, R88, UR4, -R2 ;  /* 0x0000000458a77c23 */ /* 0x000fe20008000802 */
[----:B------:R-:W-:Y:S01]  /*4a30*/  ULDC UR4, c[0x0][0x604] ;  /* 0x0001810000047ab9 */ /* 0x000fe20000000800 */
[----:B------:R-:W-:Y:S01]  /*4a40*/  FADD R136, R21, R106 ;  /* 0x0000006a15887221 */ /* 0x000fe20000000000 */
[----:B------:R-:W-:Y:S01]  /*4a50*/  FFMA R88, R89, UR4, -R2 ;  /* 0x0000000459587c23 */ /* 0x000fe20008000802 */
[----:B------:R-:W-:Y:S01]  /*4a60*/  @!P2 FMUL R6, R6, 0.5 ;  /* 0x3f0000000606a820 */ /* 0x000fe20000400000 */
[----:B------:R-:W3:Y:S01]  /*4a70*/  MUFU.EX2 R119, R119 ;  /* 0x0000007700777308 */ /* 0x000ee20000000800 */
[----:B--2---:R-:W-:Y:S01]  /*4a80*/  @!P4 FMUL R110, R110, R110 ;  /* 0x0000006e6e6ec220 */ /* 0x004fe20000400000 */
[----:B------:R-:W-:Y:S01]  /*4a90*/  FSETP.GEU.AND P4, PT, R24, -126, PT ;  /* 0xc2fc00001800780b */ /* 0x000fe20003f8e000 */
[----:B------:R-:W-:-:S02]  /*4aa0*/  ULDC UR4, c[0x0][0x604] ;  /* 0x0001810000047ab9 */ /* 0x000fc40000000800 */
[----:B------:R-:W-:Y:S01]  /*4ab0*/  FADD R138, R51, R110 ;  /* 0x0000006e338a7221 */ /* 0x000fe20000000000 */
[----:B------:R-:W-:Y:S01]  /*4ac0*/  F2FP.BF16.F32.PACK_AB R51, R46, R51 ;  /* 0x000000332e33723e */ /* 0x000fe200000010ff */
[----:B------:R-:W-:Y:S01]  /*4ad0*/  @!P3 FMUL R87, R87, 0.5 ;  /* 0x3f0000005757b820 */ /* 0x000fe20000400000 */
[----:B------:R-:W2:Y:S01]  /*4ae0*/  MUFU.EX2 R114, R114 ;  /* 0x0000007200727308 */ /* 0x000ea20000000800 */
[----:B----4-:R-:W-:Y:S01]  /*4af0*/  @!P1 FMUL R115, R115, R115 ;  /* 0x0000007373739220 */ /* 0x010fe20000400000 */
[----:B------:R-:W-:-:S05]  /*4b00*/  FSETP.GEU.AND P1, PT, R25, -126, PT ;  /* 0xc2fc00001900780b */ /* 0x000fca0003f2e000 */
[----:B------:R-:W-:Y:S01]  /*4b10*/  @!P4 FMUL R24, R24, 0.5 ;  /* 0x3f0000001818c820 */ /* 0x000fe20000400000 */
[----:B------:R-:W4:Y:S01]  /*4b20*/  MUFU.EX2 R6, R6 ;  /* 0x0000000600067308 */ /* 0x000f220000000800 */
[----:B---3--:R-:W-:Y:S01]  /*4b30*/  @!P5 FMUL R119, R119, R119 ;  /* 0x000000777777d220 */ /* 0x008fe20000400000 */
[----:B------:R-:W-:-:S05]  /*4b40*/  FSETP.GEU.AND P5, PT, R29, -126, PT ;  /* 0xc2fc00001d00780b */ /* 0x000fca0003fae000 */
[----:B------:R-:W-:Y:S01]  /*4b50*/  @!P1 FMUL R25, R25, 0.5 ;  /* 0x3f00000019199820 */ /* 0x000fe20000400000 */
[----:B------:R-:W3:Y:S01]  /*4b60*/  MUFU.EX2 R87, R87 ;  /* 0x0000005700577308 */ /* 0x000ee20000000800 */
[----:B--2---:R-:W-:Y:S01]  /*4b70*/  @!P6 FMUL R114, R114, R114 ;  /* 0x000000727272e220 */ /* 0x004fe20000400000 */
[----:B------:R-:W-:-:S05]  /*4b80*/  FSETP.GEU.AND P6, PT, R3, -126, PT ;  /* 0xc2fc00000300780b */ /* 0x000fca0003fce000 */
        /* <DEDUP_REMOVED lines=13> */
[----:B------:R2:W5:Y:S01]  /*4c60*/  MUFU.EX2 R24, R3 ;  /* 0x0000000300187308 */ /* 0x0005620000000800 */
[----:B----4-:R-:W-:Y:S01]  /*4c70*/  @!P1 FMUL R123, R123, R123 ;  /* 0x0000007b7b7b9220 */ /* 0x010fe20000400000 */
[----:B------:R-:W-:-:S05]  /*4c80*/  FSETP.GEU.AND P1, PT, R37, -126, PT ;  /* 0xc2fc00002500780b */ /* 0x000fca0003f2e000 */
[----:B------:R-:W-:Y:S01]  /*4c90*/  @!P4 FMUL R36, R36, 0.5 ;  /* 0x3f0000002424c820 */ /* 0x000fe20000400000 */
[----:B------:R-:W4:Y:S01]  /*4ca0*/  MUFU.EX2 R131, R33 ;  /* 0x0000002100837308 */ /* 0x000f220000000800 */
[----:B---3--:R-:W-:Y:S01]  /*4cb0*/  @!P5 FMUL R127, R127, R127 ;  /* 0x0000007f7f7fd220 */ /* 0x008fe20000400000 */
[----:B------:R-:W-:Y:S01]  /*4cc0*/  FSETP.GEU.AND P5, PT, R41, -126, PT ;  /* 0xc2fc00002900780b */ /* 0x000fe20003fae000 */
[--C-:B--2---:R-:W-:Y:S01]  /*4cd0*/  FFMA R3, R92, UR4, -R2.reuse ;  /* 0x000000045c037c23 */ /* 0x104fe20008000802 */
[----:B------:R-:W-:Y:S02]  /*4ce0*/  ULDC UR4, c[0x0][0x604] ;  /* 0x0001810000047ab9 */ /* 0x000fe40000000800 */
[----:B------:R-:W-:Y:S01]  /*4cf0*/  FFMA R92, R93, UR4, -R2 ;  /* 0x000000045d5c7c23 */ /* 0x000fe20008000802 */
[----:B------:R-:W-:Y:S01]  /*4d00*/  @!P1 FMUL R37, R37, 0.5 ;  /* 0x3f00000025259820 */ /* 0x000fe20000400000 */
[----:B------:R-:W2:Y:S01]  /*4d10*/  MUFU.EX2 R32, R32 ;  /* 0x0000002000207308 */ /* 0x000ea20000000800 */
[----:B-----5:R-:W-:Y:S01]  /*4d20*/  @!P6 FMUL R24, R24, R24 ;  /* 0x000000181818e220 */ /* 0x020fe20000400000 */
[----:B------:R-:W-:Y:S01]  /*4d30*/  FSETP.GEU.AND P6, PT, R40, -126, PT ;  /* 0xc2fc00002800780b */ /* 0x000fe20003fce000 */
[----:B------:R-:W-:-:S02]  /*4d40*/  ULDC UR4, c[0x0][0x604] ;  /* 0x0001810000047ab9 */ /* 0x000fc40000000800 */
[--C-:B------:R-:W-:Y:S01]  /*4d50*/  FFMA R25, R96, UR4, -R2.reuse ;  /* 0x0000000460197c23 */ /* 0x100fe20008000802 */
[----:B------:R-:W-:Y:S01]  /*4d60*/  ULDC UR4, c[0x0][0x604] ;  /* 0x0001810000047ab9 */ /* 0x000fe20000000800 */
[----:B------:R-:W-:Y:S01]  /*4d70*/  @!P5 FMUL R41, R41, 0.5 ;  /* 0x3f0000002929d820 */ /* 0x000fe20000400000 */
[----:B------:R-:W3:Y:S01]  /*4d80*/  MUFU.EX2 R36, R36 ;  /* 0x0000002400247308 */ /* 0x000ee20000000800 */
[----:B----4-:R-:W-:Y:S01]  /*4d90*/  @!P2 FMUL R131, R131, R131 ;  /* 0x000000838383a220 */ /* 0x010fe20000400000 */
[----:B------:R-:W-:Y:S01]  /*4da0*/  FSETP.GEU.AND P2, PT, R45, -126, PT ;  /* 0xc2fc00002d00780b */ /* 0x000fe20003f4e000 */
[--C-:B------:R-:W-:Y:S01]  /*4db0*/  FFMA R96, R97, UR4, -R2.reuse ;  /* 0x0000000461607c23 */ /* 0x100fe20008000802 */
[----:B------:R-:W-:Y:S02]  /*4dc0*/  ULDC UR4, c[0x0][0x604] ;  /* 0x0001810000047ab9 */ /* 0x000fe40000000800 */
[----:B------:R-:W-:Y:S01]  /*4dd0*/  FFMA R29, R100, UR4, -R2 ;  /* 0x00000004641d7c23 */ /* 0x000fe20008000802 */
[----:B------:R-:W-:Y:S01]  /*4de0*/  @!P6 FMUL R40, R40, 0.5 ;  /* 0x3f0000002828e820 */ /* 0x000fe20000400000 */
[----:B------:R-:W4:Y:S01]  /*4df0*/  MUFU.EX2 R135, R37 ;  /* 0x0000002500877308 */ /* 0x000f220000000800 */
[----:B--2---:R-:W-:Y:S01]  /*4e00*/  @!P3 FMUL R32, R32, R32 ;  /* 0x000000202020b220 */ /* 0x004fe20000400000 */
[----:B------:R-:W-:Y:S01]  /*4e10*/  FSETP.GEU.AND P3, PT, R44, -126, PT ;  /* 0xc2fc00002c00780b */ /* 0x000fe20003f6e000 */
[----:B------:R-:W-:-:S02]  /*4e20*/  ULDC UR4, c[0x0][0x604] ;  /* 0x0001810000047ab9 */ /* 0x000fc40000000800 */
[----:B------:R-:W-:Y:S01]  /*4e30*/  FFMA R100, R101, UR4, -R2 ;  /* 0x0000000465647c23 */ /* 0x000fe20008000802 */
[----:B------:R-:W-:Y:S01]  /*4e40*/  ULDC UR4, c[0x0][0x604] ;  /* 0x0001810000047ab9 */ /* 0x000fe20000000800 */
[----:B------:R-:W-:Y:S01]  /*4e50*/  @!P2 FMUL R45, R45, 0.5 ;  /* 0x3f0000002d2da820 */ /* 0x000fe20000400000 */
[----:B------:R-:W2:Y:S01]  /*4e60*/  MUFU.EX2 R139, R41 ;  /* 0x00000029008b7308 */ /* 0x000ea20000000800 */
[----:B---3--:R-:W-:Y:S01]  /*4e70*/  @!P4 FMUL R36, R36, R36 ;  /* 0x000000242424c220 */ /* 0x008fe20000400000 */
[----:B------:R-:W-:-:S05]  /*4e80*/  FSETP.GEU.AND P4, PT, R48, -126, PT ;  /* 0xc2fc00003000780b */ /* 0x000fca0003f8e000 */
[----:B------:R-:W-:Y:S01]  /*4e90*/  @!P3 FMUL R44, R44, 0.5 ;  /* 0x3f0000002c2cb820 */ /* 0x000fe20000400000 */
[----:B------:R-:W3:Y:S01]  /*4ea0*/  MUFU.EX2 R40, R40 ;  /* 0x0000002800287308 */ /* 0x000ee20000000800 */
[----:B----4-:R-:W-:Y:S01]  /*4eb0*/  @!P1 FMUL R135, R135, R135 ;  /* 0x0000008787879220 */ /* 0x010fe20000400000 */
[----:B------:R-:W-:-:S05]  /*4ec0*/  FSETP.GEU.AND P1, PT, R49, -126, PT ;  /* 0xc2fc00003100780b */ /* 0x000fca0003f2e000 */
[----:B------:R-:W-:Y:S01]  /*4ed0*/  @!P4 FMUL R48, R48, 0.5 ;  /* 0x3f0000003030c820 */ /* 0x000fe20000400000 */
[----:B------:R-:W4:Y:S01]  /*4ee0*/  MUFU.EX2 R143, R45 ;  /* 0x0000002d008f7308 */ /* 0x000f220000000800 */
[----:B--2---:R-:W-:Y:S01]  /*4ef0*/  @!P5 FMUL R139, R139, R139 ;  /* 0x0000008b8b8bd220 */ /* 0x004fe20000400000 */
[----:B------:R-:W-:-:S05]  /*4f00*/  FSETP.GEU.AND P5, PT, R53, -126, PT ;  /* 0xc2fc00003500780b */ /* 0x000fca0003fae000 */
        /* <DEDUP_REMOVED lines=97> */
[----:B------:R2:W5:Y:S01]  /*5520*/  MUFU.EX2 R93, R3 ;  /* 0x00000003005d7308 */ /* 0x0005620000000800 */
[----:B---3--:R-:W-:Y:S01]  /*5530*/  @!P6 FMUL R167, R167, R167 ;  /* 0x000000a7a7a7e220 */ /* 0x008fe20000400000 */
[----:B------:R-:W-:-:S05]  /*5540*/  FSETP.GEU.AND P6, PT, R29, -126, PT ;  /* 0xc2fc00001d00780b */ /* 0x000fca0003fce000 */
[----:B------:R-:W-:Y:S01]  /*5550*/  @!P4 FMUL R25, R25, 0.5 ;  /* 0x3f0000001919c820 */ /* 0x000fe20000400000 */
[----:B------:R-:W3:Y:S01]  /*5560*/  MUFU.EX2 R96, R96 ;  /* 0x0000006000607308 */ /* 0x000ee20000000800 */
[--C-:B--2---:R-:W-:Y:S01]  /*5570*/  FFMA R3, R104, UR4, -R2.reuse ;  /* 0x0000000468037c23 */ /* 0x104fe20008000802 */
[----:B------:R-:W-:Y:S01]  /*5580*/  ULDC UR4, c[0x0][0x604] ;  /* 0x0001810000047ab9 */ /* 0x000fe20000000800 */
[----:B----4-:R-:W-:Y:S01]  /*5590*/  @!P2 FMUL R92, R92, R92 ;  /* 0x0000005c5c5ca220 */ /* 0x010fe20000400000 */
[----:B------:R-:W-:Y:S01]  /*55a0*/  FFMA R104, R105, UR4, -R2 ;  /* 0x0000000469687c23 */ /* 0x000fe20008000802 */
[----:B------:R-:W-:Y:S02]  /*55b0*/  ULDC UR4, c[0x0][0x604] ;  /* 0x0001810000047ab9 */ /* 0x000fe40000000800 */
[----:B------:R-:W-:Y:S01]  /*55c0*/  @!P6 FMUL R29, R29, 0.5 ;  /* 0x3f0000001d1de820 */ /* 0x000fe20000400000 */
[----:B------:R2:W4:Y:S01]  /*55d0*/  MUFU.EX2 R97, R25 ;  /* 0x0000001900617308 */ /* 0x0005220000000800 */
[----:B------:R-:W-:Y:S01]  /*55e0*/  FSETP.GEU.AND P2, PT, R104, -126, PT ;  /* 0xc2fc00006800780b */ /* 0x000fe20003f4e000 */
[----:B-----5:R-:W-:Y:S01]  /*55f0*/  @!P3 FMUL R93, R93, R93 ;  /* 0x0000005d5d5db220 */ /* 0x020fe20000400000 */
[----:B------:R-:W-:-:S05]  /*5600*/  FSETP.GEU.AND P3, PT, R3, -126, PT ;  /* 0xc2fc00000300780b */ /* 0x000fca0003f6e000 */
[----:B------:R-:W5:Y:S01]  /*5610*/  MUFU.EX2 R100, R100 ;  /* 0x0000006400647308 */ /* 0x000f620000000800 */
[--C-:B--2---:R-:W-:Y:S01]  /*5620*/  FFMA R25, R108, UR4, -R2.reuse ;  /* 0x000000046c197c23 */ /* 0x104fe20008000802 */
[----:B------:R-:W-:Y:S01]  /*5630*/  ULDC UR4, c[0x0][0x604] ;  /* 0x0001810000047ab9 */ /* 0x000fe20000000800 */
[----:B---3--:R-:W-:Y:S01]  /*5640*/  @!P1 FMUL R96, R96, R96 ;  /* 0x0000006060609220 */ /* 0x008fe20000400000 */
[----:B------:R-:W-:Y:S01]  /*5650*/  FFMA R108, R109, UR4, -R2 ;  /* 0x000000046d6c7c23 */ /* 0x000fe20008000802 */
[----:B------:R-:W-:Y:S01]  /*5660*/  ULDC UR4, c[0x0][0x604] ;  /* 0x0001810000047ab9 */ /* 0x000fe20000000800 */
[----:B------:R-:W-:Y:S02]  /*5670*/  @!P2 FMUL R104, R104, 0.5 ;  /* 0x3f0000006868a820 */ /* 0x000fe40000400000 */
[----:B------:R2:W3:Y:S01]  /*5680*/  MUFU.EX2 R101, R29 ;  /* 0x0000001d00657308 */ /* 0x0004e20000000800 */
[----:B------:R-:W-:Y:S01]  /*5690*/  FSETP.GEU.AND P1, PT, R108, -126, PT ;  /* 0xc2fc00006c00780b */ /* 0x000fe20003f2e000 */
[----:B----4-:R-:W-:Y:S01]  /*56a0*/  @!P4 FMUL R97, R97, R97 ;  /* 0x000000616161c220 */ /* 0x010fe20000400000 */
[----:B------:R-:W-:Y:S01]  /*56b0*/  FSETP.GEU.AND P4, PT, R25, -126, PT ;  /* 0xc2fc00001900780b */ /* 0x000fe20003f8e000 */
[----:B------:R-:W-:-:S04]  /*56c0*/  @!P3 FMUL R3, R3, 0.5 ;  /* 0x3f0000000303b820 */ /* 0x000fc80000400000 */
[----:B------:R-:W4:Y:S01]  /*56d0*/  MUFU.EX2 R104, R104 ;  /* 0x0000006800687308 */ /* 0x000f220000000800 */
[--C-:B--2---:R-:W-:Y:S01]  /*56e0*/  FFMA R29, R112, UR4, -R2.reuse ;  /* 0x00000004701d7c23 */ /* 0x104fe20008000802 */
[----:B------:R-:W-:Y:S01]  /*56f0*/  ULDC UR4, c[0x0][0x604] ;  /* 0x0001810000047ab9 */ /* 0x000fe20000000800 */
[----:B-----5:R-:W-:Y:S01]  /*5700*/  @!P5 FMUL R100, R100, R100 ;  /* 0x000000646464d220 */ /* 0x020fe20000400000 */
[--C-:B------:R-:W-:Y:S01]  /*5710*/  FFMA R112, R113, UR4, -R2.reuse ;  /* 0x0000000471707c23 */ /* 0x100fe20008000802 */
[----:B------:R-:W-:Y:S01]  /*5720*/  ULDC UR4, c[0x0][0x604] ;  /* 0x0001810000047ab9 */ /* 0x000fe20000000800 */
[----:B------:R-:W-:Y:S01]  /*5730*/  @!P1 FMUL R108, R108, 0.5 ;  /* 0x3f0000006c6c9820 */ /* 0x000fe20000400000 */
[--C-:B------:R-:W-:Y:S01]  /*5740*/  FFMA R116, R116, UR4, -R2.reuse ;  /* 0x0000000474747c23 */ /* 0x100fe20008000802 */
[----:B------:R-:W-:Y:S01]  /*5750*/  @!P4 FMUL R25, R25, 0.5 ;  /* 0x3f0000001919c820 */ /* 0x000fe20000400000 */
[----:B------:R-:W-:Y:S01]  /*5760*/  FSETP.GEU.AND P5, PT, R112, -126, PT ;  /* 0xc2fc00007000780b */ /* 0x000fe20003fae000 */
[----:B------:R2:W5:Y:S01]  /*5770*/  MUFU.EX2 R105, R3 ;  /* 0x0000000300697308 */ /* 0x0005620000000800 */
[----:B------:R-:W-:Y:S01]  /*5780*/  ULDC UR4, c[0x0][0x604] ;  /* 0x0001810000047ab9 */ /* 0x000fe20000000800 */
[----:B---3--:R-:W-:Y:S01]  /*5790*/  @!P6 FMUL R101, R101, R101 ;  /* 0x000000656565e220 */ /* 0x008fe20000400000 */
[----:B------:R-:W-:Y:S01]  /*57a0*/  FFMA R120, R120, UR4, -R2 ;  /* 0x0000000478787c23 */ /* 0x000fe20008000802 */
[----:B------:R-:W-:Y:S01]  /*57b0*/  ULDC UR4, c[0x0][0x604] ;  /* 0x0001810000047ab9 */ /* 0x000fe20000000800 */
[----:B------:R-:W-:Y:S01]  /*57c0*/  FSETP.GEU.AND P6, PT, R29, -126, PT ;  /* 0xc2fc00001d00780b */ /* 0x000fe20003fce000 */
[----:B----4-:R-:W-:-:S02]  /*57d0*/  @!P2 FMUL R104, R104, R104 ;  /* 0x000000686868a220 */ /* 0x010fc40000400000 */
[----:B------:R3:W4:Y:S01]  /*57e0*/  MUFU.EX2 R109, R25 ;  /* 0x00000019006d7308 */ /* 0x0007220000000800 */
[--C-:B--2---:R-:W-:Y:S01]  /*57f0*/  FFMA R3, R121, UR4, -R2.reuse ;  /* 0x0000000479037c23 */ /* 0x104fe20008000802 */
[----:B------:R-:W-:Y:S01]  /*5800*/  ULDC UR4, c[0x0][0x604] ;  /* 0x0001810000047ab9 */ /* 0x000fe20000000800 */
[----:B------:R-:W-:Y:S01]  /*5810*/  FSETP.GEU.AND P2, PT, R120, -126, PT ;  /* 0xc2fc00007800780b */ /* 0x000fe20003f4e000 */
[----:B------:R-:W-:Y:S01]  /*5820*/  @!P5 FMUL R112, R112, 0.5 ;  /* 0x3f0000007070d820 */ /* 0x000fe20000400000 */
[--C-:B------:R-:W-:Y:S01]  /*5830*/  FFMA R124, R124, UR4, -R2.reuse ;  /* 0x000000047c7c7c23 */ /* 0x100fe20008000802 */
[----:B------:R-:W-:Y:S02]  /*5840*/  ULDC UR4, c[0x0][0x604] ;  /* 0x0001810000047ab9 */ /* 0x000fe40000000800 */
[----:B------:R-:W2:Y:S01]  /*5850*/  MUFU.EX2 R108, R108 ;  /* 0x0000006c006c7308 */ /* 0x000ea20000000800 */
[--C-:B------:R-:W-:Y:S01]  /*5860*/  FFMA R118, R117, UR4, -R2.reuse ;  /* 0x0000000475767c23 */ /* 0x100fe20008000802 */
[----:B------:R-:W-:Y:S01]  /*5870*/  ULDC UR4, c[0x0][0x604] ;  /* 0x0001810000047ab9 */ /* 0x000fe20000000800 */
[----:B-----5:R-:W-:Y:S01]  /*5880*/  @!P3 FMUL R105, R105, R105 ;  /* 0x000000696969b220 */ /* 0x020fe20000400000 */
[--C-:B---3--:R-:W-:Y:S01]  /*5890*/  FFMA R25, R125, UR4, -R2.reuse ;  /* 0x000000047d197c23 */ /* 0x108fe20008000802 */
[----:B------:R-:W-:Y:S01]  /*58a0*/  FSETP.GEU.AND P3, PT, R116, -126, PT ;  /* 0xc2fc00007400780b */ /* 0x000fe20003f6e000 */
[--C-:B------:R-:W-:Y:S01]  /*58b0*/  FFMA R125, R128, UR5, -R2.reuse ;  /* 0x00000005807d7c23 */ /* 0x100fe20008000802 */
[----:B------:R-:W-:Y:S01]  /*58c0*/  ULDC UR5, c[0x0][0x604] ;  /* 0x0001810000057ab9 */ /* 0x000fe20000000800 */
[----:B------:R-:W3:Y:S01]  /*58d0*/  MUFU.EX2 R112, R112 ;  /* 0x0000007000707308 */ /* 0x000ee20000000800 */
[----:B----4-:R-:W-:Y:S01]  /*58e0*/  @!P4 FMUL R109, R109, R109 ;  /* 0x0000006d6d6dc220 */ /* 0x010fe20000400000 */
[----:B------:R-:W-:Y:S01]  /*58f0*/  FSETP.GEU.AND P4, PT, R3, -126, PT ;  /* 0xc2fc00000300780b */ /* 0x000fe20003f8e000 */
[----:B------:R-:W-:Y:S01]  /*5900*/  @!P2 FMUL R120, R120, 0.5 ;  /* 0x3f0000007878a820 */ /* 0x000fe20000400000 */
[--C-:B------:R-:W-:Y:S01]  /*5910*/  FFMA R128, R145, UR22, -R2.reuse ;  /* 0x0000001691807c23 */ /* 0x100fe20008000802 */
[----:B------:R-:W-:Y:S01]  /*5920*/  @!P6 FMUL R29, R29, 0.5 ;  /* 0x3f0000001d1de820 */ /* 0x000fe20000400000 */
[----:B------:R-:W-:Y:S01]  /*5930*/  ULDC UR4, c[0x0][0x604] ;  /* 0x0001810000047ab9 */ /* 0x000fe20000000800 */
[--C-:B------:R-:W-:Y:S01]  /*5940*/  FFMA R145, R148, UR23, -R2.reuse ;  /* 0x0000001794917c23 */ /* 0x100fe20008000802 */
[----:B------:R-:W4:Y:S01]  /*5950*/  MUFU.EX2 R169, R120 ;  /* 0x0000007800a97308 */ /* 0x000f220000000800 */
[----:B--2---:R-:W-:Y:S01]  /*5960*/  @!P1 FMUL R108, R108, R108 ;  /* 0x0000006c6c6c9220 */ /* 0x004fe20000400000 */
[----:B------:R-:W-:Y:S01]  /*5970*/  FSETP.GEU.AND P1, PT, R124, -126, PT ;  /* 0xc2fc00007c00780b */ /* 0x000fe20003f2e000 */
[----:B------:R-:W-:Y:S01]  /*5980*/  @!P3 FMUL R116, R116, 0.5 ;  /* 0x3f0000007474b820 */ /* 0x000fe20000400000 */
[----:B------:R-:W-:-:S03]  /*5990*/  FFMA R132, R132, UR4, -R2 ;  /* 0x0000000484847c23 */ /* 0x000fc60008000802 */
[----:B------:R-:W-:Y:S01]  /*59a0*/  @!P4 FMUL R3, R3, 0.5 ;  /* 0x3f0000000303c820 */ /* 0x000fe20000400000 */
[----:B------:R-:W2:Y:S01]  /*59b0*/  MUFU.EX2 R121, R116 ;  /* 0x0000007400797308 */ /* 0x000ea20000000800 */
[----:B---3--:R-:W-:Y:S01]  /*59c0*/  @!P5 FMUL R112, R112, R112 ;  /* 0x000000707070d220 */ /* 0x008fe20000400000 */
[----:B------:R-:W-:-:S03]  /*59d0*/  FSETP.GEU.AND P5, PT, R25, -126, PT ;  /* 0xc2fc00001900780b */ /* 0x000fc60003fae000 */
[----:B------:R-:W-:Y:S02]  /*59e0*/  FADD R33, R147, R112 ;  /* 0x0000007093217221 */ /* 0x000fe40000000000 */
[----:B------:R-:W-:Y:S01]  /*59f0*/  @!P1 FMUL R124, R124, 0.5 ;  /* 0x3f0000007c7c9820 */ /* 0x000fe20000400000 */
[----:B------:R3:W5:Y:S01]  /*5a00*/  MUFU.EX2 R116, R3 ;  /* 0x0000000300747308 */ /* 0x0007620000000800 */
[----:B----4-:R-:W-:Y:S01]  /*5a10*/  @!P2 FMUL R169, R169, R169 ;  /* 0x000000a9a9a9a220 */ /* 0x010fe20000400000 */
[----:B------:R-:W-:-:S05]  /*5a20*/  FSETP.GEU.AND P2, PT, R125, -126, PT ;  /* 0xc2fc00007d00780b */ /* 0x000fca0003f4e000 */
[----:B------:R-:W-:Y:S01]  /*5a30*/  @!P5 FMUL R25, R25, 0.5 ;  /* 0x3f0000001919d820 */ /* 0x000fe20000400000 */
[----:B------:R4:W1:Y:S01]  /*5a40*/  MUFU.EX2 R117, R124 ;  /* 0x0000007c00757308 */ /* 0x0008620000000800 */
[----:B---3--:R-:W-:Y:S01]  /*5a50*/  FADD R3, R8, R59 ;  /* 0x0000003b08037221 */ /* 0x008fe20000000000 */
[----:B--2---:R-:W-:-:S03]  /*5a60*/  @!P3 FMUL R121, R121, R121 ;  /* 0x000000797979b220 */ /* 0x004fc60000400000 */
[----:B------:R-:W-:Y:S01]  /*5a70*/  FADD R61, R3, R134 ;  /* 0x00000086033d7221 */ /* 0x000fe20000000000 */
[----:B------:R-:W-:Y:S01]  /*5a80*/  FADD R3, R9, R58 ;  /* 0x0000003a09037221 */ /* 0x000fe20000000000 */
[----:B------:R-:W-:Y:S01]  /*5a90*/  @!P2 FMUL R125, R125, 0.5 ;  /* 0x3f0000007d7da820 */ /* 0x000fe20000400000 */
[----:B------:R2:W3:Y:S01]  /*5aa0*/  MUFU.EX2 R120, R25 ;  /* 0x0000001900787308 */ /* 0x0004e20000000800 */
[--C-:B----4-:R-:W-:Y:S01]  /*5ab0*/  FFMA R124, R137, UR5, -R2.reuse ;  /* 0x00000005897c7c23 */ /* 0x110fe20008000802 */
[----:B-----5:R-:W-:Y:S01]  /*5ac0*/  @!P4 FMUL R116, R116, R116 ;  /* 0x000000747474c220 */ /* 0x020fe20000400000 */
[----:B------:R-:W-:Y:S01]  /*5ad0*/  FSETP.GEU.AND P4, PT, R122, -126, PT ;  /* 0xc2fc00007a00780b */ /* 0x000fe20003f8e000 */
[--C-:B------:R-:W-:Y:S01]  /*5ae0*/  FFMA R137, R144, UR11, -R2.reuse ;  /* 0x0000000b90897c23 */ /* 0x100fe20008000802 */
[----:B------:R-:W-:Y:S01]  /*5af0*/  FADD R134, R26, R95 ;  /* 0x0000005f1a867221 */ /* 0x000fe20000000000 */
[----:B------:R-:W-:Y:S02]  /*5b00*/  FFMA R2, R149, UR15, -R2 ;  /* 0x0000000f95027c23 */ /* 0x000fe40008000802 */
[----:B------:R-:W4:Y:S01]  /*5b10*/  MUFU.EX2 R125, R125 ;  /* 0x0000007d007d7308 */ /* 0x000f220000000800 */
[----:B-1----:R-:W-:Y:S01]  /*5b20*/  @!P1 FMUL R117, R117, R117 ;  /* 0x0000007575759220 */ /* 0x002fe20000400000 */
[----:B------:R-:W-:Y:S01]  /*5b30*/  FSETP.GEU.AND P1, PT, R129, -126, PT ;  /* 0xc2fc00008100780b */ /* 0x000fe20003f2e000 */
[----:B------:R-:W-:Y:S01]  /*5b40*/  FADD R65, R3, R134 ;  /* 0x0000008603417221 */ /* 0x000fe20000000000 */
[----:B------:R-:W-:Y:S01]  /*5b50*/  FADD R3, R31, R62 ;  /* 0x0000003e1f037221 */ /* 0x000fe20000000000 */
[----:B------:R-:W-:Y:S01]  /*5b60*/  FADD R134, R43, R94 ;  /* 0x0000005e2b867221 */ /* 0x000fe20000000000 */
[----:B--2---:R-:W-:Y:S01]  /*5b70*/  FADD R25, R13, R74 ;  /* 0x0000004a0d197221 */ /* 0x004fe20000000000 */
[----:B------:R-:W-:Y:S01]  /*5b80*/  F2FP.BF16.F32.PACK_AB R43, R30, R43 ;  /* 0x0000002b1e2b723e */ /* 0x000fe200000010ff */
[----:B------:R-:W-:Y:S01]  /*5b90*/  @!P4 FMUL R122, R122, 0.5 ;  /* 0x3f0000007a7ac820 */ /* 0x000fe20000400000 */
[----:B---3--:R-:W-:Y:S01]  /*5ba0*/  @!P5 FMUL R120, R120, R120 ;  /* 0x000000787878d220 */ /* 0x008fe20000400000 */
[----:B------:R-:W-:Y:S01]  /*5bb0*/  FSETP.GEU.AND P5, PT, R124, -126, PT ;  /* 0xc2fc00007c00780b */ /* 0x000fe20003fae000 */
[----:B------:R-:W1:Y:S01]  /*5bc0*/  MUFU.EX2 R113, R29 ;  /* 0x0000001d00717308 */ /* 0x000e620000000800 */
[----:B------:R-:W-:Y:S01]  /*5bd0*/  FADD R69, R3, R134 ;  /* 0x0000008603457221 */ /* 0x000fe20000000000 */
[----:B------:R-:W-:Y:S01]  /*5be0*/  FADD R3, R10, R63 ;  /* 0x0000003f0a037221 */ /* 0x000fe20000000000 */
[----:B------:R-:W-:Y:S01]  /*5bf0*/  FADD R134, R30, R99 ;  /* 0x000000631e867221 */ /* 0x000fe20000000000 */
[----:B------:R-:W-:Y:S01]  /*5c00*/  @!P1 FMUL R129, R129, 0.5 ;  /* 0x3f00000081819820 */ /* 0x000fe20000400000 */
[----:B------:R-:W-:Y:S01]  /*5c10*/  FADD R152, R25, R136 ;  /* 0x0000008819987221 */ /* 0x000fe20000000000 */
[----:B----4-:R-:W-:Y:S01]  /*5c20*/  @!P2 FMUL R125, R125, R125 ;  /* 0x0000007d7d7da220 */ /* 0x010fe20000400000 */
[----:B------:R-:W-:Y:S01]  /*5c30*/  FSETP.GEU.AND P2, PT, R133, -126, PT ;  /* 0xc2fc00008500780b */ /* 0x000fe20003f4e000 */
[----:B------:R-:W2:Y:S01]  /*5c40*/  MUFU.EX2 R122, R122 ;  /* 0x0000007a007a7308 */ /* 0x000ea20000000800 */
[----:B------:R-:W-:Y:S01]  /*5c50*/  FADD R73, R3, R134 ;  /* 0x0000008603497221 */ /* 0x000fe20000000000 */
[----:B------:R-:W-:Y:S01]  /*5c60*/  FADD R3, R11, R66 ;  /* 0x000000420b037221 */ /* 0x000fe20000000000 */
[----:B------:R-:W-:Y:S01]  /*5c70*/  FADD R134, R19, R98 ;  /* 0x0000006213867221 */ /* 0x000fe20000000000 */
[----:B------:R-:W-:Y:S01]  /*5c80*/  @!P5 FMUL R124, R124, 0.5 ;  /* 0x3f0000007c7cd820 */ /* 0x000fe20000400000 */
[----:B------:R-:W-:Y:S01]  /*5c90*/  FADD R25, R16, R75 ;  /* 0x0000004b10197221 */ /* 0x000fe20000000000 */
[----:B------:R-:W-:Y:S01]  /*5ca0*/  FADD R136, R42, R111 ;  /* 0x0000006f2a887221 */ /* 0x000fe20000000000 */
[----:B------:R-:W-:Y:S01]  /*5cb0*/  FADD R77, R3, R134 ;  /* 0x00000086034d7221 */ /* 0x000fe20000000000 */
[----:B------:R-:W3:Y:S01]  /*5cc0*/  MUFU.EX2 R129, R129 ;  /* 0x0000008100817308 */ /* 0x000ee20000000800 */
[----:B------:R-:W-:Y:S01]  /*5cd0*/  FADD R3, R27, R70 ;  /* 0x000000461b037221 */ /* 0x000fe20000000000 */
[----:B------:R-:W-:Y:S01]  /*5ce0*/  FADD R134, R47, R102 ;  /* 0x000000662f867221 */ /* 0x000fe20000000000 */
[----:B-1----:R-:W-:Y:S01]  /*5cf0*/  @!P6 FMUL R113, R113, R113 ;  /* 0x000000717171e220 */ /* 0x002fe20000400000 */
[----:B------:R-:W-:Y:S01]  /*5d00*/  @!P2 FMUL R133, R133, 0.5 ;  /* 0x3f0000008585a820 */ /* 0x000fe20000400000 */
[----:B------:R-:W-:Y:S01]  /*5d10*/  FADD R154, R25, R136 ;  /* 0x00000088199a7221 */ /* 0x000fe20000000000 */
[----:B------:R-:W-:Y:S01]  /*5d20*/  FADD R85, R3, R134 ;  /* 0x0000008603557221 */ /* 0x000fe20000000000 */
[----:B------:R-:W-:Y:S01]  /*5d30*/  FADD R3, R14, R71 ;  /* 0x000000470e037221 */ /* 0x000fe20000000000 */
[----:B------:R-:W1:Y:S01]  /*5d40*/  MUFU.EX2 R124, R124 ;  /* 0x0000007c007c7308 */ /* 0x000e620000000800 */
[----:B--2---:R-:W-:Y:S01]  /*5d50*/  @!P4 FMUL R122, R122, R122 ;  /* 0x0000007a7a7ac220 */ /* 0x004fe20000400000 */
[----:B------:R-:W-:Y:S01]  /*5d60*/  FSETP.GEU.AND P4, PT, R126, -126, PT ;  /* 0xc2fc00007e00780b */ /* 0x000fe20003f8e000 */
[----:B------:R-:W-:Y:S01]  /*5d70*/  FADD R134, R38, R107 ;  /* 0x0000006b26867221 */ /* 0x000fe20000000000 */
[----:B------:R-:W-:Y:S01]  /*5d80*/  FSETP.GEU.AND P6, PT, R118, -126, PT ;  /* 0xc2fc00007600780b */ /* 0x000fe20003fce000 */
[----:B------:R-:W-:Y:S01]  /*5d90*/  FADD R25, R18, R79 ;  /* 0x0000004f12197221 */ /* 0x000fe20000000000 */
[----:B------:R-:W-:Y:S01]  /*5da0*/  FADD R136, R46, R115 ;  /* 0x000000732e887221 */ /* 0x000fe20000000000 */
[----:B------:R-:W-:Y:S01]  /*5db0*/  FADD R149, R3, R134 ;  /* 0x0000008603957221 */ /* 0x000fe20000000000 */
[----:B------:R-:W2:Y:S01]  /*5dc0*/  MUFU.EX2 R133, R133 ;  /* 0x0000008500857308 */ /* 0x000ea20000000800 */
[----:B---3--:R-:W-:Y:S01]  /*5dd0*/  @!P1 FMUL R129, R129, R129 ;  /* 0x0000008181819220 */ /* 0x008fe20000400000 */
[----:B------:R-:W-:Y:S01]  /*5de0*/  FSETP.GEU.AND P1, PT, R137, -126, PT ;  /* 0xc2fc00008900780b */ /* 0x000fe20003f2e000 */
[----:B------:R-:W-:Y:S01]  /*5df0*/  FADD R3, R28, R167 ;  /* 0x000000a71c037221 */ /* 0x000fe20000000000 */
[----:B------:R-:W-:Y:S01]  /*5e00*/  FADD R134, R56, R169 ;  /* 0x000000a938867221 */ /* 0x000fe20000000000 */
[----:B------:R-:W-:Y:S01]  /*5e10*/  FADD R158, R25, R136 ;  /* 0x00000088199e7221 */ /* 0x000fe20000000000 */
[----:B------:R-:W-:Y:S01]  /*5e20*/  FADD R25, R12, R67 ;  /* 0x000000430c197221 */ /* 0x000fe20000000000 */
[----:B------:R-:W-:Y:S01]  /*5e30*/  @!P4 FMUL R126, R126, 0.5 ;  /* 0x3f0000007e7ec820 */ /* 0x000fe20000400000 */
[----:B------:R-:W-:Y:S01]  /*5e40*/  FADD R136, R34, R103 ;  /* 0x0000006722887221 */ /* 0x000fe20000000000 */
[----:B-1----:R-:W-:Y:S01]  /*5e50*/  @!P5 FMUL R124, R124, R124 ;  /* 0x0000007c7c7cd220 */ /* 0x002fe20000400000 */
[----:B------:R-:W-:Y:S01]  /*5e60*/  FSETP.GEU.AND P5, PT, R128, -126, PT ;  /* 0xc2fc00008000780b */ /* 0x000fe20003fae000 */
[----:B------:R-:W-:Y:S01]  /*5e70*/  FADD R37, R3, R134 ;  /* 0x0000008603257221 */ /* 0x000fe20000000000 */
[----:B------:R-:W-:Y:S01]  /*5e80*/  FADD R3, R123, R88 ;  /* 0x000000587b037221 */ /* 0x000fe20000000000 */
[----:B------:R-:W1:Y:S01]  /*5e90*/  MUFU.EX2 R126, R126 ;  /* 0x0000007e007e7308 */ /* 0x000e620000000800 */
[----:B------:R-:W-:Y:S01]  /*5ea0*/  FADD R81, R25, R136 ;  /* 0x0000008819517221 */ /* 0x000fe20000000000 */
[----:B------:R-:W-:Y:S01]  /*5eb0*/  @!P1 FMUL R137, R137, 0.5 ;  /* 0x3f00000089899820 */ /* 0x000fe20000400000 */
[----:B------:R-:W-:Y:S01]  /*5ec0*/  FADD R29, R35, R78 ;  /* 0x0000004e231d7221 */ /* 0x000fe20000000000 */
[----:B--2---:R-:W-:Y:S01]  /*5ed0*/  @!P2 FMUL R133, R133, R133 ;  /* 0x000000858585a220 */ /* 0x004fe20000400000 */
[----:B------:R-:W-:Y:S01]  /*5ee0*/  FSETP.GEU.AND P2, PT, R132, -126, PT ;  /* 0xc2fc00008400780b */ /* 0x000fe20003f4e000 */
[----:B------:R-:W-:Y:S01]  /*5ef0*/  FADD R25, R20, R83 ;  /* 0x0000005314197221 */ /* 0x000fe20000000000 */
[----:B------:R-:W-:Y:S01]  /*5f00*/  FADD R136, R50, R119 ;  /* 0x0000007732887221 */ /* 0x000fe20000000000 */
[----:B------:R-:W2:Y:S01]  /*5f10*/  MUFU.EX2 R137, R137 ;  /* 0x0000008900897308 */ /* 0x000ea20000000800 */
[----:B------:R-:W-:Y:S01]  /*5f20*/  @!P6 FMUL R118, R118, 0.5 ;  /* 0x3f0000007676e820 */ /* 0x000fe20000400000 */
[----:B------:R-:W-:Y:S01]  /*5f30*/  @!P5 FMUL R128, R128, 0.5 ;  /* 0x3f0000008080d820 */ /* 0x000fe20000400000 */
[----:B------:R-:W-:Y:S01]  /*5f40*/  FADD R156, R29, R138 ;  /* 0x0000008a1d9c7221 */ /* 0x000fe20000000000 */
[----:B------:R-:W-:Y:S01]  /*5f50*/  FADD R162, R25, R136 ;  /* 0x0000008819a27221 */ /* 0x000fe20000000000 */
[----:B------:R-:W-:Y:S01]  /*5f60*/  FADD R29, R15, R82 ;  /* 0x000000520f1d7221 */ /* 0x000fe20000000000 */
[----:B------:R-:W-:Y:S01]  /*5f70*/  FADD R138, R23, R114 ;  /* 0x00000072178a7221 */ /* 0x000fe20000000000 */
[----:B------:R-:W-:Y:S01]  /*5f80*/  FADD R25, R39, R86 ;  /* 0x0000005627197221 */ /* 0x000fe20000000000 */
[----:B------:R-:W3:Y:S01]  /*5f90*/  MUFU.EX2 R128, R128 ;  /* 0x0000008000807308 */ /* 0x000ee20000000800 */
[----:B-1----:R-:W-:Y:S01]  /*5fa0*/  @!P4 FMUL R126, R126, R126 ;  /* 0x0000007e7e7ec220 */ /* 0x002fe20000400000 */
[----:B------:R-:W-:Y:S01]  /*5fb0*/  FSETP.GEU.AND P4, PT, R130, -126, PT ;  /* 0xc2fc00008200780b */ /* 0x000fe20003f8e000 */
[----:B------:R-:W-:Y:S01]  /*5fc0*/  @!P2 FMUL R132, R132, 0.5 ;  /* 0x3f0000008484a820 */ /* 0x000fe20000400000 */
[----:B------:R-:W-:Y:S01]  /*5fd0*/  FADD R136, R54, R87 ;  /* 0x0000005736887221 */ /* 0x000fe20000000000 */
[----:B------:R-:W-:Y:S01]  /*5fe0*/  FADD R160, R29, R138 ;  /* 0x0000008a1da07221 */ /* 0x000fe20000000000 */
[----:B------:R-:W-:Y:S01]  /*5ff0*/  FADD R29, R22, R91 ;  /* 0x0000005b161d7221 */ /* 0x000fe20000000000 */
[----:B------:R-:W-:Y:S01]  /*6000*/  FADD R138, R55, R6 ;  /* 0x00000006378a7221 */ /* 0x000fe20000000000 */
[----:B------:R1:W-:Y:S01]  /*6010*/  MUFU.EX2 R141, R132 ;  /* 0x00000084008d7308 */ /* 0x0003e20000000800 */
[----:B--2---:R-:W-:Y:S01]  /*6020*/  @!P1 FMUL R137, R137, R137 ;  /* 0x0000008989899220 */ /* 0x004fe20000400000 */
[----:B------:R-:W-:Y:S01]  /*6030*/  FSETP.GEU.AND P1, PT, R145, -126, PT ;  /* 0xc2fc00009100780b */ /* 0x000fe20003f2e000 */
[----:B------:R-:W-:Y:S01]  /*6040*/  FADD R164, R25, R136 ;  /* 0x0000008819a47221 */ /* 0x000fe20000000000 */
[----:B------:R-:W-:Y:S01]  /*6050*/  FADD R25, R40, R105 ;  /* 0x0000006928197221 */ /* 0x000fe20000000000 */
[----:B------:R-:W-:Y:S01]  /*6060*/  FADD R136, R72, R129 ;  /* 0x0000008148887221 */ /* 0x000fe20000000000 */
[----:B------:R-:W-:Y:S01]  /*6070*/  FADD R166, R29, R138 ;  /* 0x0000008a1da67221 */ /* 0x000fe20000000000 */
[----:B------:R-:W-:Y:S01]  /*6080*/  @!P4 FMUL R130, R130, 0.5 ;  /* 0x3f0000008282c820 */ /* 0x000fe20000400000 */
[----:B------:R-:W2:Y:S01]  /*6090*/  MUFU.EX2 R118, R118 ;  /* 0x0000007600767308 */ /* 0x000ea20000000800 */
[----:B---3--:R-:W-:Y:S01]  /*60a0*/  @!P5 FMUL R128, R128, R128 ;  /* 0x000000808080d220 */ /* 0x008fe20000400000 */
[----:B------:R-:W-:Y:S01]  /*60b0*/  FSETP.GEU.AND P5, PT, R2, -126, PT ;  /* 0xc2fc00000200780b */ /* 0x000fe20003fae000 */
[----:B-1----:R-:W-:Y:S01]  /*60c0*/  FADD R132, R153, R116 ;  /* 0x0000007499847221 */ /* 0x002fe20000000000 */
[----:B------:R-:W-:Y:S01]  /*60d0*/  FADD R142, R25, R136 ;  /* 0x00000088198e7221 */ /* 0x000fe20000000000 */
[----:B------:R-:W-:Y:S01]  /*60e0*/  FADD R29, R139, R104 ;  /* 0x000000688b1d7221 */ /* 0x000fe20000000000 */
[----:B------:R-:W-:Y:S01]  /*60f0*/  FADD R136, R161, R124 ;  /* 0x0000007ca1887221 */ /* 0x000fe20000000000 */
[----:B------:R-:W-:Y:S01]  /*6100*/  FADD R41, R3, R132 ;  /* 0x0000008403297221 */ /* 0x000fe20000000000 */
[----:B------:R-:W-:Y:S01]  /*6110*/  @!P1 FMUL R145, R145, 0.5 ;  /* 0x3f00000091919820 */ /* 0x000fe20000400000 */
[----:B------:R-:W-:Y:S01]  /*6120*/  FADD R132, R155, R120 ;  /* 0x000000789b847221 */ /* 0x000fe20000000000 */
[----:B------:R-:W-:Y:S01]  /*6130*/  FADD R3, R127, R92 ;  /* 0x0000005c7f037221 */ /* 0x000fe20000000000 */
[----:B------:R-:W1:Y:S01]  /*6140*/  MUFU.EX2 R130, R130 ;  /* 0x0000008200827308 */ /* 0x000e620000000800 */
        /* <DEDUP_REMOVED lines=10> */
[----:B------:R-:W-:Y:S01]  /*61f0*/  FADD R136, R163, R126 ;  /* 0x0000007ea3887221 */ /* 0x000fe20000000000 */
[----:B------:R-:W-:Y:S01]  /*6200*/  FADD R3, R32, R97 ;  /* 0x0000006120037221 */ /* 0x000fe20000000000 */
[----:B------:R-:W-:Y:S01]  /*6210*/  FADD R146, R25, R134 ;  /* 0x0000008619927221 */ /* 0x000fe20000000000 */
[----:B------:R-:W-:Y:S01]  /*6220*/  FADD R134, R64, R125 ;  /* 0x0000007d40867221 */ /* 0x000fe20000000000 */
[----:B------:R-:W-:Y:S01]  /*6230*/  FADD R148, R29, R136 ;  /* 0x000000881d947221 */ /* 0x000fe20000000000 */
[----:B------:R4:W5:Y:S01]  /*6240*/  MUFU.EX2 R132, R2 ;  /* 0x0000000200847308 */ /* 0x0009620000000800 */
[----:B------:R-:W-:Y:S01]  /*6250*/  FADD R29, R48, R113 ;  /* 0x00000071301d7221 */ /* 0x000fe20000000000 */
[----:B------:R-:W-:Y:S01]  /*6260*/  FADD R138, R80, R137 ;  /* 0x00000089508a7221 */ /* 0x000fe20000000000 */
[----:B------:R-:W-:Y:S01]  /*6270*/  FADD R25, R131, R96 ;  /* 0x0000006083197221 */ /* 0x000fe20000000000 */
[----:B------:R-:W-:Y:S01]  /*6280*/  FADD R136, R157, R122 ;  /* 0x0000007a9d887221 */ /* 0x000fe20000000000 */
[----:B------:R-:W-:Y:S01]  /*6290*/  FADD R140, R165, R128 ;  /* 0x00000080a58c7221 */ /* 0x000fe20000000000 */
[----:B--2---:R-:W-:Y:S01]  /*62a0*/  @!P6 FMUL R118, R118, R118 ;  /* 0x000000767676e220 */ /* 0x004fe20000400000 */
[----:B------:R-:W-:Y:S01]  /*62b0*/  @!P2 FMUL R141, R141, R141 ;  /* 0x0000008d8d8da220 */ /* 0x000fe20000400000 */
[----:B-1----:R-:W-:Y:S01]  /*62c0*/  @!P4 FMUL R130, R130, R130 ;  /* 0x000000828282c220 */ /* 0x002fe20000400000 */
[----:B---3--:R-:W-:Y:S01]  /*62d0*/  @!P1 FMUL R145, R145, R145 ;  /* 0x0000009191919220 */ /* 0x008fe20000400000 */
[----:B------:R-:W-:Y:S01]  /*62e0*/  FADD R53, R3, R134 ;  /* 0x0000008603357221 */ /* 0x000fe20000000000 */
[----:B------:R-:W-:Y:S01]  /*62f0*/  FADD R150, R29, R138 ;  /* 0x0000008a1d967221 */ /* 0x000fe20000000000 */
[----:B------:R-:W-:Y:S01]  /*6300*/  FADD R57, R25, R136 ;  /* 0x0000008819397221 */ /* 0x000fe20000000000 */
[----:B------:R-:W-:Y:S01]  /*6310*/  FADD R140, R33, R140 ;  /* 0x0000008c218c7221 */ /* 0x000fe20000000000 */
[----:B----4-:R-:W-:Y:S01]  /*6320*/  FADD R2, R36, R101 ;  /* 0x0000006524027221 */ /* 0x010fe20000000000 */
[----:B------:R-:W-:Y:S01]  /*6330*/  FADD R33, R68, R141 ;  /* 0x0000008d44217221 */ /* 0x000fe20000000000 */
[----:B------:R-:W-:Y:S01]  /*6340*/  FADD R25, R52, R121 ;  /* 0x0000007934197221 */ /* 0x000fe20000000000 */
[----:B-----5:R-:W-:Y:S01]  /*6350*/  @!P5 FMUL R132, R132, R132 ;  /* 0x000000848484d220 */ /* 0x020fe20000400000 */
[----:B------:R-:W-:Y:S01]  /*6360*/  FADD R136, R84, R145 ;  /* 0x0000009154887221 */ /* 0x000fe20000000000 */
        /* <DEDUP_REMOVED lines=34> */
[----:B------:R-:W-:Y:S01]  /*6590*/  MOV R3, UR7 ;  /* 0x0000000700037c02 */ /* 0x000fe20008000f00 */
[----:B------:R-:W-:Y:S01]  /*65a0*/  FADD R138, R41, R138 ;  /* 0x0000008a298a7221 */ /* 0x000fe20000000000 */
[----:B------:R-:W-:Y:S01]  /*65b0*/  FADD R37, R37, R2 ;  /* 0x0000000225257221 */ /* 0x000fe20000000000 */
[----:B------:R-:W-:Y:S01]  /*65c0*/  F2FP.BF16.F32.PACK_AB R41, R26, R17 ;  /* 0x000000111a29723e */ /* 0x000fe200000010ff */
[----:B------:R1:W-:Y:S01]  /*65d0*/  SYNCS.ARRIVE.TRANS64.A1T0 RZ, [R3+UR25], RZ ;  /* 0x000000ff03ff79a7 */ /* 0x0003e20008100019 */
[----:B------:R-:W-:Y:S01]  /*65e0*/  F2FP.BF16.F32.PACK_AB R57, R58, R59 ;  /* 0x0000003b3a39723e */ /* 0x000fe200000010ff */
[----:B------:R-:W-:Y:S01]  /*65f0*/  FADD R2, R61, R166 ;  /* 0x000000a63d027221 */ /* 0x000fe20000000000 */
[----:B------:R-:W-:-:S02]  /*6600*/  F2FP.BF16.F32.PACK_AB R30, R127, R24 ;  /* 0x000000187f1e723e */ /* 0x000fc400000010ff */
[----:B------:R-:W-:Y:S02]  /*6610*/  F2FP.BF16.F32.PACK_AB R45, R34, R19 ;  /* 0x00000013222d723e */ /* 0x000fe400000010ff */
[----:B------:R-:W-:Y:S01]  /*6620*/  F2FP.BF16.F32.PACK_AB R47, R38, R47 ;  /* 0x0000002f262f723e */ /* 0x000fe200000010ff */
[----:B-1----:R-:W-:Y:S01]  /*6630*/  FADD R3, R37, R138 ;  /* 0x0000008a25037221 */ /* 0x002fe20000000000 */
[----:B------:R-:W-:Y:S02]  /*6640*/  F2FP.BF16.F32.PACK_AB R59, R63, R62 ;  /* 0x0000003e3f3b723e */ /* 0x000fe400000010ff */
[----:B------:R-:W-:Y:S02]  /*6650*/  F2FP.BF16.F32.PACK_AB R24, R131, R32 ;  /* 0x000000208318723e */ /* 0x000fe400000010ff */
[----:B------:R-:W-:Y:S02]  /*6660*/  F2FP.BF16.F32.PACK_AB R26, R135, R36 ;  /* 0x00000024871a723e */ /* 0x000fe400000010ff */
[----:B------:R-:W-:-:S02]  /*6670*/  F2FP.BF16.F32.PACK_AB R49, R42, R21 ;  /* 0x000000152a31723e */ /* 0x000fc400000010ff */
[----:B------:R-:W-:Y:S02]  /*6680*/  F2FP.BF16.F32.PACK_AB R53, R50, R23 ;  /* 0x000000173235723e */ /* 0x000fe400000010ff */
[----:B------:R-:W-:Y:S02]  /*6690*/  F2FP.BF16.F32.PACK_AB R55, R55, R54 ;  /* 0x000000363737723e */ /* 0x000fe400000010ff */
        /* <DEDUP_REMOVED lines=49> */
[----:B------:R-:W-:Y:S01]  /*69b0*/  F2FP.BF16.F32.PACK_AB R86, R132, R145 ;  /* 0x000000918456723e */ /* 0x000fe200000010ff */
[----:B------:R-:W-:Y:S06]  /*69c0*/  @!P0 BRA `(.L_x_19) ;  /* 0x0000000000048947 */ /* 0x000fec0003800000 */
[----:B------:R-:W-:Y:S01]  /*69d0*/  BPT.TRAP 0x1 ;  /* 0x000000040000795c */ /* 0x000fe20000300000 */
.L_x_19:
[----:B------:R-:W1:Y:S02]  /*69e0*/  SYNCS.PHASECHK.TRANS64.TRYWAIT P1, [UR36+0x2c008], R5 ;  /* 0x02c00805ff0075a7 */ /* 0x000e640008020164 */
[----:B-1----:R-:W-:Y:S05]  /*69f0*/  @!P1 BRA `(.L_x_20) ;  /* 0x000000d000649947 */ /* 0x002fea0003800000 */
.L_x_104:
[----:B------:R-:W-:Y:S01]  /*6a00*/  UIADD3 UR4, UR6, 0x800, URZ ;  /* 0x0000080006047890 */ /* 0x000fe2000fffe03f */
[----:B------:R-:W-:Y:S01]  /*6a10*/  WARPGROUP.ARRIVE ;  /* 0x00000000000079c5 */ /* 0x000fe20000000000 */
[----:B------:R-:W-:Y:S01]  /*6a20*/  UMOV UR15, 0x40000040 ;  /* 0x40000040000f7882 */ /* 0x000fe20000000000 */
[----:B------:R-:W-:-:S04]  /*6a30*/  F2FP.BF16.F32.PACK_AB R87, R6, R87 ;  /* 0x000000570657723e */ /* 0x000fc800000010ff */
[----:B------:R-:W-:Y:S01]  /*6a40*/  UMOV UR14, UR4 ;  /* 0x00000004000e7c82 */ /* 0x000fe20008000000 */
[----:B------:R-:W-:Y:S01]  /*6a50*/  UIADD3 UR4, UR6, 0x880, URZ ;  /* 0x0000088006047890 */ /* 0x000fe2000fffe03f */
[----:B------:R-:W-:Y:S01]  /*6a60*/  HGMMA.64x64x16.F32.BF16 R152, R28, gdesc[UR12].tnspB, RZ, !UPT, gsb0 ;  /* 0x40e0000c1c987df0 */ /* 0x000fe2000c0018ff */
[----:B------:R-:W-:-:S05]  /*6a70*/  UMOV UR15, 0x40000040 ;  /* 0x40000040000f7882 */ /* 0x000fca0000000000 */
[----:B------:R-:W-:Y:S01]  /*6a80*/  UMOV UR14, UR4 ;  /* 0x00000004000e7c82 */ /* 0x000fe20008000000 */
[----:B------:R-:W-:Y:S01]  /*6a90*/  UIADD3 UR4, UR6, 0x900, URZ ;  /* 0x0000090006047890 */ /* 0x000fe2000fffe03f */
[----:B------:R-:W-:Y:S02]  /*6aa0*/  WARPGROUP.DEPBAR.LE gsb0, 0x0 ;  /* 0x00008000000079c5 */ /* 0x000fe40000010000 */
[----:B------:R-:W-:-:S06]  /*6ab0*/  WARPGROUP.ARRIVE ;  /* 0x00000000000079c5 */ /* 0x000fcc0000000000 */
[----:B------:R-:W-:Y:S01]  /*6ac0*/  HGMMA.64x64x16.F32.BF16 R152, R24, gdesc[UR12].tnspB, R152, gsb0 ;  /* 0x40e0000c18987df0 */ /* 0x000fe20008001898 */
[----:B------:R-:W-:Y:S01]  /*6ad0*/  UMOV UR14, UR4 ;  /* 0x00000004000e7c82 */ /* 0x000fe20008000000 */
[----:B------:R-:W-:Y:S01]  /*6ae0*/  UMOV UR15, 0x40000040 ;  /* 0x40000040000f7882 */ /* 0x000fe20000000000 */
        /* <DEDUP_REMOVED lines=78> */
[----:B------:R-:W-:Y:S02]  /*6fd0*/  WARPGROUP.DEPBAR.LE gsb0, 0x0 ;  /* 0x00008000000079c5 */ /* 0x000fe40000010000 */
[----:B------:R-:W-:-:S06]  /*6fe0*/  WARPGROUP.ARRIVE ;  /* 0x00000000000079c5 */ /* 0x000fcc0000000000 */
[----:B------:R-:W-:Y:S03]  /*6ff0*/  HGMMA.64x64x16.F32.BF16 R152, R84, gdesc[UR12].tnspB, R152, gsb0 ;  /* 0x40e0000c54987df0 */ /* 0x000fe60008001898 */
[----:B------:R-:W-:Y:S02]  /*7000*/  WARPGROUP.DEPBAR.LE gsb0, 0x0 ;  /* 0x00008000000079c5 */ /* 0x000fe40000010000 */
[----:B------:R-:W-:Y:S05]  /*7010*/  @!P0 BRA `(.L_x_21) ;  /* 0x0000000000048947 */ /* 0x000fea0003800000 */
[----:B------:R-:W-:Y:S01]  /*7020*/  BPT.TRAP 0x1 ;  /* 0x000000040000795c */ /* 0x000fe20000300000 */
.L_x_21:
[----:B------:R-:W-:Y:S02]  /*7030*/  UISETP.EQ.AND UP0, UPT, UR37, URZ, !UP0 ;  /* 0x0000003f2500728c */ /* 0x000fe4000c702270 */
[----:B------:R-:W-:Y:S02]  /*7040*/  UIADD3 UR4, UR36, 0x2c028, URZ ;  /* 0x0002c02824047890 */ /* 0x000fe4000fffe03f */
[----:B------:R-:W-:Y:S02]  /*7050*/  USEL UR5, URZ, 0x1, !UP0 ;  /* 0x000000013f057887 */ /* 0x000fe4000c000000 */
[----:B------:R-:W-:Y:S02]  /*7060*/  UPRMT UR4, URZ, 0x654, UR4 ;  /* 0x000006543f047896 */ /* 0x000fe40008000004 */
[----:B------:R-:W-:-:S04]  /*7070*/  USEL UR5, UR5, 0x2, UP1 ;  /* 0x0000000205057887 */ /* 0x000fc80008800000 */
[----:B------:R-:W-:-:S03]  /*7080*/  UISETP.GT.U32.AND UP0, UPT, UR5, 0x1, UPT ;  /* 0x000000010500788c */ /* 0x000fc6000bf04070 */
[----:B------:R-:W-:Y:S01]  /*7090*/  SYNCS.ARRIVE.TRANS64.RED.A1T0 RZ, [UR4], RZ ;  /* 0x000000ffffff79a7 */ /* 0x000fe20008100404 */
[----:B------:R-:W-:Y:S02]  /*70a0*/  UMOV UR4, URZ ;  /* 0x0000003f00047c82 */ /* 0x000fe40008000000 */
[----:B------:R-:W-:-:S13]  /*70b0*/  PLOP3.LUT P1, PT, PT, PT, UP0, 0x80, 0x0 ;  /* 0x000000000000781c */ /* 0x000fda0003f2f008 */
[----:B------:R-:W-:Y:S05]  /*70c0*/  @P1 BRA `(.L_x_22) ;  /* 0x0000000000041947 */ /* 0x000fea0003800000 */
[----:B------:R-:W-:Y:S01]  /*70d0*/  BPT.TRAP 0x1 ;  /* 0x000000040000795c */ /* 0x000fe20000300000 */
.L_x_22:
[----:B------:R-:W-:Y:S01]  /*70e0*/  UISETP.GE.AND UP0, UPT, UR10, 0x201, UPT ;  /* 0x000002010a00788c */ /* 0x000fe2000bf06270 */
[----:B------:R-:W-:Y:S01]  /*70f0*/  IADD3 R0, R0, 0x100, RZ ;  /* 0x0000010000007810 */ /* 0x000fe20007ffe0ff */
[----:B------:R-:W-:Y:S01]  /*7100*/  UIADD3 UR5, UR10, 0xff, URZ ;  /* 0x000000ff0a057890 */ /* 0x000fe2000fffe03f */
[----:B------:R-:W-:-:S03]  /*7110*/  UMOV UR25, 0x2 ;  /* 0x0000000200197882 */ /* 0x000fc60000000000 */
[----:B------:R-:W-:Y:S01]  /*7120*/  PLOP3.LUT P2, PT, PT, PT, UP0, 0x80, 0x0 ;  /* 0x000000000000781c */ /* 0x000fe20003f4f008 */
[----:B------:R-:W-:-:S04]  /*7130*/  USHF.R.S32.HI UR7, URZ, 0x1f, UR5 ;  /* 0x0000001f3f077899 */ /* 0x000fc80008011405 */
[----:B------:R-:W-:-:S03]  /*7140*/  ULEA.HI UR7, UR7, UR5, URZ, 0x8 ;  /* 0x0000000507077291 */ /* 0x000fc6000f8f403f */
[----:B------:R-:W-:Y:S01]  /*7150*/  UMOV UR5, 0x1 ;  /* 0x0000000100057882 */ /* 0x000fe20000000000 */
[----:B------:R-:W-:-:S04]  /*7160*/  ULEA.HI.SX32 UR7, UR7, 0xffffffff, 0x18 ;  /* 0xffffffff07077891 */ /* 0x000fc8000f8fc23f */
[----:B------:R-:W-:Y:S08]  /*7170*/  @!P2 BRA `(.L_x_23) ;  /* 0x000000480088a947 */ /* 0x000ff00003800000 */
[----:B------:R-:W-:Y:S01]  /*7180*/  MOV R9, R4 ;  /* 0x0000000400097202 */ /* 0x000fe20000000f00 */
[----:B-1----:R-:W-:Y:S01]  /*7190*/  IMAD.MOV.U32 R5, RZ, RZ, R7 ;  /* 0x000000ffff057224 */ /* 0x002fe200078e0007 */
[----:B------:R-:W-:Y:S01]  /*71a0*/  UMOV UR4, URZ ;  /* 0x0000003f00047c82 */ /* 0x000fe20008000000 */
[----:B------:R-:W-:Y:S01]  /*71b0*/  UMOV UR25, 0x2 ;  /* 0x0000000200197882 */ /* 0x000fe20000000000 */
[----:B------:R-:W-:Y:S01]  /*71c0*/  UMOV UR5, 0x1 ;  /* 0x0000000100057882 */ /* 0x000fe20000000000 */
[----:B------:R-:W-:-:S05]  /*71d0*/  ULDC UR27, c[0x0][0x604] ;  /* 0x00018100001b7ab9 */ /* 0x000fca0000000800 */
.L_x_34:
[----:B------:R-:W-:-:S13]  /*71e0*/  PLOP3.LUT P3, PT, PT, PT, UP1, 0x80, 0x0 ;  /* 0x000000000000781c */ /* 0x000fda0003f6f018 */
[----:B-1----:R-:W-:Y:S05]  /*71f0*/  @!P3 BRA `(.L_x_24) ;  /* 0x000000000004b947 */ /* 0x002fea0003800000 */
[----:B------:R-:W-:Y:S01]  /*7200*/  BPT.TRAP 0x1 ;  /* 0x000000040000795c */ /* 0x000fe20000300000 */
.L_x_24:
[----:B------:R-:W-:Y:S01]  /*7210*/  ULEA UR10, UR25, UR36, 0x3 ;  /* 0x00000024190a7291 */ /* 0x000fe2000f8e183f */
[----:B------:R-:W-:-:S04]  /*7220*/  MOV R4, UR4 ;  /* 0x0000000400047c02 */ /* 0x000fc80008000f00 */
[----:B------:R-:W-:-:S04]  /*7230*/  SHF.L.U32 R4, R4, 0x1f, RZ ;  /* 0x0000001f04047819 */ /* 0x000fc800000006ff */
[----:B------:R-:W1:Y:S02]  /*7240*/  SYNCS.PHASECHK.TRANS64.TRYWAIT P2, [UR10+0x2c000], R4 ;  /* 0x02c00004ff0075a7 */ /* 0x000e64000804014a */
[----:B-1----:R-:W-:Y:S05]  /*7250*/  @!P2 BRA `(.L_x_25) ;  /* 0x000000c80064a947 */ /* 0x002fea0003800000 */
.L_x_105:
[----:B------:R-:W-:Y:S01]  /*7260*/  ULEA UR18, UR25, UR24, 0xb ;  /* 0x0000001819127291 */ /* 0x000fe2000f8e583f */
[----:B------:R-:W-:Y:S01]  /*7270*/  WARPGROUP.ARRIVE ;  /* 0x00000000000079c5 */ /* 0x000fe20000000000 */
[----:B------:R-:W-:Y:S01]  /*7280*/  UMOV UR19, 0x40000040 ;  /* 0x4000004000137882 */ /* 0x000fe20000000000 */
[----:B------:R-:W-:Y:S01]  /*7290*/  UMOV UR23, 0x40000040 ;  /* 0x4000004000177882 */ /* 0x000fe20000000000 */
[----:B------:R-:W-:Y:S02]  /*72a0*/  UIADD3 UR22, UR18, 0x2, URZ ;  /* 0x0000000212167890 */ /* 0x000fe4000fffe03f */
[----:B------:R-:W-:Y:S01]  /*72b0*/  UIADD3 UR10, UR18, 0x4, URZ ;  /* 0x00000004120a7890 */ /* 0x000fe2000fffe03f */
[----:B------:R-:W-:Y:S02]  /*72c0*/  UMOV UR11, 0x40000040 ;  /* 0x40000040000b7882 */ /* 0x000fe40000000000 */
[----:B------:R-:W-:Y:S01]  /*72d0*/  HGMMA.64x256x16.F32.BF16 R24, gdesc[UR16], RZ, !UPT, gsb0 ;  /* 0x03e00000101879f0 */ /* 0x000fe2000c0018ff */
[----:B------:R-:W-:Y:S01]  /*72e0*/  UIADD3 UR14, UR18, 0x6, URZ ;  /* 0x00000006120e7890 */ /* 0x000fe2000fffe03f */
[----:B------:R-:W-:Y:S01]  /*72f0*/  UMOV UR15, 0x40000040 ;  /* 0x40000040000f7882 */ /* 0x000fe20000000000 */
[----:B------:R-:W-:-:S02]  /*7300*/  WARPGROUP.DEPBAR.LE gsb0, 0x0 ;  /* 0x00008000000079c5 */ /* 0x000fc40000010000 */
[----:B------:R-:W-:-:S15]  /*7310*/  WARPGROUP.ARRIVE ;  /* 0x00000000000079c5 */ /* 0x000fde0000000000 */
[----:B------:R-:W-:-:S08]  /*7320*/  NOP ;  /* 0x0000000000007918 */ /* 0x000fd00000000000 */
[----:B------:R-:W-:Y:S03]  /*7330*/  HGMMA.64x256x16.F32.BF16 R24, gdesc[UR20], R24, gsb0 ;  /* 0x03e00000141879f0 */ /* 0x000fe60008001818 */
[----:B------:R-:W-:Y:S02]  /*7340*/  WARPGROUP.DEPBAR.LE gsb0, 0x0 ;  /* 0x00008000000079c5 */ /* 0x000fe40000010000 */
[----:B------:R-:W-:-:S15]  /*7350*/  WARPGROUP.ARRIVE ;  /* 0x00000000000079c5 */ /* 0x000fde0000000000 */
[----:B------:R-:W-:-:S08]  /*7360*/  NOP ;  /* 0x0000000000007918 */ /* 0x000fd00000000000 */
[----:B------:R-:W-:Y:S01]  /*7370*/  HGMMA.64x256x16.F32.BF16 R24, gdesc[UR8], R24, gsb0 ;  /* 0x03e00000081879f0 */ /* 0x000fe20008001818 */
[----:B------:R-:W-:-:S04]  /*7380*/  UIADD3 UR10, UR25, 0x1, URZ ;  /* 0x00000001190a7890 */ /* 0x000fc8000fffe03f */
[----:B------:R-:W-:-:S04]  /*7390*/  UISETP.NE.AND UP0, UPT, UR10, 0x5, UPT ;  /* 0x000000050a00788c */ /* 0x000fc8000bf05270 */
[----:B------:R-:W-:Y:S02]  /*73a0*/  USEL UR11, URZ, 0x1, UP0 ;  /* 0x000000013f0b7887 */ /* 0x000fe40008000000 */
[----:B------:R-:W-:Y:S02]  /*73b0*/  USEL UR10, UR10, URZ, UP0 ;  /* 0x0000003f0a0a7287 */ /* 0x000fe40008000000 */
[----:B------:R-:W-:Y:S01]  /*73c0*/  ULOP3.LUT UR4, UR4, UR11, URZ, 0x3c, !UPT ;  /* 0x0000000b04047292 */ /* 0x000fe2000f8e3c3f */
[----:B------:R-:W-:Y:S02]  /*73d0*/  WARPGROUP.DEPBAR.LE gsb0, 0x0 ;  /* 0x00008000000079c5 */ /* 0x000fe40000010000 */
[----:B------:R-:W-:-:S12]  /*73e0*/  WARPGROUP.ARRIVE ;  /* 0x00000000000079c5 */ /* 0x000fd80000000000 */
[----:B------:R-:W-:Y:S03]  /*73f0*/  HGMMA.64x256x16.F32.BF16 R24, gdesc[UR12], R24, gsb0 ;  /* 0x03e000000c1879f0 */ /* 0x000fe60008001818 */
[----:B------:R-:W-:Y:S02]  /*7400*/  WARPGROUP.DEPBAR.LE gsb0, 0x0 ;  /* 0x00008000000079c5 */ /* 0x000fe40000010000 */
[----:B------:R-:W-:Y:S05]  /*7410*/  @!P3 BRA `(.L_x_26) ;  /* 0x000000000004b947 */ /* 0x000fea0003800000 */
[----:B------:R-:W-:Y:S01]  /*7420*/  BPT.TRAP 0x1 ;  /* 0x000000040000795c */ /* 0x000fe20000300000 */
.L_x_26:
[----:B-1----:R-:W-:Y:S01]  /*7430*/  FMNMX R4, R24, R9, !PT ;  /* 0x0000000918047209 */ /* 0x002fe20007800000 */
[----:B------:R-:W-:-:S03]  /*7440*/  ULEA UR11, UR10, UR36, 0x3 ;  /* 0x000000240a0b7291 */ /* 0x000fc6000f8e183f */
[----:B------:R-:W-:-:S04]  /*7450*/  FMNMX R7, R25, R4, !PT ;  /* 0x0000000419077209 */ /* 0x000fc80007800000 */
        /* <DEDUP_REMOVED lines=61> */
[----:B------:R-:W-:-:S05]  /*7830*/  FMNMX R7, R149, R4, !PT ;  /* 0x0000000495077209 */ /* 0x000fca0007800000 */
[----:B------:R-:W1:Y:S02]  /*7840*/  SHFL.BFLY PT, R4, R7, 0x1, 0x1f ;  /* 0x0c201f0007047f89 */ /* 0x000e6400000e0000 */
[----:B-1----:R-:W-:-:S05]  /*7850*/  FMNMX R10, R7, R4, !PT ;  /* 0x00000004070a7209 */ /* 0x002fca0007800000 */
[----:B------:R-:W1:Y:S02]  /*7860*/  SHFL.BFLY PT, R11, R10, 0x2, 0x1f ;  /* 0x0c401f000a0b7f89 */ /* 0x000e6400000e0000 */
[----:B-1----:R-:W-:Y:S02]  /*7870*/  FMNMX R4, R10, R11, !PT ;  /* 0x0000000b0a047209 */ /* 0x002fe40007800000 */
[----:B------:R-:W-:Y:S02]  /*7880*/  FMNMX R10, R26, R5, !PT ;  /* 0x000000051a0a7209 */ /* 0x000fe40007800000 */
[C---:B------:R-:W-:Y:S02]  /*7890*/  FSETP.NEU.AND P2, PT, R4.reuse, -INF , PT ;  /* 0xff8000000400780b */ /* 0x040fe40003f4d000 */
[----:B------:R-:W-:Y:S02]  /*78a0*/  FMNMX R7, R27, R10, !PT ;  /* 0x0000000a1b077209 */ /* 0x000fe40007800000 */
[----:B------:R-:W-:-:S02]  /*78b0*/  FSEL R6, R4, RZ, P2 ;  /* 0x000000ff04067208 */ /* 0x000fc40001000000 */
[----:B------:R-:W-:-:S03]  /*78c0*/  FMNMX R10, R30, R7, !PT ;  /* 0x000000071e0a7209 */ /* 0x000fc60007800000 */
[----:B------:R-:W-:Y:S01]  /*78d0*/  FMUL R8, R6, UR27 ;  /* 0x0000001b06087c20 */ /* 0x000fe20008400000 */
[----:B------:R-:W-:-:S03]  /*78e0*/  FMNMX R7, R31, R10, !PT ;  /* 0x0000000a1f077209 */ /* 0x000fc60007800000 */
[--C-:B------:R-:W-:Y:S01]  /*78f0*/  FFMA R24, R24, UR27, -R8.reuse ;  /* 0x0000001b18187c23 */ /* 0x100fe20008000808 */
[--C-:B------:R-:W-:Y:S01]  /*7900*/  FFMA R11, R25, UR27, -R8.reuse ;  /* 0x0000001b190b7c23 */ /* 0x100fe20008000808 */
[--C-:B------:R-:W-:Y:S01]  /*7910*/  FFMA R192, R29, UR27, -R8.reuse ;  /* 0x0000001b1dc07c23 */ /* 0x100fe20008000808 */
[--C-:B------:R-:W-:Y:S01]  /*7920*/  FFMA R25, R28, UR27, -R8.reuse ;  /* 0x0000001b1c197c23 */ /* 0x100fe20008000808 */
[--C-:B------:R-:W-:Y:S01]  /*7930*/  FFMA R33, R33, UR27, -R8.reuse ;  /* 0x0000001b21217c23 */ /* 0x100fe20008000808 */
[----:B------:R-:W-:Y:S01]  /*7940*/  FSETP.GEU.AND P5, PT, R24, -126, PT ;  /* 0xc2fc00001800780b */ /* 0x000fe20003fae000 */
        /* <DEDUP_REMOVED lines=9> */
[--C-:B------:R-:W-:Y:S01]  /*79e0*/  FFMA R41, R41, UR27, -R8.reuse ;  /* 0x0000001b29297c23 */ /* 0x100fe20008000808 */
[--C-:B------:R-:W-:Y:S01]  /*79f0*/  FFMA R14, R45, UR27, -R8.reuse ;  /* 0x0000001b2d0e7c23 */ /* 0x100fe20008000808 */
[--C-:B------:R-:W-:Y:S01]  /*7a00*/  FFMA R37, R48, UR27, -R8.reuse ;  /* 0x0000001b30257c23 */ /* 0x100fe20008000808 */
[----:B------:R-:W-:Y:S01]  /*7a10*/  @!P5 FMUL R24, R24, 0.5 ;  /* 0x3f0000001818d820 */ /* 0x000fe20000400000 */
[--C-:B------:R-:W-:Y:S01]  /*7a20*/  FFMA R15, R53, UR27, -R8.reuse ;  /* 0x0000001b350f7c23 */ /* 0x100fe20008000808 */
[----:B------:R-:W-:Y:S01]  /*7a30*/  @!P2 FMUL R11, R11, 0.5 ;  /* 0x3f0000000b0ba820 */ /* 0x000fe20000400000 */
[--C-:B------:R-:W-:Y:S01]  /*7a40*/  FFMA R52, R52, UR27, -R8.reuse ;  /* 0x0000001b34347c23 */ /* 0x100fe20008000808 */
[----:B------:R-:W1:Y:S01]  /*7a50*/  MUFU.EX2 R28, R24 ;  /* 0x00000018001c7308 */ /* 0x000e620000000800 */
[----:B------:R-:W-:Y:S01]  /*7a60*/  @!P3 FMUL R192, R192, 0.5 ;  /* 0x3f000000c0c0b820 */ /* 0x000fe20000400000 */
[----:B------:R-:W-:Y:S01]  /*7a70*/  @!P6 FMUL R25, R25, 0.5 ;  /* 0x3f0000001919e820 */ /* 0x000fe20000400000 */
[--C-:B------:R-:W-:Y:S01]  /*7a80*/  FFMA R45, R64, UR27, -R8.reuse ;  /* 0x0000001b402d7c23 */ /* 0x100fe20008000808 */
[----:B------:R-:W-:Y:S01]  /*7a90*/  @!P4 FMUL R32, R32, 0.5 ;  /* 0x3f0000002020c820 */ /* 0x000fe20000400000 */
[--C-:B------:R-:W-:Y:S01]  /*7aa0*/  FFMA R16, R61, UR27, -R8.reuse ;  /* 0x0000001b3d107c23 */ /* 0x100fe20008000808 */
[----:B------:R-:W-:Y:S01]  /*7ab0*/  FMNMX R10, R34, R7, !PT ;  /* 0x00000007220a7209 */ /* 0x000fe20007800000 */
[--C-:B------:R-:W-:Y:S01]  /*7ac0*/  FFMA R17, R69, UR27, -R8.reuse ;  /* 0x0000001b45117c23 */ /* 0x100fe20008000808 */
[----:B------:R-:W2:Y:S01]  /*7ad0*/  MUFU.EX2 R29, R11 ;  /* 0x0000000b001d7308 */ /* 0x000ea20000000800 */
[--C-:B------:R-:W-:Y:S01]  /*7ae0*/  FFMA R68, R68, UR27, -R8.reuse ;  /* 0x0000001b44447c23 */ /* 0x100fe20008000808 */
[----:B------:R-:W-:Y:S01]  /*7af0*/  FMNMX R7, R35, R10, !PT ;  /* 0x0000000a23077209 */ /* 0x000fe20007800000 */
[--C-:B------:R-:W-:Y:S01]  /*7b00*/  FFMA R48, R73, UR27, -R8.reuse ;  /* 0x0000001b49307c23 */ /* 0x100fe20008000808 */
[--C-:B------:R-:W-:Y:S01]  /*7b10*/  FFMA R19, R72, UR27, -R8.reuse ;  /* 0x0000001b48137c23 */ /* 0x100fe20008000808 */
[--C-:B------:R-:W-:Y:S01]  /*7b20*/  FFMA R76, R76, UR27, -R8.reuse ;  /* 0x0000001b4c4c7c23 */ /* 0x100fe20008000808 */
[----:B------:R-:W-:Y:S01]  /*7b30*/  FMNMX R10, R38, R7, !PT ;  /* 0x00000007260a7209 */ /* 0x000fe20007800000 */
[--C-:B------:R-:W-:Y:S01]  /*7b40*/  FFMA R53, R80, UR27, -R8.reuse ;  /* 0x0000001b50357c23 */ /* 0x100fe20008000808 */
[----:B------:R-:W3:Y:S01]  /*7b50*/  MUFU.EX2 R192, R192 ;  /* 0x000000c000c07308 */ /* 0x000ee20000000800 */
[----:B-1----:R-:W-:Y:S01]  /*7b60*/  @!P5 FMUL R28, R28, R28 ;  /* 0x0000001c1c1cd220 */ /* 0x002fe20000400000 */
[----:B------:R-:W-:Y:S01]  /*7b70*/  FSETP.GEU.AND P5, PT, R33, -126, PT ;  /* 0xc2fc00002100780b */ /* 0x000fe20003fae000 */
[--C-:B------:R-:W-:Y:S01]  /*7b80*/  FFMA R18, R77, UR27, -R8.reuse ;  /* 0x0000001b4d127c23 */ /* 0x100fe20008000808 */
[----:B------:R-:W-:Y:S01]  /*7b90*/  FMNMX R7, R39, R10, !PT ;  /* 0x0000000a27077209 */ /* 0x000fe20007800000 */
[--C-:B------:R-:W-:Y:S01]  /*7ba0*/  FFMA R84, R84, UR27, -R8.reuse ;  /* 0x0000001b54547c23 */ /* 0x100fe20008000808 */
[--C-:B------:R-:W-:Y:S01]  /*7bb0*/  FFMA R20, R85, UR27, -R8.reuse ;  /* 0x0000001b55147c23 */ /* 0x100fe20008000808 */
[--C-:B------:R-:W-:Y:S01]  /*7bc0*/  FFMA R21, R93, UR27, -R8.reuse ;  /* 0x0000001b5d157c23 */ /* 0x100fe20008000808 */
[----:B------:R-:W1:Y:S01]  /*7bd0*/  MUFU.EX2 R25, R25 ;  /* 0x0000001900197308 */ /* 0x000e620000000800 */
[----:B--2---:R-:W-:Y:S01]  /*7be0*/  @!P2 FMUL R29, R29, R29 ;  /* 0x0000001d1d1da220 */ /* 0x004fe20000400000 */
[----:B------:R-:W-:Y:S01]  /*7bf0*/  FSETP.GEU.AND P2, PT, R36, -126, PT ;  /* 0xc2fc00002400780b */ /* 0x000fe20003f4e000 */
[--C-:B------:R-:W-:Y:S01]  /*7c00*/  FFMA R92, R92, UR27, -R8.reuse ;  /* 0x0000001b5c5c7c23 */ /* 0x100fe20008000808 */
[----:B------:R-:W-:Y:S01]  /*7c10*/  FMNMX R10, R42, R7, !PT ;  /* 0x000000072a0a7209 */ /* 0x000fe20007800000 */
[--C-:B------:R-:W-:Y:S01]  /*7c20*/  FFMA R61, R96, UR27, -R8.reuse ;  /* 0x0000001b603d7c23 */ /* 0x100fe20008000808 */
[--C-:B------:R-:W-:Y:S01]  /*7c30*/  FFMA R64, R104, UR27, -R8.reuse ;  /* 0x0000001b68407c23 */ /* 0x100fe20008000808 */
[----:B------:R-:W-:Y:S01]  /*7c40*/  @!P5 FMUL R33, R33, 0.5 ;  /* 0x3f0000002121d820 */ /* 0x000fe20000400000 */
[----:B------:R-:W2:Y:S01]  /*7c50*/  MUFU.EX2 R24, R32 ;  /* 0x0000002000187308 */ /* 0x000ea20000000800 */
[----:B---3--:R-:W-:Y:S01]  /*7c60*/  @!P3 FMUL R192, R192, R192 ;  /* 0x000000c0c0c0b220 */ /* 0x008fe20000400000 */
[----:B------:R-:W-:Y:S01]  /*7c70*/  FSETP.GEU.AND P3, PT, R40, -126, PT ;  /* 0xc2fc00002800780b */ /* 0x000fe20003f6e000 */
[--C-:B------:R-:W-:Y:S01]  /*7c80*/  FFMA R22, R101, UR27, -R8.reuse ;  /* 0x0000001b65167c23 */ /* 0x100fe20008000808 */
[----:B------:R-:W-:Y:S01]  /*7c90*/  FMNMX R7, R43, R10, !PT ;  /* 0x0000000a2b077209 */ /* 0x000fe20007800000 */
[--C-:B------:R-:W-:Y:S01]  /*7ca0*/  FFMA R23, R105, UR27, -R8.reuse ;  /* 0x0000001b69177c23 */ /* 0x100fe20008000808 */
[--C-:B------:R-:W-:Y:S01]  /*7cb0*/  FFMA R69, R109, UR27, -R8.reuse ;  /* 0x0000001b6d457c23 */ /* 0x100fe20008000808 */
[----:B------:R-:W-:Y:S01]  /*7cc0*/  @!P2 FMUL R36, R36, 0.5 ;  /* 0x3f0000002424a820 */ /* 0x000fe20000400000 */
[----:B------:R-:W3:Y:S01]  /*7cd0*/  MUFU.EX2 R189, R33 ;  /* 0x0000002100bd7308 */ /* 0x000ee20000000800 */
[----:B-1----:R-:W-:Y:S01]  /*7ce0*/  @!P6 FMUL R25, R25, R25 ;  /* 0x000000191919e220 */ /* 0x002fe20000400000 */
[----:B------:R-:W-:Y:S01]  /*7cf0*/  FSETP.GEU.AND P6, PT, R13, -126, PT ;  /* 0xc2fc00000d00780b */ /* 0x000fe20003fce000 */
[--C-:B------:R-:W-:Y:S01]  /*7d00*/  FFMA R73, R113, UR27, -R8.reuse ;  /* 0x0000001b71497c23 */ /* 0x100fe20008000808 */
[----:B------:R-:W-:Y:S01]  /*7d10*/  FMNMX R10, R46, R7, !PT ;  /* 0x000000072e0a7209 */ /* 0x000fe20007800000 */
[--C-:B------:R-:W-:Y:S01]  /*7d20*/  FFMA R72, R117, UR27, -R8.reuse ;  /* 0x0000001b75487c23 */ /* 0x100fe20008000808 */
[--C-:B------:R-:W-:Y:S01]  /*7d30*/  FFMA R77, R124, UR27, -R8.reuse ;  /* 0x0000001b7c4d7c23 */ /* 0x100fe20008000808 */
[----:B------:R-:W-:Y:S01]  /*7d40*/  @!P3 FMUL R40, R40, 0.5 ;  /* 0x3f0000002828b820 */ /* 0x000fe20000400000 */
[----:B------:R1:W4:Y:S01]  /*7d50*/  MUFU.EX2 R190, R36 ;  /* 0x0000002400be7308 */ /* 0x0003220000000800 */
[----:B--2---:R-:W-:Y:S01]  /*7d60*/  @!P4 FMUL R24, R24, R24 ;  /* 0x000000181818c220 */ /* 0x004fe20000400000 */
[----:B------:R-:W-:Y:S01]  /*7d70*/  FSETP.GEU.AND P4, PT, R41, -126, PT ;  /* 0xc2fc00002900780b */ /* 0x000fe20003f8e000 */
[--C-:B------:R-:W-:Y:S01]  /*7d80*/  FFMA R101, R121, UR27, -R8.reuse ;  /* 0x0000001b79657c23 */ /* 0x100fe20008000808 */
[----:B------:R-:W-:Y:S01]  /*7d90*/  FMNMX R7, R47, R10, !PT ;  /* 0x0000000a2f077209 */ /* 0x000fe20007800000 */
[--C-:B------:R-:W-:Y:S01]  /*7da0*/  FFMA R105, R129, UR27, -R8.reuse ;  /* 0x0000001b81697c23 */ /* 0x100fe20008000808 */
[--C-:B------:R-:W-:Y:S01]  /*7db0*/  FFMA R80, R133, UR27, -R8.reuse ;  /* 0x0000001b85507c23 */ /* 0x100fe20008000808 */
[----:B------:R-:W-:Y:S01]  /*7dc0*/  @!P6 FMUL R13, R13, 0.5 ;  /* 0x3f0000000d0de820 */ /* 0x000fe20000400000 */
[----:B------:R2:W5:Y:S01]  /*7dd0*/  MUFU.EX2 R33, R40 ;  /* 0x0000002800217308 */ /* 0x0005620000000800 */
[----:B---3--:R-:W-:Y:S01]  /*7de0*/  @!P5 FMUL R189, R189, R189 ;  /* 0x000000bdbdbdd220 */ /* 0x008fe20000400000 */
[----:B------:R-:W-:Y:S01]  /*7df0*/  FSETP.GEU.AND P5, PT, R44, -126, PT ;  /* 0xc2fc00002c00780b */ /* 0x000fe20003fae000 */
[--C-:B-1----:R-:W-:Y:S01]  /*7e00*/  FFMA R36, R49, UR27, -R8.reuse ;  /* 0x0000001b31247c23 */ /* 0x102fe20008000808 */
[--C-:B------:R-:W-:Y:S01]  /*7e10*/  FFMA R49, R60, UR27, -R8.reuse ;  /* 0x0000001b3c317c23 */ /* 0x100fe20008000808 */
[----:B------:R-:W-:Y:S01]  /*7e20*/  FMNMX R10, R50, R7, !PT ;  /* 0x00000007320a7209 */ /* 0x000fe20007800000 */
[--C-:B------:R-:W-:Y:S01]  /*7e30*/  FFMA R60, R97, UR27, -R8.reuse ;  /* 0x0000001b613c7c23 */ /* 0x100fe20008000808 */
[----:B------:R-:W-:Y:S01]  /*7e40*/  @!P4 FMUL R41, R41, 0.5 ;  /* 0x3f0000002929c820 */ /* 0x000fe20000400000 */
[----:B------:R-:W1:Y:S01]  /*7e50*/  MUFU.EX2 R13, R13 ;  /* 0x0000000d000d7308 */ /* 0x000e620000000800 */
[----:B----4-:R-:W-:Y:S01]  /*7e60*/  @!P2 FMUL R190, R190, R190 ;  /* 0x000000bebebea220 */ /* 0x010fe20000400000 */
[----:B------:R-:W-:Y:S01]  /*7e70*/  FSETP.GEU.AND P2, PT, R14, -126, PT ;  /* 0xc2fc00000e00780b */ /* 0x000fe20003f4e000 */
[--C-:B--2---:R-:W-:Y:S01]  /*7e80*/  FFMA R40, R57, UR27, -R8.reuse ;  /* 0x0000001b39287c23 */ /* 0x104fe20008000808 */
[----:B------:R-:W-:Y:S01]  /*7e90*/  FMNMX R7, R51, R10, !PT ;  /* 0x0000000a33077209 */ /* 0x000fe20007800000 */
[--C-:B------:R-:W-:Y:S01]  /*7ea0*/  FFMA R57, R88, UR27, -R8.reuse ;  /* 0x0000001b58397c23 */ /* 0x100fe20008000808 */
[--C-:B------:R-:W-:Y:S01]  /*7eb0*/  FFMA R97, R116, UR27, -R8.reuse ;  /* 0x0000001b74617c23 */ /* 0x100fe20008000808 */
[----:B------:R-:W-:Y:S01]  /*7ec0*/  @!P5 FMUL R44, R44, 0.5 ;  /* 0x3f0000002c2cd820 */ /* 0x000fe20000400000 */
[----:B------:R2:W3:Y:S01]  /*7ed0*/  MUFU.EX2 R32, R41 ;  /* 0x0000002900207308 */ /* 0x0004e20000000800 */
[----:B-----5:R-:W-:Y:S01]  /*7ee0*/  @!P3 FMUL R33, R33, R33 ;  /* 0x000000212121b220 */ /* 0x020fe20000400000 */
[----:B------:R-:W-:Y:S01]  /*7ef0*/  FSETP.GEU.AND P3, PT, R36, -126, PT ;  /* 0xc2fc00002400780b */ /* 0x000fe20003f6e000 */
[--C-:B------:R-:W-:Y:S01]  /*7f00*/  FFMA R88, R120, UR27, -R8.reuse ;  /* 0x0000001b78587c23 */ /* 0x100fe20008000808 */
[----:B------:R-:W-:Y:S01]  /*7f10*/  FMNMX R10, R54, R7, !PT ;  /* 0x00000007360a7209 */ /* 0x000fe20007800000 */
[--C-:B------:R-:W-:Y:S01]  /*7f20*/  FFMA R93, R132, UR27, -R8.reuse ;  /* 0x0000001b845d7c23 */ /* 0x100fe20008000808 */
[--C-:B------:R-:W-:Y:S01]  /*7f30*/  FFMA R12, R136, UR27, -R8.reuse ;  /* 0x0000001b880c7c23 */ /* 0x100fe20008000808 */
[----:B------:R-:W-:Y:S01]  /*7f40*/  @!P2 FMUL R14, R14, 0.5 ;  /* 0x3f0000000e0ea820 */ /* 0x000fe20000400000 */
[----:B------:R4:W5:Y:S01]  /*7f50*/  MUFU.EX2 R187, R44 ;  /* 0x0000002c00bb7308 */ /* 0x0009620000000800 */
[----:B-1----:R-:W-:Y:S01]  /*7f60*/  @!P6 FMUL R13, R13, R13 ;  /* 0x0000000d0d0de220 */ /* 0x002fe20000400000 */
[----:B------:R-:W-:Y:S01]  /*7f70*/  FSETP.GEU.AND P6, PT, R37, -126, PT ;  /* 0xc2fc00002500780b */ /* 0x000fe20003fce000 */
[--C-:B--2---:R-:W-:Y:S01]  /*7f80*/  FFMA R41, R56, UR27, -R8.reuse ;  /* 0x0000001b38297c23 */ /* 0x104fe20008000808 */
[----:B------:R-:W-:Y:S01]  /*7f90*/  FMNMX R7, R55, R10, !PT ;  /* 0x0000000a37077209 */ /* 0x000fe20007800000 */
[--C-:B------:R-:W-:Y:S01]  /*7fa0*/  FFMA R56, R89, UR27, -R8.reuse ;  /* 0x0000001b59387c23 */ /* 0x100fe20008000808 */
[--C-:B------:R-:W-:Y:S01]  /*7fb0*/  FFMA R11, R140, UR27, -R8.reuse ;  /* 0x0000001b8c0b7c23 */ /* 0x100fe20008000808 */
[----:B------:R-:W-:Y:S01]  /*7fc0*/  @!P3 FMUL R36, R36, 0.5 ;  /* 0x3f0000002424b820 */ /* 0x000fe20000400000 */
[----:B------:R-:W1:Y:S01]  /*7fd0*/  MUFU.EX2 R14, R14 ;  /* 0x0000000e000e7308 */ /* 0x000e620000000800 */
[----:B---3--:R-:W-:Y:S01]  /*7fe0*/  @!P4 FMUL R32, R32, R32 ;  /* 0x000000202020c220 */ /* 0x008fe20000400000 */
[----:B------:R-:W-:Y:S01]  /*7ff0*/  FSETP.GEU.AND P4, PT, R52, -126, PT ;  /* 0xc2fc00003400780b */ /* 0x000fe20003f8e000 */
[--C-:B----4-:R-:W-:Y:S01]  /*8000*/  FFMA R44, R65, UR27, -R8.reuse ;  /* 0x0000001b412c7c23 */ /* 0x110fe20008000808 */
[----:B------:R-:W-:Y:S01]  /*8010*/  FMNMX R10, R58, R7, !PT ;  /* 0x000000073a0a7209 */ /* 0x000fe20007800000 */
[--C-:B------:R-:W-:Y:S01]  /*8020*/  FFMA R65, R100, UR27, -R8.reuse ;  /* 0x0000001b64417c23 */ /* 0x100fe20008000808 */
[--C-:B------:R-:W-:Y:S01]  /*8030*/  FFMA R100, R125, UR27, -R8.reuse ;  /* 0x0000001b7d647c23 */ /* 0x100fe20008000808 */
[----:B------:R-:W-:Y:S01]  /*8040*/  @!P6 FMUL R37, R37, 0.5 ;  /* 0x3f0000002525e820 */ /* 0x000fe20000400000 */
[----:B------:R-:W2:Y:S01]  /*8050*/  MUFU.EX2 R36, R36 ;  /* 0x0000002400247308 */ /* 0x000ea20000000800 */
[----:B-----5:R-:W-:Y:S01]  /*8060*/  @!P5 FMUL R187, R187, R187 ;  /* 0x000000bbbbbbd220 */ /* 0x020fe20000400000 */
[----:B------:R-:W-:Y:S01]  /*8070*/  FSETP.GEU.AND P5, PT, R15, -126, PT ;  /* 0xc2fc00000f00780b */ /* 0x000fe20003fae000 */
[--C-:B------:R-:W-:Y:S01]  /*8080*/  FFMA R89, R149, UR27, -R8.reuse ;  /* 0x0000001b95597c23 */ /* 0x100fe20008000808 */
[----:B------:R-:W-:Y:S01]  /*8090*/  FMNMX R7, R59, R10, !PT ;  /* 0x0000000a3b077209 */ /* 0x000fe20007800000 */
[--C-:B------:R-:W-:Y:S01]  /*80a0*/  FFMA R85, R145, UR27, -R8.reuse ;  /* 0x0000001b91557c23 */ /* 0x100fe20008000808 */
[----:B------:R-:W-:Y:S01]  /*80b0*/  FFMA R148, R148, UR27, -R8 ;  /* 0x0000001b94947c23 */ /* 0x000fe20008000808 */
[----:B------:R-:W-:Y:S01]  /*80c0*/  @!P4 FMUL R52, R52, 0.5 ;  /* 0x3f0000003434c820 */ /* 0x000fe20000400000 */
[----:B------:R-:W3:Y:S01]  /*80d0*/  MUFU.EX2 R37, R37 ;  /* 0x0000002500257308 */ /* 0x000ee20000000800 */
[----:B-1----:R-:W-:Y:S01]  /*80e0*/  @!P2 FMUL R14, R14, R14 ;  /* 0x0000000e0e0ea220 */ /* 0x002fe20000400000 */
[----:B------:R-:W-:-:S02]  /*80f0*/  FSETP.GEU.AND P2, PT, R41, -126, PT ;  /* 0xc2fc00002900780b */ /* 0x000fc40003f4e000 */
[----:B------:R-:W-:-:S03]  /*8100*/  FMNMX R10, R62, R7, !PT ;  /* 0x000000073e0a7209 */ /* 0x000fc60007800000 */
[----:B------:R-:W-:Y:S01]  /*8110*/  @!P5 FMUL R15, R15, 0.5 ;  /* 0x3f0000000f0fd820 */ /* 0x000fe20000400000 */
[----:B------:R1:W4:Y:S01]  /*8120*/  MUFU.EX2 R188, R52 ;  /* 0x0000003400bc7308 */ /* 0x0003220000000800 */
[----:B--2---:R-:W-:Y:S01]  /*8130*/  @!P3 FMUL R36, R36, R36 ;  /* 0x000000242424b220 */ /* 0x004fe20000400000 */
[----:B------:R-:W-:Y:S02]  /*8140*/  FSETP.GEU.AND P3, PT, R49, -126, PT ;  /* 0xc2fc00003100780b */ /* 0x000fe40003f6e000 */
[----:B------:R-:W-:-:S03]  /*8150*/  FMNMX R7, R63, R10, !PT ;  /* 0x0000000a3f077209 */ /* 0x000fc60007800000 */
[----:B------:R-:W-:Y:S01]  /*8160*/  @!P2 FMUL R41, R41, 0.5 ;  /* 0x3f0000002929a820 */ /* 0x000fe20000400000 */
[----:B------:R-:W2:Y:S01]  /*8170*/  MUFU.EX2 R15, R15 ;  /* 0x0000000f000f7308 */ /* 0x000ea20000000800 */
[----:B---3--:R-:W-:Y:S01]  /*8180*/  @!P6 FMUL R37, R37, R37 ;  /* 0x000000252525e220 */ /* 0x008fe20000400000 */
[----:B------:R-:W-:Y:S01]  /*8190*/  FSETP.GEU.AND P6, PT, R40, -126, PT ;  /* 0xc2fc00002800780b */ /* 0x000fe20003fce000 */
[--C-:B-1----:R-:W-:Y:S01]  /*81a0*/  FFMA R52, R81, UR27, -R8.reuse ;  /* 0x0000001b51347c23 */ /* 0x102fe20008000808 */
[----:B------:R-:W-:Y:S01]  /*81b0*/  FMNMX R10, R66, R7, !PT ;  /* 0x00000007420a7209 */ /* 0x000fe20007800000 */
[----:B------:R-:W-:Y:S02]  /*81c0*/  FFMA R81, R137, UR27, -R8 ;  /* 0x0000001b89517c23 */ /* 0x000fe40008000808 */
[----:B------:R-:W-:Y:S01]  /*81d0*/  @!P3 FMUL R49, R49, 0.5 ;  /* 0x3f0000003131b820 */ /* 0x000fe20000400000 */
[----:B------:R-:W1:Y:S01]  /*81e0*/  MUFU.EX2 R41, R41 ;  /* 0x0000002900297308 */ /* 0x000e620000000800 */
[----:B----4-:R-:W-:Y:S01]  /*81f0*/  @!P4 FMUL R188, R188, R188 ;  /* 0x000000bcbcbcc220 */ /* 0x010fe20000400000 */
[----:B------:R-:W-:-:S02]  /*8200*/  FSETP.GEU.AND P4, PT, R16, -126, PT ;  /* 0xc2fc00001000780b */ /* 0x000fc40003f8e000 */
[----:B------:R-:W-:-:S03]  /*8210*/  FMNMX R7, R67, R10, !PT ;  /* 0x0000000a43077209 */ /* 0x000fc60007800000 */
[----:B------:R-:W-:Y:S01]  /*8220*/  @!P6 FMUL R40, R40, 0.5 ;  /* 0x3f0000002828e820 */ /* 0x000fe20000400000 */
[----:B------:R-:W3:Y:S01]  /*8230*/  MUFU.EX2 R49, R49 ;  /* 0x0000003100317308 */ /* 0x000ee20000000800 */
[----:B--2---:R-:W-:Y:S01]  /*8240*/  @!P5 FMUL R15, R15, R15 ;  /* 0x0000000f0f0fd220 */ /* 0x004fe20000400000 */
[----:B------:R-:W-:Y:S02]  /*8250*/  FSETP.GEU.AND P5, PT, R45, -126, PT ;  /* 0xc2fc00002d00780b */ /* 0x000fe40003fae000 */
[----:B------:R-:W-:-:S03]  /*8260*/  FMNMX R10, R70, R7, !PT ;  /* 0x00000007460a7209 */ /* 0x000fc60007800000 */
[----:B------:R-:W-:Y:S01]  /*8270*/  @!P4 FMUL R16, R16, 0.5 ;  /* 0x3f0000001010c820 */ /* 0x000fe20000400000 */
[----:B------:R-:W2:Y:S01]  /*8280*/  MUFU.EX2 R40, R40 ;  /* 0x0000002800287308 */ /* 0x000ea20000000800 */
[----:B-1----:R-:W-:Y:S01]  /*8290*/  @!P2 FMUL R41, R41, R41 ;  /* 0x000000292929a220 */ /* 0x002fe20000400000 */
[----:B------:R-:W-:Y:S02]  /*82a0*/  FSETP.GEU.AND P2, PT, R44, -126, PT ;  /* 0xc2fc00002c00780b */ /* 0x000fe40003f4e000 */
[----:B------:R-:W-:-:S03]  /*82b0*/  FMNMX R7, R71, R10, !PT ;  /* 0x0000000a47077209 */ /* 0x000fc60007800000 */
[----:B------:R-:W-:Y:S01]  /*82c0*/  @!P5 FMUL R45, R45, 0.5 ;  /* 0x3f0000002d2dd820 */ /* 0x000fe20000400000 */
[----:B------:R-:W1:Y:S01]  /*82d0*/  MUFU.EX2 R16, R16 ;  /* 0x0000001000107308 */ /* 0x000e620000000800 */
[----:B---3--:R-:W-:Y:S01]  /*82e0*/  @!P3 FMUL R49, R49, R49 ;  /* 0x000000313131b220 */ /* 0x008fe20000400000 */
[----:B------:R-:W-:Y:S02]  /*82f0*/  FSETP.GEU.AND P3, PT, R17, -126, PT ;  /* 0xc2fc00001100780b */ /* 0x000fe40003f6e000 */
        /* <DEDUP_REMOVED lines=23> */
[----:B-1----:R-:W-:Y:S01]  /*8470*/  @!P3 FMUL R17, R17, R17 ;  /* 0x000000111111b220 */ /* 0x002fe20000400000 */
[----:B------:R-:W-:Y:S01]  /*8480*/  FSETP.GEU.AND P3, PT, R53, -126, PT ;  /* 0xc2fc00003500780b */ /* 0x000fe20003f6e000 */
[----:B---3--:R-:W-:Y:S01]  /*8490*/  FFMA R68, R112, UR27, -R8 ;  /* 0x0000001b70447c23 */ /* 0x008fe20008000808 */
[----:B------:R-:W-:-:S03]  /*84a0*/  FMNMX R7, R83, R10, !PT ;  /* 0x0000000a53077209 */ /* 0x000fc60007800000 */
[----:B------:R-:W-:Y:S01]  /*84b0*/  @!P2 FMUL R76, R76, 0.5 ;  /* 0x3f0000004c4ca820 */ /* 0x000fe20000400000 */
[----:B------:R-:W1:Y:S01]  /*84c0*/  MUFU.EX2 R48, R48 ;  /* 0x0000003000307308 */ /* 0x000e620000000800 */
[----:B----4-:R-:W-:Y:S01]  /*84d0*/  @!P6 FMUL R186, R186, R186 ;  /* 0x000000bababae220 */ /* 0x010fe20000400000 */
        /* <DEDUP_REMOVED lines=24> */
[----:B------:R2:W4:Y:S01]  /*8660*/  MUFU.EX2 R185, R84 ;  /* 0x0000005400b97308 */ /* 0x0005220000000800 */
[----:B-1----:R-:W-:Y:S01]  /*8670*/  @!P6 FMUL R18, R18, R18 ;  /* 0x000000121212e220 */ /* 0x002fe20000400000 */
[----:B------:R-:W-:Y:S02]  /*8680*/  FSETP.GEU.AND P6, PT, R57, -126, PT ;  /* 0xc2fc00003900780b */ /* 0x000fe40003fce000 */
[----:B------:R-:W-:-:S03]  /*8690*/  FMNMX R7, R95, R10, !PT ;  /* 0x0000000a5f077209 */ /* 0x000fc60007800000 */
[----:B------:R-:W-:Y:S01]  /*86a0*/  @!P3 FMUL R56, R56, 0.5 ;  /* 0x3f0000003838b820 */ /* 0x000fe20000400000 */
[----:B------:R-:W1:Y:S01]  /*86b0*/  MUFU.EX2 R20, R20 ;  /* 0x0000001400147308 */ /* 0x000e620000000800 */
[----:B---3--:R-:W-:Y:S01]  /*86c0*/  @!P4 FMUL R52, R52, R52 ;  /* 0x000000343434c220 */ /* 0x008fe20000400000 */
[----:B------:R-:W-:Y:S01]  /*86d0*/  FSETP.GEU.AND P4, PT, R92, -126, PT ;  /* 0xc2fc00005c00780b */ /* 0x000fe20003f8e000 */
[----:B--2---:R-:W-:Y:S01]  /*86e0*/  FFMA R84, R141, UR27, -R8 ;  /* 0x0000001b8d547c23 */ /* 0x004fe20008000808 */
[----:B------:R-:W-:-:S03]  /*86f0*/  FMNMX R10, R98, R7, !PT ;  /* 0x00000007620a7209 */ /* 0x000fc60007800000 */
[----:B------:R-:W-:Y:S01]  /*8700*/  @!P6 FMUL R57, R57, 0.5 ;  /* 0x3f0000003939e820 */ /* 0x000fe20000400000 */
[----:B------:R-:W2:Y:S01]  /*8710*/  MUFU.EX2 R56, R56 ;  /* 0x0000003800387308 */ /* 0x000ea20000000800 */
[----:B----4-:R-:W-:Y:S01]  /*8720*/  @!P5 FMUL R185, R185, R185 ;  /* 0x000000b9b9b9d220 */ /* 0x010fe20000400000 */
[----:B------:R-:W-:Y:S02]  /*8730*/  FSETP.GEU.AND P5, PT, R21, -126, PT ;  /* 0xc2fc00001500780b */ /* 0x000fe40003fae000 */
[----:B------:R-:W-:-:S03]  /*8740*/  FMNMX R7, R99, R10, !PT ;  /* 0x0000000a63077209 */ /* 0x000fc60007800000 */
[----:B------:R-:W-:Y:S01]  /*8750*/  @!P4 FMUL R92, R92, 0.5 ;  /* 0x3f0000005c5cc820 */ /* 0x000fe20000400000 */
[----:B------:R-:W3:Y:S01]  /*8760*/  MUFU.EX2 R57, R57 ;  /* 0x0000003900397308 */ /* 0x000ee20000000800 */
[----:B-1----:R-:W-:Y:S01]  /*8770*/  @!P2 FMUL R20, R20, R20 ;  /* 0x000000141414a220 */ /* 0x002fe20000400000 */
        /* <DEDUP_REMOVED lines=11> */
[----:B-1----:R-:W-:Y:S01]  /*8830*/  FFMA R92, R108, UR27, -R8 ;  /* 0x0000001b6c5c7c23 */ /* 0x002fe20008000808 */
        /* <DEDUP_REMOVED lines=10> */
[----:B------:R-:W-:Y:S01]  /*88e0*/  FMNMX R10, R110, R7, !PT ;  /* 0x000000076e0a7209 */ /* 0x000fe20007800000 */
[----:B------:R-:W-:Y:S02]  /*88f0*/  FADD R133, R192, R21 ;  /* 0x00000015c0857221 */ /* 0x000fe40000000000 */
[----:B------:R-:W-:Y:S01]  /*8900*/  @!P4 FMUL R22, R22, 0.5 ;  /* 0x3f0000001616c820 */ /* 0x000fe20000400000 */
[----:B------:R-:W2:Y:S01]  /*8910*/  MUFU.EX2 R60, R60 ;  /* 0x0000003c003c7308 */ /* 0x000ea20000000800 */
[----:B-1----:R-:W-:Y:S01]  /*8920*/  @!P2 FMUL R61, R61, R61 ;  /* 0x0000003d3d3da220 */ /* 0x002fe20000400000 */
[----:B------:R-:W-:-:S02]  /*8930*/  FSETP.GEU.AND P2, PT, R23, -126, PT ;  /* 0xc2fc00001700780b */ /* 0x000fc40003f4e000 */
        /* <DEDUP_REMOVED lines=10> */
[----:B------:R-:W-:Y:S01]  /*89e0*/  FMNMX R7, R115, R10, !PT ;  /* 0x0000000a73077209 */ /* 0x000fe20007800000 */
[----:B------:R-:W-:Y:S01]  /*89f0*/  FADD R137, R189, R60 ;  /* 0x0000003cbd897221 */ /* 0x000fe20000000000 */
[----:B------:R-:W-:Y:S01]  /*8a00*/  F2FP.BF16.F32.PACK_AB R60, R60, R61 ;  /* 0x0000003d3c3c723e */ /* 0x000fe200000010ff */
[----:B------:R-:W-:Y:S01]  /*8a10*/  @!P3 FMUL R69, R69, 0.5 ;  /* 0x3f0000004545b820 */ /* 0x000fe20000400000 */
[----:B------:R-:W-:Y:S01]  /*8a20*/  FMNMX R10, R118, R7, !PT ;  /* 0x00000007760a7209 */ /* 0x000fe20007800000 */
[----:B------:R-:W2:Y:S01]  /*8a30*/  MUFU.EX2 R23, R23 ;  /* 0x0000001700177308 */ /* 0x000ea20000000800 */
[----:B-1----:R-:W-:Y:S01]  /*8a40*/  @!P4 FMUL R22, R22, R22 ;  /* 0x000000161616c220 */ /* 0x002fe20000400000 */
[----:B------:R-:W-:-:S02]  /*8a50*/  FSETP.GEU.AND P4, PT, R68, -126, PT ;  /* 0xc2fc00004400780b */ /* 0x000fc40003f8e000 */
[----:B------:R-:W-:Y:S02]  /*8a60*/  FMNMX R7, R119, R10, !PT ;  /* 0x0000000a77077209 */ /* 0x000fe40007800000 */
[----:B------:R-:W-:Y:S01]  /*8a70*/  @!P6 FMUL R92, R92, 0.5 ;  /* 0x3f0000005c5ce820 */ /* 0x000fe20000400000 */
[----:B---3--:R-:W-:Y:S01]  /*8a80*/  @!P5 FMUL R64, R64, R64 ;  /* 0x000000404040d220 */ /* 0x008fe20000400000 */
[----:B------:R-:W-:Y:S01]  /*8a90*/  FSETP.GEU.AND P5, PT, R73, -126, PT ;  /* 0xc2fc00004900780b */ /* 0x000fe20003fae000 */
[----:B------:R-:W1:Y:S01]  /*8aa0*/  MUFU.EX2 R69, R69 ;  /* 0x0000004500457308 */ /* 0x000e620000000800 */
[----:B------:R-:W-:-:S04]  /*8ab0*/  FMNMX R10, R122, R7, !PT ;  /* 0x000000077a0a7209 */ /* 0x000fc80007800000 */
[----:B------:R-:W-:Y:S01]  /*8ac0*/  FMNMX R7, R123, R10, !PT ;  /* 0x0000000a7b077209 */ /* 0x000fe20007800000 */
[----:B------:R-:W-:Y:S01]  /*8ad0*/  @!P4 FMUL R68, R68, 0.5 ;  /* 0x3f0000004444c820 */ /* 0x000fe20000400000 */
[----:B--2---:R-:W-:Y:S01]  /*8ae0*/  @!P2 FMUL R23, R23, R23 ;  /* 0x000000171717a220 */ /* 0x004fe20000400000 */
[----:B------:R-:W2:Y:S01]  /*8af0*/  MUFU.EX2 R92, R92 ;  /* 0x0000005c005c7308 */ /* 0x000ea20000000800 */
[----:B------:R-:W-:Y:S02]  /*8b00*/  FMNMX R10, R126, R7, !PT ;  /* 0x000000077e0a7209 */ /* 0x000fe40007800000 */
[----:B------:R-:W-:Y:S01]  /*8b10*/  FSETP.GEU.AND P2, PT, R97, -126, PT ;  /* 0xc2fc00006100780b */ /* 0x000fe20003f4e000 */
[----:B------:R-:W-:Y:S01]  /*8b20*/  @!P5 FMUL R73, R73, 0.5 ;  /* 0x3f0000004949d820 */ /* 0x000fe20000400000 */
[----:B------:R-:W-:-:S03]  /*8b30*/  FMNMX R7, R127, R10, !PT ;  /* 0x0000000a7f077209 */ /* 0x000fc60007800000 */
[----:B------:R-:W3:Y:S01]  /*8b40*/  MUFU.EX2 R68, R68 ;  /* 0x0000004400447308 */ /* 0x000ee20000000800 */
[----:B-1----:R-:W-:Y:S01]  /*8b50*/  @!P3 FMUL R69, R69, R69 ;  /* 0x000000454545b220 */ /* 0x002fe20000400000 */
[----:B------:R-:W-:Y:S02]  /*8b60*/  FMNMX R10, R130, R7, !PT ;  /* 0x00000007820a7209 */ /* 0x000fe40007800000 */
[----:B------:R-:W-:Y:S02]  /*8b70*/  FSETP.GEU.AND P3, PT, R88, -126, PT ;  /* 0xc2fc00005800780b */ /* 0x000fe40003f6e000 */
[----:B------:R-:W-:Y:S02]  /*8b80*/  FMNMX R7, R131, R10, !PT ;  /* 0x0000000a83077209 */ /* 0x000fe40007800000 */
[----:B------:R-:W1:Y:S01]  /*8b90*/  MUFU.EX2 R73, R73 ;  /* 0x0000004900497308 */ /* 0x000e620000000800 */
[----:B--2---:R-:W-:Y:S01]  /*8ba0*/  @!P6 FMUL R92, R92, R92 ;  /* 0x0000005c5c5ce220 */ /* 0x004fe20000400000 */
[----:B------:R-:W-:Y:S01]  /*8bb0*/  FSETP.GEU.AND P6, PT, R72, -126, PT ;  /* 0xc2fc00004800780b */ /* 0x000fe20003fce000 */
[----:B------:R-:W-:Y:S01]  /*8bc0*/  @!P2 FMUL R97, R97, 0.5 ;  /* 0x3f0000006161a820 */ /* 0x000fe20000400000 */
[----:B------:R-:W-:-:S04]  /*8bd0*/  FMNMX R10, R134, R7, !PT ;  /* 0x00000007860a7209 */ /* 0x000fc80007800000 */
[----:B------:R-:W-:Y:S01]  /*8be0*/  FMNMX R7, R135, R10, !PT ;  /* 0x0000000a87077209 */ /* 0x000fe20007800000 */
[----:B------:R-:W-:Y:S01]  /*8bf0*/  @!P3 FMUL R88, R88, 0.5 ;  /* 0x3f0000005858b820 */ /* 0x000fe20000400000 */
[----:B------:R-:W2:Y:S01]  /*8c00*/  MUFU.EX2 R97, R97 ;  /* 0x0000006100617308 */ /* 0x000ea20000000800 */
[----:B---3--:R-:W-:Y:S01]  /*8c10*/  @!P4 FMUL R68, R68, R68 ;  /* 0x000000444444c220 */ /* 0x008fe20000400000 */
[----:B------:R-:W-:Y:S02]  /*8c20*/  FMNMX R10, R138, R7, !PT ;  /* 0x000000078a0a7209 */ /* 0x000fe40007800000 */
[----:B------:R-:W-:Y:S01]  /*8c30*/  FSETP.GEU.AND P4, PT, R101, -126, PT ;  /* 0xc2fc00006500780b */ /* 0x000fe20003f8e000 */
[----:B------:R-:W-:Y:S01]  /*8c40*/  @!P6 FMUL R72, R72, 0.5 ;  /* 0x3f0000004848e820 */ /* 0x000fe20000400000 */
[----:B------:R-:W-:Y:S01]  /*8c50*/  FMNMX R7, R139, R10, !PT ;  /* 0x0000000a8b077209 */ /* 0x000fe20007800000 */
[----:B-1----:R-:W-:Y:S01]  /*8c60*/  @!P5 FMUL R73, R73, R73 ;  /* 0x000000494949d220 */ /* 0x002fe20000400000 */
[----:B------:R-:W-:Y:S01]  /*8c70*/  FSETP.GEU.AND P5, PT, R77, -126, PT ;  /* 0xc2fc00004d00780b */ /* 0x000fe20003fae000 */
[----:B------:R-:W1:Y:S01]  /*8c80*/  MUFU.EX2 R88, R88 ;  /* 0x0000005800587308 */ /* 0x000e620000000800 */
[----:B------:R-:W-:Y:S01]  /*8c90*/  FMNMX R10, R142, R7, !PT ;  /* 0x000000078e0a7209 */ /* 0x000fe20007800000 */
[C---:B------:R-:W-:Y:S01]  /*8ca0*/  FADD R140, R36.reuse, R73 ;  /* 0x00000049248c7221 */ /* 0x040fe20000000000 */
[----:B------:R-:W-:-:S02]  /*8cb0*/  F2FP.BF16.F32.PACK_AB R36, R36, R37 ;  /* 0x000000252424723e */ /* 0x000fc400000010ff */
[----:B------:R-:W-:-:S03]  /*8cc0*/  FMNMX R7, R143, R10, !PT ;  /* 0x0000000a8f077209 */ /* 0x000fc60007800000 */
[----:B------:R-:W3:Y:S01]  /*8cd0*/  MUFU.EX2 R72, R72 ;  /* 0x0000004800487308 */ /* 0x000ee20000000800 */
[----:B------:R-:W-:Y:S01]  /*8ce0*/  @!P4 FMUL R101, R101, 0.5 ;  /* 0x3f0000006565c820 */ /* 0x000fe20000400000 */
[----:B--2---:R-:W-:Y:S01]  /*8cf0*/  @!P2 FMUL R97, R97, R97 ;  /* 0x000000616161a220 */ /* 0x004fe20000400000 */
[----:B------:R-:W-:Y:S01]  /*8d00*/  FMNMX R10, R146, R7, !PT ;  /* 0x00000007920a7209 */ /* 0x000fe20007800000 */
[----:B------:R-:W-:Y:S01]  /*8d10*/  @!P5 FMUL R77, R77, 0.5 ;  /* 0x3f0000004d4dd820 */ /* 0x000fe20000400000 */
[----:B------:R-:W-:Y:S02]  /*8d20*/  FSETP.GEU.AND P2, PT, R100, -126, PT ;  /* 0xc2fc00006400780b */ /* 0x000fe40003f4e000 */
[----:B------:R-:W-:Y:S01]  /*8d30*/  FMNMX R7, R147, R10, !PT ;  /* 0x0000000a93077209 */ /* 0x000fe20007800000 */
[----:B------:R-:W2:Y:S01]  /*8d40*/  MUFU.EX2 R101, R101 ;  /* 0x0000006500657308 */ /* 0x000ea20000000800 */
[----:B-1----:R-:W-:Y:S01]  /*8d50*/  @!P3 FMUL R88, R88, R88 ;  /* 0x000000585858b220 */ /* 0x002fe20000400000 */
[----:B------:R-:W-:-:S02]  /*8d60*/  FSETP.GEU.AND P3, PT, R105, -126, PT ;  /* 0xc2fc00006900780b */ /* 0x000fc40003f6e000 */
[----:B------:R-:W-:-:S04]  /*8d70*/  FMNMX R10, R150, R7, !PT ;  /* 0x00000007960a7209 */ /* 0x000fc80007800000 */
[----:B------:R-:W1:Y:S01]  /*8d80*/  MUFU.EX2 R77, R77 ;  /* 0x0000004d004d7308 */ /* 0x000e620000000800 */
[----:B---3--:R-:W-:Y:S01]  /*8d90*/  @!P6 FMUL R72, R72, R72 ;  /* 0x000000484848e220 */ /* 0x008fe20000400000 */
[----:B------:R-:W-:Y:S01]  /*8da0*/  FSETP.GEU.AND P6, PT, R76, -126, PT ;  /* 0xc2fc00004c00780b */ /* 0x000fe20003fce000 */
[----:B------:R-:W-:Y:S01]  /*8db0*/  @!P2 FMUL R100, R100, 0.5 ;  /* 0x3f0000006464a820 */ /* 0x000fe20000400000 */
[----:B------:R-:W-:-:S03]  /*8dc0*/  FMNMX R10, R151, R10, !PT ;  /* 0x0000000a970a7209 */ /* 0x000fc60007800000 */
[----:B------:R-:W-:Y:S02]  /*8dd0*/  @!P3 FMUL R105, R105, 0.5 ;  /* 0x3f0000006969b820 */ /* 0x000fe40000400000 */
[----:B------:R-:W3:Y:S01]  /*8de0*/  SHFL.BFLY PT, R7, R10, 0x1, 0x1f ;  /* 0x0c201f000a077f89 */ /* 0x000ee200000e0000 */
[----:B------:R-:W4:Y:S01]  /*8df0*/  MUFU.EX2 R100, R100 ;  /* 0x0000006400647308 */ /* 0x000f220000000800 */
[----:B--2---:R-:W-:Y:S01]  /*8e00*/  @!P4 FMUL R101, R101, R101 ;  /* 0x000000656565c220 */ /* 0x004fe20000400000 */
[----:B------:R-:W-:-:S03]  /*8e10*/  FSETP.GEU.AND P4, PT, R93, -126, PT ;  /* 0xc2fc00005d00780b */ /* 0x000fc60003f8e000 */
[----:B------:R-:W-:Y:S01]  /*8e20*/  @!P6 FMUL R76, R76, 0.5 ;  /* 0x3f0000004c4ce820 */ /* 0x000fe20000400000 */
[----:B-1----:R-:W-:Y:S01]  /*8e30*/  @!P5 FMUL R77, R77, R77 ;  /* 0x0000004d4d4dd220 */ /* 0x002fe20000400000 */
[----:B------:R-:W-:Y:S01]  /*8e40*/  FSETP.GEU.AND P5, PT, R80, -126, PT ;  /* 0xc2fc00005000780b */ /* 0x000fe20003fae000 */
[----:B------:R-:W1:Y:S07]  /*8e50*/  MUFU.EX2 R105, R105 ;  /* 0x0000006900697308 */ /* 0x000e6e0000000800 */
[----:B------:R-:W-:Y:S01]  /*8e60*/  @!P4 FMUL R93, R93, 0.5 ;  /* 0x3f0000005d5dc820 */ /* 0x000fe20000400000 */
[----:B------:R-:W2:Y:S01]  /*8e70*/  MUFU.EX2 R76, R76 ;  /* 0x0000004c004c7308 */ /* 0x000ea20000000800 */
[----:B----4-:R-:W-:Y:S01]  /*8e80*/  @!P2 FMUL R100, R100, R100 ;  /* 0x000000646464a220 */ /* 0x010fe20000400000 */
[----:B------:R-:W-:-:S02]  /*8e90*/  FSETP.GEU.AND P2, PT, R12, -126, PT ;  /* 0xc2fc00000c00780b */ /* 0x000fc40003f4e000 */
[----:B------:R-:W-:Y:S01]  /*8ea0*/  @!P5 FMUL R80, R80, 0.5 ;  /* 0x3f0000005050d820 */ /* 0x000fe20000400000 */
[----:B---3--:R-:W-:Y:S01]  /*8eb0*/  FMNMX R7, R10, R7, !PT ;  /* 0x000000070a077209 */ /* 0x008fe20007800000 */
[----:B------:R-:W-:Y:S02]  /*8ec0*/  FFMA R10, R144, UR27, -R8 ;  /* 0x0000001b900a7c23 */ /* 0x000fe40008000808 */
[----:B------:R-:W3:Y:S01]  /*8ed0*/  MUFU.EX2 R93, R93 ;  /* 0x0000005d005d7308 */ /* 0x000ee20000000800 */
[----:B-1----:R-:W-:Y:S01]  /*8ee0*/  @!P3 FMUL R105, R105, R105 ;  /* 0x000000696969b220 */ /* 0x002fe20000400000 */
[----:B------:R-:W-:Y:S01]  /*8ef0*/  FSETP.GEU.AND P3, PT, R11, -126, PT ;  /* 0xc2fc00000b00780b */ /* 0x000fe20003f6e000 */
[----:B------:R-:W1:Y:S01]  /*8f00*/  SHFL.BFLY PT, R104, R7, 0x2, 0x1f ;  /* 0x0c401f0007687f89 */ /* 0x000e6200000e0000 */
[----:B------:R-:W-:-:S03]  /*8f10*/  FADD R144, R15, R72 ;  /* 0x000000480f907221 */ /* 0x000fc60000000000 */
        /* <DEDUP_REMOVED lines=11> */
[----:B------:R-:W-:Y:S02]  /*8fd0*/  FSETP.GEU.AND P5, PT, R10, -126, PT ;  /* 0xc2fc00000a00780b */ /* 0x000fe40003fae000 */
[----:B-1----:R-:W-:-:S03]  /*8fe0*/  FMNMX R7, R7, R104, !PT ;  /* 0x0000006807077209 */ /* 0x002fc60007800000 */
[----:B------:R-:W-:Y:S01]  /*8ff0*/  @!P4 FMUL R84, R84, 0.5 ;  /* 0x3f0000005454c820 */ /* 0x000fe20000400000 */
[----:B------:R-:W1:Y:S01]  /*9000*/  MUFU.EX2 R81, R81 ;  /* 0x0000005100517308 */ /* 0x000e620000000800 */
[----:B--2---:R-:W-:Y:S01]  /*9010*/  @!P2 FMUL R12, R12, R12 ;  /* 0x0000000c0c0ca220 */ /* 0x004fe20000400000 */
[----:B------:R-:W-:-:S04]  /*9020*/  FSETP.NEU.AND P2, PT, R7, -INF , PT ;  /* 0xff8000000700780b */ /* 0x000fc80003f4d000 */
[----:B------:R-:W-:Y:S01]  /*9030*/  FSEL R136, R7, RZ, P2 ;  /* 0x000000ff07887208 */ /* 0x000fe20001000000 */
[----:B------:R-:W-:Y:S01]  /*9040*/  @!P5 FMUL R10, R10, 0.5 ;  /* 0x3f0000000a0ad820 */ /* 0x000fe20000400000 */
[----:B------:R-:W2:Y:S01]  /*9050*/  MUFU.EX2 R84, R84 ;  /* 0x0000005400547308 */ /* 0x000ea20000000800 */
[----:B---3--:R-:W-:Y:S01]  /*9060*/  @!P3 FMUL R11, R11, R11 ;  /* 0x0000000b0b0bb220 */ /* 0x008fe20000400000 */
[----:B------:R-:W-:Y:S01]  /*9070*/  FSETP.GEU.AND P3, PT, R89, -126, PT ;  /* 0xc2fc00005900780b */ /* 0x000fe20003f6e000 */
[----:B------:R-:W-:Y:S01]  /*9080*/  FMUL R132, R136, UR27 ;  /* 0x0000001b88847c20 */ /* 0x000fe20008400000 */
[----:B------:R-:W-:Y:S01]  /*9090*/  FSETP.GEU.AND P2, PT, R148, -126, PT ;  /* 0xc2fc00009400780b */ /* 0x000fe20003f4e000 */
[----:B------:R-:W-:Y:S01]  /*90a0*/  FADD R136, -R136, R5 ;  /* 0x0000000588887221 */ /* 0x000fe20000000100 */
[----:B------:R-:W-:Y:S01]  /*90b0*/  FADD R5, R19, R12 ;  /* 0x0000000c13057221 */ /* 0x000fe20000000000 */
[--C-:B------:R-:W-:Y:S01]  /*90c0*/  FFMA R27, R27, UR27, -R132.reuse ;  /* 0x0000001b1b1b7c23 */ /* 0x100fe20008000884 */
[----:B------:R-:W3:Y:S01]  /*90d0*/  MUFU.EX2 R10, R10 ;  /* 0x0000000a000a7308 */ /* 0x000ee20000000800 */
[----:B-1----:R-:W-:Y:S01]  /*90e0*/  @!P6 FMUL R81, R81, R81 ;  /* 0x000000515151e220 */ /* 0x002fe20000400000 */
[----:B------:R-:W-:Y:S01]  /*90f0*/  FSETP.GEU.AND P6, PT, R85, -126, PT ;  /* 0xc2fc00005500780b */ /* 0x000fe20003fce000 */
[--C-:B------:R-:W-:Y:S01]  /*9100*/  FFMA R26, R26, UR27, -R132.reuse ;  /* 0x0000001b1a1a7c23 */ /* 0x100fe20008000884 */
[--C-:B------:R-:W-:Y:S01]  /*9110*/  FFMA R117, R34, UR27, -R132.reuse ;  /* 0x0000001b22757c23 */ /* 0x100fe20008000884 */
[--C-:B------:R-:W-:Y:S01]  /*9120*/  FFMA R30, R30, UR27, -R132.reuse ;  /* 0x0000001b1e1e7c23 */ /* 0x100fe20008000884 */
[--C-:B------:R-:W-:Y:S01]  /*9130*/  FFMA R34, R38, UR27, -R132.reuse ;  /* 0x0000001b26227c23 */ /* 0x100fe20008000884 */
[----:B------:R-:W-:Y:S01]  /*9140*/  @!P3 FMUL R89, R89, 0.5 ;  /* 0x3f0000005959b820 */ /* 0x000fe20000400000 */
[--C-:B------:R-:W-:Y:S01]  /*9150*/  FFMA R35, R35, UR27, -R132.reuse ;  /* 0x0000001b23237c23 */ /* 0x100fe20008000884 */
[----:B--2---:R-:W-:Y:S01]  /*9160*/  @!P4 FMUL R84, R84, R84 ;  /* 0x000000545454c220 */ /* 0x004fe20000400000 */
[----:B------:R-:W-:Y:S01]  /*9170*/  FSETP.GEU.AND P4, PT, R26, -126, PT ;  /* 0xc2fc00001a00780b */ /* 0x000fe20003f8e000 */
[----:B------:R-:W-:Y:S01]  /*9180*/  @!P2 FMUL R148, R148, 0.5 ;  /* 0x3f0000009494a820 */ /* 0x000fe20000400000 */
[--C-:B------:R-:W-:Y:S01]  /*9190*/  FFMA R39, R39, UR27, -R132.reuse ;  /* 0x0000001b27277c23 */ /* 0x100fe20008000884 */
[----:B------:R-:W1:Y:S01]  /*91a0*/  MUFU.EX2 R89, R89 ;  /* 0x0000005900597308 */ /* 0x000e620000000800 */
[--C-:B------:R-:W-:Y:S01]  /*91b0*/  FFMA R47, R47, UR27, -R132.reuse ;  /* 0x0000001b2f2f7c23 */ /* 0x100fe20008000884 */
[----:B------:R-:W-:Y:S01]  /*91c0*/  @!P6 FMUL R85, R85, 0.5 ;  /* 0x3f0000005555e820 */ /* 0x000fe20000400000 */
[--C-:B------:R-:W-:Y:S01]  /*91d0*/  FFMA R38, R46, UR27, -R132.reuse ;  /* 0x0000001b2e267c23 */ /* 0x100fe20008000884 */
[----:B---3--:R-:W-:Y:S01]  /*91e0*/  @!P5 FMUL R10, R10, R10 ;  /* 0x0000000a0a0ad220 */ /* 0x008fe20000400000 */
[----:B------:R-:W-:Y:S01]  /*91f0*/  FSETP.GEU.AND P5, PT, R27, -126, PT ;  /* 0xc2fc00001b00780b */ /* 0x000fe20003fae000 */
[--C-:B------:R-:W-:Y:S01]  /*9200*/  FFMA R31, R31, UR27, -R132.reuse ;  /* 0x0000001b1f1f7c23 */ /* 0x100fe20008000884 */
[--C-:B------:R-:W-:Y:S01]  /*9210*/  FFMA R50, R50, UR27, -R132.reuse ;  /* 0x0000001b32327c23 */ /* 0x100fe20008000884 */
[----:B------:R-:W2:Y:S01]  /*9220*/  MUFU.EX2 R85, R85 ;  /* 0x0000005500557308 */ /* 0x000ea20000000800 */
[--C-:B------:R-:W-:Y:S01]  /*9230*/  FFMA R109, R58, UR27, -R132.reuse ;  /* 0x0000001b3a6d7c23 */ /* 0x100fe20008000884 */
[----:B------:R-:W-:Y:S01]  /*9240*/  @!P4 FMUL R26, R26, 0.5 ;  /* 0x3f0000001a1ac820 */ /* 0x000fe20000400000 */
[--C-:B------:R-:W-:Y:S01]  /*9250*/  FFMA R55, R55, UR27, -R132.reuse ;  /* 0x0000001b37377c23 */ /* 0x100fe20008000884 */
[--C-:B------:R-:W-:Y:S01]  /*9260*/  FFMA R59, R59, UR27, -R132.reuse ;  /* 0x0000001b3b3b7c23 */ /* 0x100fe20008000884 */
[--C-:B------:R-:W-:Y:S01]  /*9270*/  FFMA R63, R63, UR27, -R132.reuse ;  /* 0x0000001b3f3f7c23 */ /* 0x100fe20008000884 */
[--C-:B------:R-:W-:Y:S01]  /*9280*/  FFMA R67, R67, UR27, -R132.reuse ;  /* 0x0000001b43437c23 */ /* 0x100fe20008000884 */
[--C-:B------:R-:W-:Y:S01]  /*9290*/  FFMA R46, R66, UR27, -R132.reuse ;  /* 0x0000001b422e7c23 */ /* 0x100fe20008000884 */
[----:B------:R-:W3:Y:S01]  /*92a0*/  MUFU.EX2 R26, R26 ;  /* 0x0000001a001a7308 */ /* 0x000ee20000000800 */
[----:B-1----:R-:W-:Y:S01]  /*92b0*/  @!P3 FMUL R89, R89, R89 ;  /* 0x000000595959b220 */ /* 0x002fe20000400000 */
[----:B------:R-:W-:Y:S01]  /*92c0*/  @!P5 FMUL R27, R27, 0.5 ;  /* 0x3f0000001b1bd820 */ /* 0x000fe20000400000 */
[----:B------:R-:W-:Y:S01]  /*92d0*/  FSETP.GEU.AND P3, PT, R117, -126, PT ;  /* 0xc2fc00007500780b */ /* 0x000fe20003f6e000 */
[--C-:B------:R-:W-:Y:S01]  /*92e0*/  FFMA R51, R51, UR27, -R132.reuse ;  /* 0x0000001b33337c23 */ /* 0x100fe20008000884 */
[--C-:B------:R-:W-:Y:S01]  /*92f0*/  FFMA R75, R75, UR27, -R132.reuse ;  /* 0x0000001b4b4b7c23 */ /* 0x100fe20008000884 */
[--C-:B------:R-:W-:Y:S01]  /*9300*/  FFMA R128, R79, UR27, -R132.reuse ;  /* 0x0000001b4f807c23 */ /* 0x100fe20008000884 */
[--C-:B------:R-:W-:Y:S01]  /*9310*/  FFMA R83, R83, UR27, -R132.reuse ;  /* 0x0000001b53537c23 */ /* 0x100fe20008000884 */
[----:B------:R-:W1:Y:S01]  /*9320*/  MUFU.EX2 R27, R27 ;  /* 0x0000001b001b7308 */ /* 0x000e620000000800 */
[----:B--2---:R-:W-:Y:S01]  /*9330*/  @!P6 FMUL R85, R85, R85 ;  /* 0x000000555555e220 */ /* 0x004fe20000400000 */
[----:B------:R-:W-:Y:S01]  /*9340*/  FSETP.GEU.AND P6, PT, R30, -126, PT ;  /* 0xc2fc00001e00780b */ /* 0x000fe20003fce000 */
[--C-:B------:R-:W-:Y:S01]  /*9350*/  FFMA R71, R71, UR27, -R132.reuse ;  /* 0x0000001b47477c23 */ /* 0x100fe20008000884 */
[--C-:B------:R-:W-:Y:S01]  /*9360*/  FFMA R66, R106, UR27, -R132.reuse ;  /* 0x0000001b6a427c23 */ /* 0x100fe20008000884 */
[--C-:B------:R-:W-:Y:S01]  /*9370*/  FFMA R127, R127, UR27, -R132.reuse ;  /* 0x0000001b7f7f7c23 */ /* 0x100fe20008000884 */
[--C-:B------:R-:W-:Y:S01]  /*9380*/  FFMA R142, R142, UR27, -R132.reuse ;  /* 0x0000001b8e8e7c23 */ /* 0x100fe20008000884 */
[--C-:B------:R-:W-:Y:S01]  /*9390*/  FFMA R143, R143, UR27, -R132.reuse ;  /* 0x0000001b8f8f7c23 */ /* 0x100fe20008000884 */
[----:B------:R-:W-:Y:S01]  /*93a0*/  @!P3 FMUL R117, R117, 0.5 ;  /* 0x3f0000007575b820 */ /* 0x000fe20000400000 */
[----:B---3--:R-:W-:Y:S01]  /*93b0*/  @!P4 FMUL R26, R26, R26 ;  /* 0x0000001a1a1ac220 */ /* 0x008fe20000400000 */
[----:B------:R-:W-:Y:S01]  /*93c0*/  FSETP.GEU.AND P4, PT, R35, -126, PT ;  /* 0xc2fc00002300780b */ /* 0x000fe20003f8e000 */
[----:B------:R-:W2:Y:S01]  /*93d0*/  MUFU.EX2 R8, R148 ;  /* 0x0000009400087308 */ /* 0x000ea20000000800 */
[--C-:B------:R-:W-:Y:S01]  /*93e0*/  FFMA R119, R119, UR27, -R132.reuse ;  /* 0x0000001b77777c23 */ /* 0x100fe20008000884 */
[--C-:B------:R-:W-:Y:S01]  /*93f0*/  FFMA R146, R146, UR27, -R132.reuse ;  /* 0x0000001b92927c23 */ /* 0x100fe20008000884 */
[--C-:B------:R-:W-:Y:S01]  /*9400*/  FFMA R147, R147, UR27, -R132.reuse ;  /* 0x0000001b93937c23 */ /* 0x100fe20008000884 */
[----:B------:R-:W-:Y:S01]  /*9410*/  @!P6 FMUL R30, R30, 0.5 ;  /* 0x3f0000001e1ee820 */ /* 0x000fe20000400000 */
[----:B------:R-:W-:Y:S01]  /*9420*/  FFMA R106, R150, UR27, -R132 ;  /* 0x0000001b966a7c23 */ /* 0x000fe20008000884 */
[----:B-1----:R-:W-:Y:S01]  /*9430*/  @!P5 FMUL R27, R27, R27 ;  /* 0x0000001b1b1bd220 */ /* 0x002fe20000400000 */
[----:B------:R-:W-:Y:S01]  /*9440*/  FSETP.GEU.AND P5, PT, R34, -126, PT ;  /* 0xc2fc00002200780b */ /* 0x000fe20003fae000 */
[----:B------:R-:W1:Y:S01]  /*9450*/  MUFU.EX2 R117, R117 ;  /* 0x0000007500757308 */ /* 0x000e620000000800 */
[----:B------:R-:W-:-:S03]  /*9460*/  FMUL R136, R136, UR27 ;  /* 0x0000001b88887c20 */ /* 0x000fc60008400000 */
[----:B------:R-:W-:-:S04]  /*9470*/  @!P4 FMUL R35, R35, 0.5 ;  /* 0x3f0000002323c820 */ /* 0x000fc80000400000 */
[----:B------:R3:W4:Y:S01]  /*9480*/  MUFU.EX2 R104, R30 ;  /* 0x0000001e00687308 */ /* 0x0007220000000800 */
[----:B--2---:R-:W-:Y:S01]  /*9490*/  @!P2 FMUL R8, R8, R8 ;  /* 0x000000080808a220 */ /* 0x004fe20000400000 */
[----:B------:R-:W-:Y:S02]  /*94a0*/  FSETP.GEU.AND P2, PT, R31, -126, PT ;  /* 0xc2fc00001f00780b */ /* 0x000fe40003f4e000 */
[----:B------:R-:W-:Y:S01]  /*94b0*/  @!P5 FMUL R34, R34, 0.5 ;  /* 0x3f0000002222d820 */ /* 0x000fe20000400000 */
[----:B------:R-:W-:-:S03]  /*94c0*/  FADD R141, R185, R8 ;  /* 0x00000008b98d7221 */ /* 0x000fc60000000000 */
[----:B------:R-:W2:Y:S01]  /*94d0*/  MUFU.EX2 R108, R35 ;  /* 0x00000023006c7308 */ /* 0x000ea20000000800 */
[--C-:B---3--:R-:W-:Y:S01]  /*94e0*/  FFMA R30, R42, UR27, -R132.reuse ;  /* 0x0000001b2a1e7c23 */ /* 0x108fe20008000884 */
[--C-:B------:R-:W-:Y:S01]  /*94f0*/  FFMA R42, R43, UR27, -R132.reuse ;  /* 0x0000001b2b2a7c23 */ /* 0x100fe20008000884 */
[----:B-1----:R-:W-:Y:S01]  /*9500*/  @!P3 FMUL R117, R117, R117 ;  /* 0x000000757575b220 */ /* 0x002fe20000400000 */
[--C-:B------:R-:W-:Y:S01]  /*9510*/  FFMA R43, R62, UR27, -R132.reuse ;  /* 0x0000001b3e2b7c23 */ /* 0x100fe20008000884 */
[--C-:B------:R-:W-:Y:S01]  /*9520*/  FFMA R62, R98, UR27, -R132.reuse ;  /* 0x0000001b623e7c23 */ /* 0x100fe20008000884 */
[--C-:B------:R-:W-:Y:S01]  /*9530*/  FFMA R98, R111, UR27, -R132.reuse ;  /* 0x0000001b6f627c23 */ /* 0x100fe20008000884 */
[----:B------:R-:W-:Y:S01]  /*9540*/  FSETP.GEU.AND P3, PT, R42, -126, PT ;  /* 0xc2fc00002a00780b */ /* 0x000fe20003f6e000 */
[----:B------:R-:W1:Y:S01]  /*9550*/  MUFU.EX2 R34, R34 ;  /* 0x0000002200227308 */ /* 0x000e620000000800 */
[----:B----4-:R-:W-:Y:S01]  /*9560*/  @!P6 FMUL R104, R104, R104 ;  /* 0x000000686868e220 */ /* 0x010fe20000400000 */
[----:B------:R-:W-:Y:S01]  /*9570*/  FSETP.GEU.AND P6, PT, R39, -126, PT ;  /* 0xc2fc00002700780b */ /* 0x000fe20003fce000 */
[----:B------:R-:W-:Y:S01]  /*9580*/  @!P2 FMUL R31, R31, 0.5 ;  /* 0x3f0000001f1fa820 */ /* 0x000fe20000400000 */
[----:B------:R-:W-:Y:S01]  /*9590*/  FFMA R111, R138, UR27, -R132 ;  /* 0x0000001b8a6f7c23 */ /* 0x000fe20008000884 */
[----:B------:R-:W-:Y:S01]  /*95a0*/  FADD R138, R37, R68 ;  /* 0x00000044258a7221 */ /* 0x000fe20000000000 */
[----:B------:R-:W-:Y:S01]  /*95b0*/  F2FP.BF16.F32.PACK_AB R68, R73, R68 ;  /* 0x000000444944723e */ /* 0x000fe200000010ff */
[----:B--2---:R-:W-:Y:S01]  /*95c0*/  @!P4 FMUL R108, R108, R108 ;  /* 0x0000006c6c6cc220 */ /* 0x004fe20000400000 */
[----:B------:R-:W-:Y:S01]  /*95d0*/  FSETP.GEU.AND P4, PT, R38, -126, PT ;  /* 0xc2fc00002600780b */ /* 0x000fe20003f8e000 */
[----:B------:R-:W2:Y:S03]  /*95e0*/  MUFU.EX2 R31, R31 ;  /* 0x0000001f001f7308 */ /* 0x000ea60000000800 */
[----:B------:R-:W-:-:S03]  /*95f0*/  @!P3 FMUL R42, R42, 0.5 ;  /* 0x3f0000002a2ab820 */ /* 0x000fc60000400000 */
[----:B------:R-:W-:Y:S01]  /*9600*/  @!P6 FMUL R39, R39, 0.5 ;  /* 0x3f0000002727e820 */ /* 0x000fe20000400000 */
[----:B-1----:R-:W-:Y:S01]  /*9610*/  @!P5 FMUL R34, R34, R34 ;  /* 0x000000222222d220 */ /* 0x002fe20000400000 */
[----:B------:R-:W-:Y:S01]  /*9620*/  FSETP.GEU.AND P5, PT, R47, -126, PT ;  /* 0xc2fc00002f00780b */ /* 0x000fe20003fae000 */
[----:B------:R-:W1:Y:S03]  /*9630*/  MUFU.EX2 R42, R42 ;  /* 0x0000002a002a7308 */ /* 0x000e660000000800 */
[----:B------:R-:W-:-:S05]  /*9640*/  @!P4 FMUL R38, R38, 0.5 ;  /* 0x3f0000002626c820 */ /* 0x000fca0000400000 */
[----:B------:R3:W4:Y:S01]  /*9650*/  MUFU.EX2 R121, R39 ;  /* 0x0000002700797308 */ /* 0x0007220000000800 */
[----:B--2---:R-:W-:Y:S01]  /*9660*/  @!P2 FMUL R31, R31, R31 ;  /* 0x0000001f1f1fa220 */ /* 0x004fe20000400000 */
[----:B------:R-:W-:Y:S02]  /*9670*/  FSETP.GEU.AND P2, PT, R30, -126, PT ;  /* 0xc2fc00001e00780b */ /* 0x000fe40003f4e000 */
[----:B------:R-:W-:-:S04]  /*9680*/  @!P5 FMUL R47, R47, 0.5 ;  /* 0x3f0000002f2fd820 */ /* 0x000fc80000400000 */
[----:B------:R2:W5:Y:S01]  /*9690*/  MUFU.EX2 R125, R47 ;  /* 0x0000002f007d7308 */ /* 0x0005620000000800 */
[--C-:B---3--:R-:W-:Y:S01]  /*96a0*/  FFMA R39, R54, UR27, -R132.reuse ;  /* 0x0000001b36277c23 */ /* 0x108fe20008000884 */
[----:B-1----:R-:W-:Y:S01]  /*96b0*/  @!P3 FMUL R42, R42, R42 ;  /* 0x0000002a2a2ab220 */ /* 0x002fe20000400000 */
[--C-:B------:R-:W-:Y:S01]  /*96c0*/  FFMA R54, R82, UR27, -R132.reuse ;  /* 0x0000001b52367c23 */ /* 0x100fe20008000884 */
[--C-:B------:R-:W-:Y:S01]  /*96d0*/  FFMA R82, R87, UR27, -R132.reuse ;  /* 0x0000001b57527c23 */ /* 0x100fe20008000884 */
[--C-:B------:R-:W-:Y:S01]  /*96e0*/  FFMA R87, R99, UR27, -R132.reuse ;  /* 0x0000001b63577c23 */ /* 0x100fe20008000884 */
[----:B------:R-:W-:Y:S01]  /*96f0*/  FSETP.GEU.AND P3, PT, R39, -126, PT ;  /* 0xc2fc00002700780b */ /* 0x000fe20003f6e000 */
[----:B------:R-:W-:Y:S01]  /*9700*/  @!P2 FMUL R30, R30, 0.5 ;  /* 0x3f0000001e1ea820 */ /* 0x000fe20000400000 */
[----:B------:R-:W1:Y:S01]  /*9710*/  MUFU.EX2 R38, R38 ;  /* 0x0000002600267308 */ /* 0x000e620000000800 */
[----:B----4-:R-:W-:Y:S01]  /*9720*/  @!P6 FMUL R121, R121, R121 ;  /* 0x000000797979e220 */ /* 0x010fe20000400000 */
[----:B------:R-:W-:Y:S01]  /*9730*/  FSETP.GEU.AND P6, PT, R50, -126, PT ;  /* 0xc2fc00003200780b */ /* 0x000fe20003fce000 */
[--C-:B--2---:R-:W-:Y:S01]  /*9740*/  FFMA R47, R70, UR27, -R132.reuse ;  /* 0x0000001b462f7c23 */ /* 0x104fe20008000884 */
[--C-:B------:R-:W-:Y:S01]  /*9750*/  FFMA R70, R114, UR27, -R132.reuse ;  /* 0x0000001b72467c23 */ /* 0x100fe20008000884 */
[--C-:B------:R-:W-:Y:S01]  /*9760*/  FFMA R99, R130, UR27, -R132.reuse ;  /* 0x0000001b82637c23 */ /* 0x100fe20008000884 */
[----:B------:R-:W-:Y:S01]  /*9770*/  FFMA R114, R139, UR27, -R132 ;  /* 0x0000001b8b727c23 */ /* 0x000fe20008000884 */
[----:B------:R-:W-:Y:S01]  /*9780*/  FADD R130, R32, R23 ;  /* 0x0000001720827221 */ /* 0x000fe20000000000 */
[----:B------:R2:W3:Y:S01]  /*9790*/  MUFU.EX2 R35, R30 ;  /* 0x0000001e00237308 */ /* 0x0004e20000000800 */
[----:B-----5:R-:W-:Y:S01]  /*97a0*/  @!P5 FMUL R125, R125, R125 ;  /* 0x0000007d7d7dd220 */ /* 0x020fe20000400000 */
[----:B------:R-:W-:Y:S01]  /*97b0*/  FSETP.GEU.AND P5, PT, R109, -126, PT ;  /* 0xc2fc00006d00780b */ /* 0x000fe20003fae000 */
[----:B------:R-:W-:Y:S01]  /*97c0*/  @!P3 FMUL R39, R39, 0.5 ;  /* 0x3f0000002727b820 */ /* 0x000fe20000400000 */
[----:B------:R-:W-:Y:S01]  /*97d0*/  FADD R139, R190, R65 ;  /* 0x00000041be8b7221 */ /* 0x000fe20000000000 */
[----:B------:R-:W-:-:S02]  /*97e0*/  F2FP.BF16.F32.PACK_AB R32, R32, R33 ;  /* 0x000000212020723e */ /* 0x000fc400000010ff */
[----:B------:R-:W-:Y:S01]  /*97f0*/  @!P6 FMUL R50, R50, 0.5 ;  /* 0x3f0000003232e820 */ /* 0x000fe20000400000 */
[----:B-1----:R-:W-:Y:S01]  /*9800*/  @!P4 FMUL R38, R38, R38 ;  /* 0x000000262626c220 */ /* 0x002fe20000400000 */
[----:B------:R-:W-:Y:S02]  /*9810*/  FSETP.GEU.AND P4, PT, R55, -126, PT ;  /* 0xc2fc00003700780b */ /* 0x000fe40003f8e000 */
[----:B------:R1:W4:Y:S01]  /*9820*/  MUFU.EX2 R113, R50 ;  /* 0x0000003200717308 */ /* 0x0003220000000800 */
[----:B--2---:R-:W-:Y:S01]  /*9830*/  FADD R30, -R6, R9 ;  /* 0x00000009061e7221 */ /* 0x004fe20000000100 */
[----:B------:R-:W-:Y:S02]  /*9840*/  FADD R6, R41, R88 ;  /* 0x0000005829067221 */ /* 0x000fe40000000000 */
[----:B------:R-:W-:Y:S01]  /*9850*/  @!P5 FMUL R109, R109, 0.5 ;  /* 0x3f0000006d6dd820 */ /* 0x000fe20000400000 */
[----:B------:R-:W-:Y:S01]  /*9860*/  FMUL R30, R30, UR27 ;  /* 0x0000001b1e1e7c20 */ /* 0x000fe20008400000 */
[----:B---3--:R-:W-:Y:S01]  /*9870*/  @!P2 FMUL R35, R35, R35 ;  /* 0x000000232323a220 */ /* 0x008fe20000400000 */
[----:B------:R-:W-:Y:S01]  /*9880*/  FSETP.GEU.AND P2, PT, R51, -126, PT ;  /* 0xc2fc00003300780b */ /* 0x000fe20003f4e000 */
[----:B------:R-:W2:Y:S01]  /*9890*/  MUFU.EX2 R39, R39 ;  /* 0x0000002700277308 */ /* 0x000ea20000000800 */
[--C-:B-1----:R-:W-:Y:S01]  /*98a0*/  FFMA R50, R74, UR27, -R132.reuse ;  /* 0x0000001b4a327c23 */ /* 0x102fe20008000884 */
[--C-:B------:R-:W-:Y:S01]  /*98b0*/  FFMA R74, R122, UR27, -R132.reuse ;  /* 0x0000001b7a4a7c23 */ /* 0x100fe20008000884 */
[----:B------:R-:W-:Y:S01]  /*98c0*/  FFMA R122, R134, UR27, -R132 ;  /* 0x0000001b867a7c23 */ /* 0x000fe20008000884 */
[----:B------:R-:W-:Y:S01]  /*98d0*/  @!P4 FMUL R55, R55, 0.5 ;  /* 0x3f0000003737c820 */ /* 0x000fe20000400000 */
[----:B------:R-:W-:-:S03]  /*98e0*/  FADD R134, R14, R69 ;  /* 0x000000450e867221 */ /* 0x000fc60000000000 */
[----:B------:R-:W1:Y:S01]  /*98f0*/  MUFU.EX2 R109, R109 ;  /* 0x0000006d006d7308 */ /* 0x000e620000000800 */
[----:B----4-:R-:W-:Y:S01]  /*9900*/  @!P6 FMUL R113, R113, R113 ;  /* 0x000000717171e220 */ /* 0x010fe20000400000 */
[----:B------:R-:W-:Y:S02]  /*9910*/  FSETP.GEU.AND P6, PT, R59, -126, PT ;  /* 0xc2fc00003b00780b */ /* 0x000fe40003fce000 */
[----:B------:R-:W-:-:S04]  /*9920*/  @!P2 FMUL R51, R51, 0.5 ;  /* 0x3f0000003333a820 */ /* 0x000fc80000400000 */
[----:B------:R3:W4:Y:S01]  /*9930*/  MUFU.EX2 R58, R55 ;  /* 0x00000037003a7308 */ /* 0x0007220000000800 */
[----:B--2---:R-:W-:Y:S01]  /*9940*/  @!P3 FMUL R39, R39, R39 ;  /* 0x000000272727b220 */ /* 0x004fe20000400000 */
[----:B------:R-:W-:-:S05]  /*9950*/  FSETP.GEU.AND P3, PT, R63, -126, PT ;  /* 0xc2fc00003f00780b */ /* 0x000fca0003f6e000 */
[----:B------:R-:W-:Y:S01]  /*9960*/  @!P6 FMUL R59, R59, 0.5 ;  /* 0x3f0000003b3be820 */ /* 0x000fe20000400000 */
[----:B------:R2:W5:Y:S01]  /*9970*/  MUFU.EX2 R112, R51 ;  /* 0x0000003300707308 */ /* 0x0005620000000800 */
[----:B-1----:R-:W-:Y:S01]  /*9980*/  @!P5 FMUL R109, R109, R109 ;  /* 0x0000006d6d6dd220 */ /* 0x002fe20000400000 */
[----:B------:R-:W-:Y:S01]  /*9990*/  FSETP.GEU.AND P5, PT, R67, -126, PT ;  /* 0xc2fc00004300780b */ /* 0x000fe20003fae000 */
[--C-:B---3--:R-:W-:Y:S01]  /*99a0*/  FFMA R55, R86, UR27, -R132.reuse ;  /* 0x0000001b56377c23 */ /* 0x108fe20008000884 */
[--C-:B------:R-:W-:Y:S01]  /*99b0*/  FFMA R86, R91, UR27, -R132.reuse ;  /* 0x0000001b5b567c23 */ /* 0x100fe20008000884 */
[--C-:B------:R-:W-:Y:S01]  /*99c0*/  FFMA R91, R107, UR27, -R132.reuse ;  /* 0x0000001b6b5b7c23 */ /* 0x100fe20008000884 */
[----:B------:R-:W-:Y:S01]  /*99d0*/  FADD R107, R48, R81 ;  /* 0x00000051306b7221 */ /* 0x000fe20000000000 */
[----:B------:R-:W-:Y:S01]  /*99e0*/  @!P3 FMUL R63, R63, 0.5 ;  /* 0x3f0000003f3fb820 */ /* 0x000fe20000400000 */
[----:B------:R1:W3:Y:S01]  /*99f0*/  MUFU.EX2 R116, R59 ;  /* 0x0000003b00747308 */ /* 0x0002e20000000800 */
[----:B----4-:R-:W-:Y:S01]  /*9a00*/  @!P4 FMUL R58, R58, R58 ;  /* 0x0000003a3a3ac220 */ /* 0x010fe20000400000 */
[----:B------:R-:W-:Y:S01]  /*9a10*/  FSETP.GEU.AND P4, PT, R46, -126, PT ;  /* 0xc2fc00002e00780b */ /* 0x000fe20003f8e000 */
[--C-:B--2---:R-:W-:Y:S01]  /*9a20*/  FFMA R51, R78, UR27, -R132.reuse ;  /* 0x0000001b4e337c23 */ /* 0x104fe20008000884 */
[----:B------:R-:W-:Y:S01]  /*9a30*/  FFMA R78, R126, UR27, -R132 ;  /* 0x0000001b7e4e7c23 */ /* 0x000fe20008000884 */
[----:B------:R-:W-:Y:S01]  /*9a40*/  FADD R126, R33, R64 ;  /* 0x00000040217e7221 */ /* 0x000fe20000000000 */
[----:B------:R-:W-:Y:S01]  /*9a50*/  FADD R130, R130, R107 ;  /* 0x0000006b82827221 */ /* 0x000fe20000000000 */
[----:B------:R-:W-:Y:S01]  /*9a60*/  @!P5 FMUL R67, R67, 0.5 ;  /* 0x3f0000004343d820 */ /* 0x000fe20000400000 */
[----:B------:R2:W4:Y:S01]  /*9a70*/  MUFU.EX2 R120, R63 ;  /* 0x0000003f00787308 */ /* 0x0005220000000800 */
[----:B-----5:R-:W-:Y:S01]  /*9a80*/  @!P2 FMUL R112, R112, R112 ;  /* 0x000000707070a220 */ /* 0x020fe20000400000 */
[----:B------:R-:W-:Y:S01]  /*9a90*/  FSETP.GEU.AND P2, PT, R43, -126, PT ;  /* 0xc2fc00002b00780b */ /* 0x000fe20003f4e000 */
[--C-:B-1----:R-:W-:Y:S01]  /*9aa0*/  FFMA R59, R94, UR27, -R132.reuse ;  /* 0x0000001b5e3b7c23 */ /* 0x102fe20008000884 */
[--C-:B------:R-:W-:Y:S01]  /*9ab0*/  FFMA R94, R103, UR27, -R132.reuse ;  /* 0x0000001b675e7c23 */ /* 0x100fe20008000884 */
[--C-:B------:R-:W-:Y:S01]  /*9ac0*/  FFMA R103, R151, UR27, -R132.reuse ;  /* 0x0000001b97677c23 */ /* 0x100fe20008000884 */
[----:B------:R-:W-:Y:S01]  /*9ad0*/  FADD R126, R126, R5 ;  /* 0x000000057e7e7221 */ /* 0x000fe20000000000 */
[----:B------:R-:W-:Y:S01]  /*9ae0*/  @!P4 FMUL R46, R46, 0.5 ;  /* 0x3f0000002e2ec820 */ /* 0x000fe20000400000 */
[----:B------:R1:W5:Y:S01]  /*9af0*/  MUFU.EX2 R129, R67 ;  /* 0x0000004300817308 */ /* 0x0003620000000800 */
[----:B---3--:R-:W-:Y:S01]  /*9b00*/  @!P6 FMUL R116, R116, R116 ;  /* 0x000000747474e220 */ /* 0x008fe20000400000 */
[----:B------:R-:W-:Y:S01]  /*9b10*/  FSETP.GEU.AND P6, PT, R47, -126, PT ;  /* 0xc2fc00002f00780b */ /* 0x000fe20003fce000 */
[--C-:B--2---:R-:W-:Y:S01]  /*9b20*/  FFMA R63, R102, UR27, -R132.reuse ;  /* 0x0000001b663f7c23 */ /* 0x104fe20008000884 */
[--C-:B------:R-:W-:Y:S01]  /*9b30*/  FFMA R102, R118, UR27, -R132.reuse ;  /* 0x0000001b76667c23 */ /* 0x100fe20008000884 */
[----:B------:R-:W-:Y:S01]  /*9b40*/  FFMA R118, R131, UR27, -R132 ;  /* 0x0000001b83767c23 */ /* 0x000fe20008000884 */
[----:B------:R-:W-:Y:S01]  /*9b50*/  FADD R131, R25, R96 ;  /* 0x0000006019837221 */ /* 0x000fe20000000000 */
[----:B------:R-:W-:Y:S01]  /*9b60*/  @!P2 FMUL R43, R43, 0.5 ;  /* 0x3f0000002b2ba820 */ /* 0x000fe20000400000 */
[----:B------:R-:W2:Y:S01]  /*9b70*/  MUFU.EX2 R46, R46 ;  /* 0x0000002e002e7308 */ /* 0x000ea20000000800 */
[----:B----4-:R-:W-:Y:S01]  /*9b80*/  @!P3 FMUL R120, R120, R120 ;  /* 0x000000787878b220 */ /* 0x010fe20000400000 */
[----:B------:R-:W-:Y:S01]  /*9b90*/  FSETP.GEU.AND P3, PT, R50, -126, PT ;  /* 0xc2fc00003200780b */ /* 0x000fe20003f6e000 */
[----:B-1----:R-:W-:Y:S01]  /*9ba0*/  FFMA R67, R110, UR27, -R132 ;  /* 0x0000001b6e437c23 */ /* 0x002fe20008000884 */
[----:B------:R-:W-:Y:S01]  /*9bb0*/  FADD R5, R184, R11 ;  /* 0x0000000bb8057221 */ /* 0x000fe20000000000 */
[----:B------:R-:W-:Y:S01]  /*9bc0*/  FADD R110, R45, R76 ;  /* 0x0000004c2d6e7221 */ /* 0x000fe20000000000 */
[----:B------:R-:W-:Y:S01]  /*9bd0*/  F2FP.BF16.F32.PACK_AB R33, R42, R35 ;  /* 0x000000232a21723e */ /* 0x000fe200000010ff */
[----:B------:R-:W-:Y:S01]  /*9be0*/  @!P6 FMUL R47, R47, 0.5 ;  /* 0x3f0000002f2fe820 */ /* 0x000fe20000400000 */
[----:B------:R-:W1:Y:S01]  /*9bf0*/  MUFU.EX2 R43, R43 ;  /* 0x0000002b002b7308 */ /* 0x000e620000000800 */
[----:B-----5:R-:W-:Y:S01]  /*9c00*/  @!P5 FMUL R129, R129, R129 ;  /* 0x000000818181d220 */ /* 0x020fe20000400000 */
[----:B------:R-:W-:-:S02]  /*9c10*/  FSETP.GEU.AND P5, PT, R51, -126, PT ;  /* 0xc2fc00003300780b */ /* 0x000fc40003fae000 */
[----:B------:R-:W-:Y:S02]  /*9c20*/  F2FP.BF16.F32.PACK_AB R37, R112, R113 ;  /* 0x000000717025723e */ /* 0x000fe400000010ff */
[----:B------:R-:W-:Y:S01]  /*9c30*/  F2FP.BF16.F32.PACK_AB R48, R48, R19 ;  /* 0x000000133030723e */ /* 0x000fe200000010ff */
[----:B------:R-:W-:Y:S01]  /*9c40*/  @!P3 FMUL R50, R50, 0.5 ;  /* 0x3f0000003232b820 */ /* 0x000fe20000400000 */
[----:B------:R-:W3:Y:S01]  /*9c50*/  MUFU.EX2 R47, R47 ;  /* 0x0000002f002f7308 */ /* 0x000ee20000000800 */
[----:B--2---:R-:W-:Y:S01]  /*9c60*/  @!P4 FMUL R46, R46, R46 ;  /* 0x0000002e2e2ec220 */ /* 0x004fe20000400000 */
[----:B------:R-:W-:Y:S02]  /*9c70*/  FSETP.GEU.AND P4, PT, R75, -126, PT ;  /* 0xc2fc00004b00780b */ /* 0x000fe40003f8e000 */
[----:B------:R-:W-:Y:S02]  /*9c80*/  F2FP.BF16.F32.PACK_AB R64, R23, R64 ;  /* 0x000000401740723e */ /* 0x000fe400000010ff */
[----:B------:R-:W-:Y:S01]  /*9c90*/  F2FP.BF16.F32.PACK_AB R76, R105, R76 ;  /* 0x0000004c694c723e */ /* 0x000fe200000010ff */
[----:B------:R-:W-:Y:S01]  /*9ca0*/  @!P5 FMUL R51, R51, 0.5 ;  /* 0x3f0000003333d820 */ /* 0x000fe20000400000 */
[----:B------:R-:W2:Y:S01]  /*9cb0*/  MUFU.EX2 R50, R50 ;  /* 0x0000003200327308 */ /* 0x000ea20000000800 */
[----:B-1----:R-:W-:Y:S01]  /*9cc0*/  @!P2 FMUL R43, R43, R43 ;  /* 0x0000002b2b2ba220 */ /* 0x002fe20000400000 */
[----:B------:R-:W-:-:S05]  /*9cd0*/  FSETP.GEU.AND P2, PT, R71, -126, PT ;  /* 0xc2fc00004700780b */ /* 0x000fca0003f4e000 */
[----:B------:R-:W-:Y:S01]  /*9ce0*/  @!P4 FMUL R75, R75, 0.5 ;  /* 0x3f0000004b4bc820 */ /* 0x000fe20000400000 */
[----:B------:R-:W1:Y:S01]  /*9cf0*/  MUFU.EX2 R51, R51 ;  /* 0x0000003300337308 */ /* 0x000e620000000800 */
[----:B---3--:R-:W-:Y:S01]  /*9d00*/  @!P6 FMUL R47, R47, R47 ;  /* 0x0000002f2f2fe220 */ /* 0x008fe20000400000 */
[----:B------:R-:W-:-:S05]  /*9d10*/  FSETP.GEU.AND P6, PT, R128, -126, PT ;  /* 0xc2fc00008000780b */ /* 0x000fca0003fce000 */
[----:B------:R-:W-:Y:S01]  /*9d20*/  @!P2 FMUL R71, R71, 0.5 ;  /* 0x3f0000004747a820 */ /* 0x000fe20000400000 */
        /* <DEDUP_REMOVED lines=8> */
[----:B------:R-:W-:Y:S01]  /*9db0*/  FADD R123, R28, R57 ;  /* 0x000000391c7b7221 */ /* 0x000fe20000000000 */
[----:B------:R-:W-:Y:S02]  /*9dc0*/  F2FP.BF16.F32.PACK_AB R28, R29, R28 ;  /* 0x0000001c1d1c723e */ /* 0x000fe400000010ff */
[----:B------:R-:W-:Y:S01]  /*9dd0*/  @!P3 FMUL R83, R83, 0.5 ;  /* 0x3f0000005353b820 */ /* 0x000fe20000400000 */
[----:B------:R-:W1:Y:S01]  /*9de0*/  MUFU.EX2 R128, R128 ;  /* 0x0000008000807308 */ /* 0x000e620000000800 */
[----:B----4-:R-:W-:Y:S01]  /*9df0*/  @!P4 FMUL R79, R79, R79 ;  /* 0x0000004f4f4fc220 */ /* 0x010fe20000400000 */
[----:B------:R-:W-:Y:S01]  /*9e00*/  FSETP.GEU.AND P4, PT, R55, -126, PT ;  /* 0xc2fc00003700780b */ /* 0x000fe20003f8e000 */
[--C-:B--2---:R-:W-:Y:S01]  /*9e10*/  FFMA R71, R90, UR27, -R132.reuse ;  /* 0x0000001b5a477c23 */ /* 0x104fe20008000884 */
[--C-:B------:R-:W-:Y:S01]  /*9e20*/  FFMA R90, R95, UR27, -R132.reuse ;  /* 0x0000001b5f5a7c23 */ /* 0x100fe20008000884 */
[----:B------:R-:W-:Y:S01]  /*9e30*/  FFMA R95, R115, UR27, -R132 ;  /* 0x0000001b735f7c23 */ /* 0x000fe20008000884 */
[----:B------:R-:W-:Y:S01]  /*9e40*/  FADD R123, R123, R6 ;  /* 0x000000067b7b7221 */ /* 0x000fe20000000000 */
[----:B------:R-:W-:Y:S01]  /*9e50*/  @!P5 FMUL R82, R82, 0.5 ;  /* 0x3f0000005252d820 */ /* 0x000fe20000400000 */
[----:B------:R-:W2:Y:S01]  /*9e60*/  MUFU.EX2 R83, R83 ;  /* 0x0000005300537308 */ /* 0x000ea20000000800 */
[----:B-----5:R-:W-:Y:S01]  /*9e70*/  @!P2 FMUL R124, R124, R124 ;  /* 0x0000007c7c7ca220 */ /* 0x020fe20000400000 */
[----:B------:R-:W-:Y:S01]  /*9e80*/  FSETP.GEU.AND P2, PT, R54, -126, PT ;  /* 0xc2fc00003600780b */ /* 0x000fe20003f4e000 */
[----:B------:R-:W-:Y:S01]  /*9e90*/  FADD R6, R40, R101 ;  /* 0x0000006528067221 */ /* 0x000fe20000000000 */
[----:B------:R-:W-:Y:S01]  /*9ea0*/  FFMA R115, R135, UR27, -R132 ;  /* 0x0000001b87737c23 */ /* 0x000fe20008000884 */
[----:B------:R-:W-:Y:S01]  /*9eb0*/  FADD R132, R187, R92 ;  /* 0x0000005cbb847221 */ /* 0x000fe20000000000 */
[----:B------:R-:W-:Y:S01]  /*9ec0*/  FADD R135, R24, R61 ;  /* 0x0000003d18877221 */ /* 0x000fe20000000000 */
[----:B------:R-:W-:Y:S01]  /*9ed0*/  @!P4 FMUL R55, R55, 0.5 ;  /* 0x3f0000003737c820 */ /* 0x000fe20000400000 */
[----:B------:R-:W3:Y:S01]  /*9ee0*/  MUFU.EX2 R82, R82 ;  /* 0x0000005200527308 */ /* 0x000ee20000000800 */
[----:B-1----:R-:W-:Y:S01]  /*9ef0*/  @!P6 FMUL R128, R128, R128 ;  /* 0x000000808080e220 */ /* 0x002fe20000400000 */
[----:B------:R-:W-:Y:S01]  /*9f00*/  FSETP.GEU.AND P6, PT, R71, -126, PT ;  /* 0xc2fc00004700780b */ /* 0x000fe20003fce000 */
[----:B------:R-:W-:Y:S01]  /*9f10*/  FADD R132, R132, R5 ;  /* 0x0000000584847221 */ /* 0x000fe20000000000 */
[----:B------:R-:W-:Y:S01]  /*9f20*/  FADD R5, R18, R84 ;  /* 0x0000005412057221 */ /* 0x000fe20000000000 */
[----:B------:R-:W-:Y:S01]  /*9f30*/  FADD R135, R135, R110 ;  /* 0x0000006e87877221 */ /* 0x000fe20000000000 */
[----:B------:R-:W-:Y:S01]  /*9f40*/  FADD R123, R123, R126 ;  /* 0x0000007e7b7b7221 */ /* 0x000fe20000000000 */
[----:B------:R-:W-:Y:S01]  /*9f50*/  @!P2 FMUL R54, R54, 0.5 ;  /* 0x3f0000003636a820 */ /* 0x000fe20000400000 */
[----:B------:R-:W1:Y:S01]  /*9f60*/  MUFU.EX2 R55, R55 ;  /* 0x0000003700377308 */ /* 0x000e620000000800 */
[----:B--2---:R-:W-:Y:S01]  /*9f70*/  @!P3 FMUL R83, R83, R83 ;  /* 0x000000535353b220 */ /* 0x004fe20000400000 */
[----:B------:R-:W-:Y:S01]  /*9f80*/  FSETP.GEU.AND P3, PT, R59, -126, PT ;  /* 0xc2fc00003b00780b */ /* 0x000fe20003f6e000 */
[----:B------:R-:W-:Y:S01]  /*9f90*/  FADD R134, R134, R5 ;  /* 0x0000000586867221 */ /* 0x000fe20000000000 */
[----:B------:R-:W-:Y:S01]  /*9fa0*/  FADD R5, R53, R10 ;  /* 0x0000000a35057221 */ /* 0x000fe20000000000 */
[----:B------:R-:W-:-:S02]  /*9fb0*/  F2FP.BF16.F32.PACK_AB R40, R40, R41 ;  /* 0x000000292828723e */ /* 0x000fc400000010ff */
[----:B------:R-:W-:Y:S01]  /*9fc0*/  @!P6 FMUL R71, R71, 0.5 ;  /* 0x3f0000004747e820 */ /* 0x000fe20000400000 */
[----:B------:R-:W2:Y:S01]  /*9fd0*/  MUFU.EX2 R54, R54 ;  /* 0x0000003600367308 */ /* 0x000ea20000000800 */
[----:B---3--:R-:W-:Y:S01]  /*9fe0*/  @!P5 FMUL R82, R82, R82 ;  /* 0x000000525252d220 */ /* 0x008fe20000400000 */
[----:B------:R-:W-:Y:S01]  /*9ff0*/  FSETP.GEU.AND P5, PT, R62, -126, PT ;  /* 0xc2fc00003e00780b */ /* 0x000fe20003fae000 */
[----:B------:R-:W-:Y:S01]  /*a000*/  FADD R138, R138, R5 ;  /* 0x000000058a8a7221 */ /* 0x000fe20000000000 */
[C---:B------:R-:W-:Y:S01]  /*a010*/  FADD R5, R52.reuse, R85 ;  /* 0x0000005534057221 */ /* 0x040fe20000000000 */
[----:B------:R-:W-:Y:S02]  /*a020*/  F2FP.BF16.F32.PACK_AB R52, R52, R53 ;  /* 0x000000353434723e */ /* 0x000fe400000010ff */
[----:B------:R-:W-:Y:S01]  /*a030*/  @!P3 FMUL R59, R59, 0.5 ;  /* 0x3f0000003b3bb820 */ /* 0x000fe20000400000 */
[----:B------:R-:W3:Y:S01]  /*a040*/  MUFU.EX2 R71, R71 ;  /* 0x0000004700477308 */ /* 0x000ee20000000800 */
[----:B-1----:R-:W-:Y:S01]  /*a050*/  @!P4 FMUL R55, R55, R55 ;  /* 0x000000373737c220 */ /* 0x002fe20000400000 */
[----:B------:R-:W-:Y:S01]  /*a060*/  FSETP.GEU.AND P4, PT, R90, -126, PT ;  /* 0xc2fc00005a00780b */ /* 0x000fe20003f8e000 */
[----:B------:R-:W-:Y:S01]  /*a070*/  FADD R140, R140, R5 ;  /* 0x000000058c8c7221 */ /* 0x000fe20000000000 */
[----:B------:R-:W-:Y:S01]  /*a080*/  FADD R138, R135, R138 ;  /* 0x0000008a878a7221 */ /* 0x000fe20000000000 */
[----:B------:R-:W-:-:S02]  /*a090*/  F2FP.BF16.F32.PACK_AB R24, R189, R24 ;  /* 0x00000018bd18723e */ /* 0x000fc400000010ff */
[----:B------:R-:W-:Y:S01]  /*a0a0*/  @!P5 FMUL R62, R62, 0.5 ;  /* 0x3f0000003e3ed820 */ /* 0x000fe20000400000 */
[----:B------:R-:W1:Y:S01]  /*a0b0*/  MUFU.EX2 R59, R59 ;  /* 0x0000003b003b7308 */ /* 0x000e620000000800 */
[----:B--2---:R-:W-:Y:S01]  /*a0c0*/  @!P2 FMUL R54, R54, R54 ;  /* 0x000000363636a220 */ /* 0x004fe20000400000 */
[----:B------:R-:W-:Y:S01]  /*a0d0*/  FSETP.GEU.AND P2, PT, R86, -126, PT ;  /* 0xc2fc00005600780b */ /* 0x000fe20003f4e000 */
[----:B------:R-:W-:Y:S01]  /*a0e0*/  FADD R123, R123, R138 ;  /* 0x0000008a7b7b7221 */ /* 0x000fe20000000000 */
[----:B------:R-:W-:Y:S02]  /*a0f0*/  F2FP.BF16.F32.PACK_AB R41, R116, R109 ;  /* 0x0000006d7429723e */ /* 0x000fe400000010ff */
[----:B------:R-:W-:Y:S01]  /*a100*/  F2FP.BF16.F32.PACK_AB R53, R83, R54 ;  /* 0x000000365335723e */ /* 0x000fe200000010ff */
[----:B------:R-:W-:Y:S01]  /*a110*/  @!P4 FMUL R90, R90, 0.5 ;  /* 0x3f0000005a5ac820 */ /* 0x000fe20000400000 */
[----:B------:R-:W2:Y:S01]  /*a120*/  MUFU.EX2 R62, R62 ;  /* 0x0000003e003e7308 */ /* 0x000ea20000000800 */
[----:B---3--:R-:W-:Y:S01]  /*a130*/  @!P6 FMUL R71, R71, R71 ;  /* 0x000000474747e220 */ /* 0x008fe20000400000 */
[----:B------:R-:W-:-:S05]  /*a140*/  FSETP.GEU.AND P6, PT, R87, -126, PT ;  /* 0xc2fc00005700780b */ /* 0x000fca0003fce000 */
[----:B------:R-:W-:Y:S01]  /*a150*/  @!P2 FMUL R86, R86, 0.5 ;  /* 0x3f0000005656a820 */ /* 0x000fe20000400000 */
[----:B------:R-:W3:Y:S01]  /*a160*/  MUFU.EX2 R90, R90 ;  /* 0x0000005a005a7308 */ /* 0x000ee20000000800 */
[----:B-1----:R-:W-:Y:S01]  /*a170*/  @!P3 FMUL R59, R59, R59 ;  /* 0x0000003b3b3bb220 */ /* 0x002fe20000400000 */
[----:B------:R-:W-:-:S05]  /*a180*/  FSETP.GEU.AND P3, PT, R94, -126, PT ;  /* 0xc2fc00005e00780b */ /* 0x000fca0003f6e000 */
[----:B------:R-:W-:Y:S01]  /*a190*/  @!P6 FMUL R87, R87, 0.5 ;  /* 0x3f0000005757e820 */ /* 0x000fe20000400000 */
[----:B------:R-:W1:Y:S01]  /*a1a0*/  MUFU.EX2 R86, R86 ;  /* 0x0000005600567308 */ /* 0x000e620000000800 */
        /* <DEDUP_REMOVED lines=8> */
[----:B-1----:R-:W-:Y:S01]  /*a230*/  @!P2 FMUL R86, R86, R86 ;  /* 0x000000565656a220 */ /* 0x002fe20000400000 */
[----:B------:R-:W-:-:S03]  /*a240*/  FSETP.GEU.AND P2, PT, R63, -126, PT ;  /* 0xc2fc00003f00780b */ /* 0x000fc60003f4e000 */
[----:B------:R-:W-:Y:S02]  /*a250*/  FADD R145, R27, R86 ;  /* 0x000000561b917221 */ /* 0x000fe40000000000 */
[----:B------:R-:W-:Y:S01]  /*a260*/  @!P4 FMUL R66, R66, 0.5 ;  /* 0x3f0000004242c820 */ /* 0x000fe20000400000 */
[----:B------:R-:W1:Y:S01]  /*a270*/  MUFU.EX2 R91, R91 ;  /* 0x0000005b005b7308 */ /* 0x000e620000000800 */
[----:B--2---:R-:W-:Y:S01]  /*a280*/  @!P6 FMUL R87, R87, R87 ;  /* 0x000000575757e220 */ /* 0x004fe20000400000 */
[----:B------:R-:W-:-:S04]  /*a290*/  FSETP.GEU.AND P6, PT, R67, -126, PT ;  /* 0xc2fc00004300780b */ /* 0x000fc80003fce000 */
        /* <DEDUP_REMOVED lines=28> */
[----:B------:R-:W-:-:S03]  /*a460*/  FSETP.GEU.AND P5, PT, R99, -126, PT ;  /* 0xc2fc00006300780b */ /* 0x000fc60003fae000 */
[----:B------:R-:W-:Y:S02]  /*a470*/  FADD R148, R109, R74 ;  /* 0x0000004a6d947221 */ /* 0x000fe40000000000 */
        /* <DEDUP_REMOVED lines=12> */
[----:B------:R-:W-:Y:S01]  /*a540*/  FADD R150, R116, R75 ;  /* 0x0000004b74967221 */ /* 0x000fe20000000000 */
[----:B------:R-:W-:Y:S01]  /*a550*/  F2FP.BF16.F32.PACK_AB R73, R75, R74 ;  /* 0x0000004a4b49723e */ /* 0x000fe200000010ff */
[----:B------:R-:W-:Y:S01]  /*a560*/  @!P2 FMUL R102, R102, 0.5 ;  /* 0x3f0000006666a820 */ /* 0x000fe20000400000 */
[----:B------:R3:W4:Y:S01]  /*a570*/  MUFU.EX2 R9, R127 ;  /* 0x0000007f00097308 */ /* 0x0007220000000800 */
[----:B-1----:R-:W-:Y:S01]  /*a580*/  @!P3 FMUL R78, R78, R78 ;  /* 0x0000004e4e4eb220 */ /* 0x002fe20000400000 */
[----:B------:R-:W-:Y:S01]  /*a590*/  FSETP.GEU.AND P3, PT, R122, -126, PT ;  /* 0xc2fc00007a00780b */ /* 0x000fe20003f6e000 */
[----:B------:R-:W-:Y:S01]  /*a5a0*/  FADD R145, R145, R150 ;  /* 0x0000009691917221 */ /* 0x000fe20000000000 */
[----:B------:R-:W-:Y:S01]  /*a5b0*/  F2FP.BF16.F32.PACK_AB R74, R100, R77 ;  /* 0x0000004d644a723e */ /* 0x000fe200000010ff */
[----:B------:R-:W-:Y:S01]  /*a5c0*/  FADD R150, R43, R78 ;  /* 0x0000004e2b967221 */ /* 0x000fe20000000000 */
[----:B------:R-:W-:Y:S01]  /*a5d0*/  F2FP.BF16.F32.PACK_AB R43, R120, R43 ;  /* 0x0000002b782b723e */ /* 0x000fe200000010ff */
[----:B------:R-:W-:Y:S01]  /*a5e0*/  @!P6 FMUL R118, R118, 0.5 ;  /* 0x3f0000007676e820 */ /* 0x000fe20000400000 */
[----:B------:R-:W1:Y:S01]  /*a5f0*/  MUFU.EX2 R102, R102 ;  /* 0x0000006600667308 */ /* 0x000e620000000800 */
[----:B--2---:R-:W-:Y:S01]  /*a600*/  @!P5 FMUL R99, R99, R99 ;  /* 0x000000636363d220 */ /* 0x004fe20000400000 */
[----:B------:R-:W-:Y:S01]  /*a610*/  FSETP.GEU.AND P5, PT, R114, -126, PT ;  /* 0xc2fc00007200780b */ /* 0x000fe20003fae000 */
[----:B---3--:R-:W-:Y:S01]  /*a620*/  FADD R127, R29, R56 ;  /* 0x000000381d7f7221 */ /* 0x008fe20000000000 */
[----:B------:R-:W-:-:S02]  /*a630*/  F2FP.BF16.F32.PACK_AB R29, R27, R26 ;  /* 0x0000001a1b1d723e */ /* 0x000fc400000010ff */
[----:B------:R-:W-:Y:S01]  /*a640*/  F2FP.BF16.F32.PACK_AB R56, R56, R57 ;  /* 0x000000393838723e */ /* 0x000fe200000010ff */
[----:B------:R-:W-:Y:S01]  /*a650*/  @!P3 FMUL R122, R122, 0.5 ;  /* 0x3f0000007a7ab820 */ /* 0x000fe20000400000 */
[----:B------:R-:W2:Y:S01]  /*a660*/  MUFU.EX2 R118, R118 ;  /* 0x0000007600767308 */ /* 0x000ea20000000800 */
[----:B----4-:R-:W-:Y:S01]  /*a670*/  @!P4 FMUL R9, R9, R9 ;  /* 0x000000090909c220 */ /* 0x010fe20000400000 */
[----:B------:R-:W-:Y:S01]  /*a680*/  FSETP.GEU.AND P4, PT, R111, -126, PT ;  /* 0xc2fc00006f00780b */ /* 0x000fe20003f8e000 */
[----:B------:R-:W-:Y:S01]  /*a690*/  FADD R127, R127, R6 ;  /* 0x000000067f7f7221 */ /* 0x000fe20000000000 */
[----:B------:R-:W-:Y:S01]  /*a6a0*/  FADD R6, R49, R77 ;  /* 0x0000004d31067221 */ /* 0x000fe20000000000 */
[----:B------:R-:W-:Y:S01]  /*a6b0*/  FADD R151, R120, R9 ;  /* 0x0000000978977221 */ /* 0x000fe20000000000 */
[----:B------:R-:W-:Y:S01]  /*a6c0*/  F2FP.BF16.F32.PACK_AB R75, R9, R78 ;  /* 0x0000004e094b723e */ /* 0x000fe200000010ff */
[----:B------:R-:W-:Y:S01]  /*a6d0*/  @!P5 FMUL R114, R114, 0.5 ;  /* 0x3f0000007272d820 */ /* 0x000fe20000400000 */
[----:B------:R-:W3:Y:S01]  /*a6e0*/  MUFU.EX2 R122, R122 ;  /* 0x0000007a007a7308 */ /* 0x000ee20000000800 */
[----:B------:R-:W-:Y:S01]  /*a6f0*/  FADD R131, R131, R6 ;  /* 0x0000000683837221 */ /* 0x000fe20000000000 */
[----:B------:R-:W-:Y:S01]  /*a700*/  FADD R6, R16, R100 ;  /* 0x0000006410067221 */ /* 0x000fe20000000000 */
[----:B-1----:R-:W-:Y:S01]  /*a710*/  @!P2 FMUL R102, R102, R102 ;  /* 0x000000666666a220 */ /* 0x002fe20000400000 */
[----:B------:R-:W-:Y:S01]  /*a720*/  FSETP.GEU.AND P2, PT, R30, -126, PT ;  /* 0xc2fc00001e00780b */ /* 0x000fe20003f4e000 */
[----:B------:R-:W-:Y:S01]  /*a730*/  FADD R127, R127, R130 ;  /* 0x000000827f7f7221 */ /* 0x000fe20000000000 */
[----:B------:R-:W-:Y:S01]  /*a740*/  FADD R133, R133, R6 ;  /* 0x0000000685857221 */ /* 0x000fe20000000000 */
[----:B------:R-:W-:Y:S01]  /*a750*/  @!P4 FMUL R111, R111, 0.5 ;  /* 0x3f0000006f6fc820 */ /* 0x000fe20000400000 */
[----:B------:R-:W1:Y:S01]  /*a760*/  MUFU.EX2 R114, R114 ;  /* 0x0000007200727308 */ /* 0x000e620000000800 */
[----:B--2---:R-:W-:Y:S01]  /*a770*/  @!P6 FMUL R118, R118, R118 ;  /* 0x000000767676e220 */ /* 0x004fe20000400000 */
[----:B------:R-:W-:Y:S01]  /*a780*/  FSETP.GEU.AND P6, PT, R142, -126, PT ;  /* 0xc2fc00008e00780b */ /* 0x000fe20003fce000 */
[C---:B------:R-:W-:Y:S01]  /*a790*/  FADD R6, R44.reuse, R105 ;  /* 0x000000692c067221 */ /* 0x040fe20000000000 */
[----:B------:R-:W-:Y:S01]  /*a7a0*/  FADD R131, R131, R132 ;  /* 0x0000008483837221 */ /* 0x000fe20000000000 */
[----:B------:R-:W-:Y:S01]  /*a7b0*/  FADD R133, R133, R134 ;  /* 0x0000008685857221 */ /* 0x000fe20000000000 */
[----:B------:R-:W-:Y:S01]  /*a7c0*/  F2FP.BF16.F32.PACK_AB R44, R44, R45 ;  /* 0x0000002d2c2c723e */ /* 0x000fe200000010ff */
[----:B------:R-:W-:Y:S01]  /*a7d0*/  FADD R137, R137, R6 ;  /* 0x0000000689897221 */ /* 0x000fe20000000000 */
[----:B------:R-:W2:Y:S01]  /*a7e0*/  MUFU.EX2 R111, R111 ;  /* 0x0000006f006f7308 */ /* 0x000ea20000000800 */
[----:B---3--:R-:W-:Y:S01]  /*a7f0*/  @!P3 FMUL R122, R122, R122 ;  /* 0x0000007a7a7ab220 */ /* 0x008fe20000400000 */
[----:B------:R-:W-:Y:S01]  /*a800*/  FSETP.GEU.AND P3, PT, R143, -126, PT ;  /* 0xc2fc00008f00780b */ /* 0x000fe20003f6e000 */
[----:B------:R-:W-:Y:S01]  /*a810*/  FADD R6, R186, R93 ;  /* 0x0000005dba067221 */ /* 0x000fe20000000000 */
[----:B------:R-:W-:Y:S01]  /*a820*/  @!P2 FMUL R30, R30, 0.5 ;  /* 0x3f0000001e1ea820 */ /* 0x000fe20000400000 */
[----:B------:R-:W-:Y:S01]  /*a830*/  FADD R140, R137, R140 ;  /* 0x0000008c898c7221 */ /* 0x000fe20000000000 */
[----:B------:R-:W-:Y:S01]  /*a840*/  F2FP.BF16.F32.PACK_AB R78, R80, R93 ;  /* 0x0000005d504e723e */ /* 0x000fe200000010ff */
[----:B------:R-:W-:Y:S01]  /*a850*/  @!P6 FMUL R142, R142, 0.5 ;  /* 0x3f0000008e8ee820 */ /* 0x000fe20000400000 */
[----:B------:R-:W-:Y:S01]  /*a860*/  FADD R139, R139, R6 ;  /* 0x000000068b8b7221 */ /* 0x000fe20000000000 */
[----:B-1----:R-:W-:Y:S01]  /*a870*/  @!P5 FMUL R114, R114, R114 ;  /* 0x000000727272d220 */ /* 0x002fe20000400000 */
[----:B------:R-:W-:Y:S01]  /*a880*/  FSETP.GEU.AND P5, PT, R147, -126, PT ;  /* 0xc2fc00009300780b */ /* 0x000fe20003fae000 */
[----:B------:R1:W3:Y:S01]  /*a890*/  MUFU.EX2 R110, R142 ;  /* 0x0000008e006e7308 */ /* 0x0002e20000000800 */
[----:B------:R-:W-:Y:S01]  /*a8a0*/  FADD R6, R17, R80 ;  /* 0x0000005011067221 */ /* 0x000fe20000000000 */
[----:B------:R-:W-:Y:S01]  /*a8b0*/  FADD R127, R127, R140 ;  /* 0x0000008c7f7f7221 */ /* 0x000fe20000000000 */
[----:B------:R-:W-:Y:S01]  /*a8c0*/  F2FP.BF16.F32.PACK_AB R27, R121, R34 ;  /* 0x00000022791b723e */ /* 0x000fe200000010ff */
[----:B------:R-:W-:Y:S01]  /*a8d0*/  @!P3 FMUL R143, R143, 0.5 ;  /* 0x3f0000008f8fb820 */ /* 0x000fe20000400000 */
[----:B------:R-:W-:Y:S01]  /*a8e0*/  F2FP.BF16.F32.PACK_AB R45, R129, R46 ;  /* 0x0000002e812d723e */ /* 0x000fe200000010ff */
[----:B--2---:R-:W-:Y:S01]  /*a8f0*/  @!P4 FMUL R111, R111, R111 ;  /* 0x0000006f6f6fc220 */ /* 0x004fe20000400000 */
[----:B------:R-:W-:Y:S01]  /*a900*/  FSETP.GEU.AND P4, PT, R146, -126, PT ;  /* 0xc2fc00009200780b */ /* 0x000fe20003f8e000 */
[----:B------:R2:W4:Y:S01]  /*a910*/  MUFU.EX2 R107, R143 ;  /* 0x0000008f006b7308 */ /* 0x0005220000000800 */
[----:B-1----:R-:W-:Y:S01]  /*a920*/  FADD R142, R188, R97 ;  /* 0x00000061bc8e7221 */ /* 0x002fe20000000000 */
[----:B------:R-:W-:Y:S01]  /*a930*/  FADD R149, R50, R111 ;  /* 0x0000006f32957221 */ /* 0x000fe20000000000 */
[----:B------:R-:W-:Y:S01]  /*a940*/  F2FP.BF16.F32.PACK_AB R57, R86, R71 ;  /* 0x000000475639723e */ /* 0x000fe200000010ff */
[----:B------:R-:W-:Y:S01]  /*a950*/  @!P5 FMUL R147, R147, 0.5 ;  /* 0x3f0000009393d820 */ /* 0x000fe20000400000 */
[----:B------:R-:W-:Y:S01]  /*a960*/  FADD R142, R142, R141 ;  /* 0x0000008d8e8e7221 */ /* 0x000fe20000000000 */
[----:B------:R-:W-:Y:S01]  /*a970*/  FADD R141, R13, R22 ;  /* 0x000000160d8d7221 */ /* 0x000fe20000000000 */
[----:B------:R-:W-:Y:S01]  /*a980*/  F2FP.BF16.F32.PACK_AB R80, R81, R12 ;  /* 0x0000000c5150723e */ /* 0x000fe200000010ff */
[----:B------:R-:W-:Y:S01]  /*a990*/  MUFU.EX2 R30, R30 ;  /* 0x0000001e001e7308 */ /* 0x000fe20000000800 */
[----:B---3--:R-:W-:Y:S01]  /*a9a0*/  @!P6 FMUL R110, R110, R110 ;  /* 0x0000006e6e6ee220 */ /* 0x008fe20000400000 */
[----:B------:R-:W-:Y:S01]  /*a9b0*/  FADD R141, R141, R6 ;  /* 0x000000068d8d7221 */ /* 0x000fe20000000000 */
[----:B------:R-:W-:Y:S01]  /*a9c0*/  FSETP.GEU.AND P6, PT, R119, -126, PT ;  /* 0xc2fc00007700780b */ /* 0x000fe20003fce000 */
[----:B------:R-:W-:Y:S01]  /*a9d0*/  @!P4 FMUL R146, R146, 0.5 ;  /* 0x3f0000009292c820 */ /* 0x000fe20000400000 */
[----:B--2---:R-:W-:Y:S01]  /*a9e0*/  FADD R143, R20, R89 ;  /* 0x00000059148f7221 */ /* 0x004fe20000000000 */
[----:B------:R-:W-:Y:S01]  /*a9f0*/  FADD R194, R51, R110 ;  /* 0x0000006e33c27221 */ /* 0x000fe20000000000 */
[----:B------:R-:W-:Y:S01]  /*aa00*/  FADD R142, R139, R142 ;  /* 0x0000008e8b8e7221 */ /* 0x000fe20000000000 */
[----:B------:R1:W2:Y:S01]  /*aa10*/  MUFU.EX2 R5, R146 ;  /* 0x0000009200057308 */ /* 0x0002a20000000800 */
[----:B----4-:R-:W-:Y:S01]  /*aa20*/  @!P3 FMUL R107, R107, R107 ;  /* 0x0000006b6b6bb220 */ /* 0x010fe20000400000 */
[----:B------:R-:W-:Y:S01]  /*aa30*/  FSETP.GEU.AND P3, PT, R115, -126, PT ;  /* 0xc2fc00007300780b */ /* 0x000fe20003f6e000 */
[----:B------:R-:W-:Y:S01]  /*aa40*/  FADD R144, R144, R143 ;  /* 0x0000008f90907221 */ /* 0x000fe20000000000 */
[----:B------:R-:W-:Y:S01]  /*aa50*/  FADD R143, R26, R71 ;  /* 0x000000471a8f7221 */ /* 0x000fe20000000000 */
[----:B------:R-:W-:Y:S01]  /*aa60*/  FADD R142, R131, R142 ;  /* 0x0000008e838e7221 */ /* 0x000fe20000000000 */
[----:B------:R-:W-:Y:S01]  /*aa70*/  F2FP.BF16.F32.PACK_AB R26, R13, R190 ;  /* 0x000000be0d1a723e */ /* 0x000fe200000010ff */
[----:B------:R-:W-:Y:S01]  /*aa80*/  FADD R144, R141, R144 ;  /* 0x000000908d907221 */ /* 0x000fe20000000000 */
[----:B------:R3:W4:Y:S01]  /*aa90*/  MUFU.EX2 R6, R147 ;  /* 0x0000009300067308 */ /* 0x0007220000000800 */
[----:B------:R-:W-:Y:S01]  /*aaa0*/  @!P6 FMUL R119, R119, 0.5 ;  /* 0x3f0000007777e820 */ /* 0x000fe20000400000 */
[----:B------:R-:W-:Y:S01]  /*aab0*/  FADD R143, R143, R148 ;  /* 0x000000948f8f7221 */ /* 0x000fe20000000000 */
[----:B-1----:R-:W-:Y:S01]  /*aac0*/  FADD R146, R35, R66 ;  /* 0x0000004223927221 */ /* 0x002fe20000000000 */
[----:B------:R-:W-:Y:S01]  /*aad0*/  FADD R148, R79, R114 ;  /* 0x000000724f947221 */ /* 0x000fe20000000000 */
[----:B------:R-:W-:Y:S01]  /*aae0*/  FADD R144, R133, R144 ;  /* 0x0000009085907221 */ /* 0x000fe20000000000 */
[----:B------:R-:W-:Y:S01]  /*aaf0*/  MOV R13, UR4 ;  /* 0x00000004000d7c02 */ /* 0x000fe20008000f00 */
[----:B------:R-:W-:Y:S01]  /*ab00*/  @!P3 FMUL R115, R115, 0.5 ;  /* 0x3f0000007373b820 */ /* 0x000fe20000400000 */
[----:B------:R-:W-:Y:S01]  /*ab10*/  MUFU.EX2 R119, R119 ;  /* 0x0000007700777308 */ /* 0x000fe20000000800 */
[----:B--2---:R-:W-:Y:S01]  /*ab20*/  @!P4 FMUL R5, R5, R5 ;  /* 0x000000050505c220 */ /* 0x004fe20000400000 */
[----:B------:R-:W-:Y:S01]  /*ab30*/  FSETP.GEU.AND P4, PT, R106, -126, PT ;  /* 0xc2fc00006a00780b */ /* 0x000fe20003f8e000 */
[----:B---3--:R-:W-:Y:S01]  /*ab40*/  FADD R147, R42, R91 ;  /* 0x0000005b2a937221 */ /* 0x008fe20000000000 */
[----:B------:R-:W-:Y:S01]  /*ab50*/  FADD R146, R146, R149 ;  /* 0x0000009592927221 */ /* 0x000fe20000000000 */
[----:B------:R-:W-:Y:S01]  /*ab60*/  FADD R149, R38, R67 ;  /* 0x0000004326957221 */ /* 0x000fe20000000000 */
[----:B------:R-:W-:Y:S01]  /*ab70*/  FADD R144, R127, R144 ;  /* 0x000000907f907221 */ /* 0x000fe20000000000 */
[----:B------:R-:W-:Y:S01]  /*ab80*/  FADD R198, R147, R148 ;  /* 0x0000009493c67221 */ /* 0x000fe20000000000 */
[----:B------:R-:W1:Y:S01]  /*ab90*/  MUFU.EX2 R115, R115 ;  /* 0x0000007300737308 */ /* 0x000e620000000800 */
[----:B----4-:R-:W-:Y:S01]  /*aba0*/  @!P5 FMUL R6, R6, R6 ;  /* 0x000000060606d220 */ /* 0x010fe20000400000 */
[----:B------:R-:W-:Y:S01]  /*abb0*/  FSETP.GEU.AND P5, PT, R103, -126, PT ;  /* 0xc2fc00006700780b */ /* 0x000fe20003fae000 */
[----:B------:R-:W-:Y:S01]  /*abc0*/  FADD R147, R104, R59 ;  /* 0x0000003b68937221 */ /* 0x000fe20000000000 */
[----:B------:R-:W-:Y:S01]  /*abd0*/  FADD R148, R31, R90 ;  /* 0x0000005a1f947221 */ /* 0x000fe20000000000 */
[----:B------:R-:W-:Y:S01]  /*abe0*/  FADD R200, R149, R194 ;  /* 0x000000c295c87221 */ /* 0x000fe20000000000 */
[----:B------:R-:W-:Y:S01]  /*abf0*/  FADD R149, R113, R70 ;  /* 0x0000004671957221 */ /* 0x000fe20000000000 */
[----:B------:R-:W-:Y:S01]  /*ac00*/  @!P4 FMUL R106, R106, 0.5 ;  /* 0x3f0000006a6ac820 */ /* 0x000fe20000400000 */
[----:B------:R-:W-:Y:S01]  /*ac10*/  FADD R191, R147, R150 ;  /* 0x0000009693bf7221 */ /* 0x000fe20000000000 */
[----:B------:R-:W-:Y:S01]  /*ac20*/  FADD R193, R148, R151 ;  /* 0x0000009794c17221 */ /* 0x000fe20000000000 */
[----:B------:R-:W-:Y:S01]  /*ac30*/  FADD R148, R125, R98 ;  /* 0x000000627d947221 */ /* 0x000fe20000000000 */
[----:B------:R-:W-:Y:S01]  /*ac40*/  FADD R151, R128, R107 ;  /* 0x0000006b80977221 */ /* 0x000fe20000000000 */
[----:B------:R-:W-:Y:S01]  /*ac50*/  FADD R147, R117, R62 ;  /* 0x0000003e75937221 */ /* 0x000fe20000000000 */
[----:B------:R-:W2:Y:S01]  /*ac60*/  MUFU.EX2 R106, R106 ;  /* 0x0000006a006a7308 */ /* 0x000ea20000000800 */
        /* <DEDUP_REMOVED lines=9> */
[----:B------:R-:W-:Y:S01]  /*ad00*/  FADD R147, R108, R87 ;  /* 0x000000576c937221 */ /* 0x000fe20000000000 */
[----:B------:R-:W-:Y:S01]  /*ad10*/  FADD R150, R129, R118 ;  /* 0x0000007681967221 */ /* 0x000fe20000000000 */
[----:B------:R-:W-:Y:S01]  /*ad20*/  FADD R149, R112, R95 ;  /* 0x0000005f70957221 */ /* 0x000fe20000000000 */
[----:B------:R-:W-:Y:S01]  /*ad30*/  FADD R194, R83, R6 ;  /* 0x0000000653c27221 */ /* 0x000fe20000000000 */
[----:B------:R-:W-:Y:S01]  /*ad40*/  FADD R148, R34, R63 ;  /* 0x0000003f22947221 */ /* 0x000fe20000000000 */
[----:B------:R-:W-:Y:S01]  /*ad50*/  FADD R151, R47, R122 ;  /* 0x0000007a2f977221 */ /* 0x000fe20000000000 */
[----:B------:R-:W-:Y:S01]  /*ad60*/  @!P6 FMUL R119, R119, R119 ;  /* 0x000000777777e220 */ /* 0x000fe20000400000 */
[----:B--2---:R-:W-:Y:S01]  /*ad70*/  @!P4 FMUL R106, R106, R106 ;  /* 0x0000006a6a6ac220 */ /* 0x004fe20000400000 */
[----:B------:R-:W-:Y:S01]  /*ad80*/  FADD R196, R147, R150 ;  /* 0x0000009693c47221 */ /* 0x000fe20000000000 */
[----:B------:R-:W-:Y:S01]  /*ad90*/  FADD R199, R149, R194 ;  /* 0x000000c295c77221 */ /* 0x000fe20000000000 */
[----:B------:R-:W-:Y:S01]  /*ada0*/  FADD R197, R148, R151 ;  /* 0x0000009794c57221 */ /* 0x000fe20000000000 */
[----:B------:R-:W-:Y:S01]  /*adb0*/  @!P3 FMUL R136, R136, 0.5 ;  /* 0x3f0000008888b820 */ /* 0x000fe20000400000 */
[----:B------:R-:W-:Y:S01]  /*adc0*/  FADD R148, R39, R102 ;  /* 0x0000006627947221 */ /* 0x000fe20000000000 */
[----:B------:R-:W-:Y:S01]  /*add0*/  FADD R151, R55, R106 ;  /* 0x0000006a37977221 */ /* 0x000fe20000000000 */
[----:B------:R-:W-:Y:S01]  /*ade0*/  FADD R147, R121, R94 ;  /* 0x0000005e79937221 */ /* 0x000fe20000000000 */
[----:B-1----:R-:W-:Y:S01]  /*adf0*/  @!P5 FMUL R103, R103, R103 ;  /* 0x000000676767d220 */ /* 0x002fe20000400000 */
        /* <DEDUP_REMOVED lines=20> */
[----:B------:R-:W-:Y:S01]  /*af40*/  SHF.L.U32 R13, R13, 0x1f, RZ ;  /* 0x0000001f0d0d7819 */ /* 0x000fe200000006ff */
[----:B------:R-:W-:Y:S01]  /*af50*/  FADD R143, R143, R148 ;  /* 0x000000948f8f7221 */ /* 0x000fe20000000000 */
[----:B------:R-:W-:Y:S01]  /*af60*/  FADD R194, R145, R194 ;  /* 0x000000c291c27221 */ /* 0x000fe20000000000 */
[----:B------:R-:W-:Y:S01]  /*af70*/  FADD R123, R123, R144 ;  /* 0x000000907b7b7221 */ /* 0x000fe20000000000 */
[----:B------:R-:W-:Y:S01]  /*af80*/  @!P2 FMUL R30, R30, R30 ;  /* 0x0000001e1e1ea220 */ /* 0x000fe20000400000 */
[----:B------:R-:W-:Y:S01]  /*af90*/  F2FP.BF16.F32.PACK_AB R62, R22, R65 ;  /* 0x00000041163e723e */ /* 0x000fe200000010ff */
[----:B------:R-:W-:Y:S01]  /*afa0*/  FADD R194, R143, R194 ;  /* 0x000000c28fc27221 */ /* 0x000fe20000000000 */
[----:B-1----:R-:W-:Y:S01]  /*afb0*/  @!P3 FMUL R135, R135, R135 ;  /* 0x000000878787b220 */ /* 0x002fe20000400000 */
[----:B------:R-:W-:Y:S01]  /*afc0*/  F2FP.BF16.F32.PACK_AB R65, R91, R66 ;  /* 0x000000425b41723e */ /* 0x000fe200000010ff */
[----:B------:R1:W2:Y:S01]  /*afd0*/  SYNCS.PHASECHK.TRANS64.TRYWAIT P2, [UR11+0x2c000], R13 ;  /* 0x02c0000dff0075a7 */ /* 0x0002a2000804014b */
[----:B------:R-:W-:Y:S01]  /*afe0*/  F2FP.BF16.F32.PACK_AB R55, R82, R55 ;  /* 0x000000375237723e */ /* 0x000fe200000010ff */
[----:B------:R-:W-:Y:S01]  /*aff0*/  FFMA R3, R30, R3, R123 ;  /* 0x000000031e037223 */ /* 0x000fe2000000007b */
[----:B------:R-:W-:Y:S01]  /*b000*/  F2FP.BF16.F32.PACK_AB R66, R69, R92 ;  /* 0x0000005c4542723e */ /* 0x000fe200000010ff */
[-C--:B------:R-:W-:Y:S01]  /*b010*/  FMUL R152, R152, R30.reuse ;  /* 0x0000001e98987220 */ /* 0x080fe20000400000 */
        /* <DEDUP_REMOVED lines=14> */
[----:B------:R-:W-:Y:S01]  /*b100*/  FMUL R181, R181, R30 ;  /* 0x0000001eb5b57220 */ /* 0x000fe20000400000 */
[----:B------:R-:W-:Y:S01]  /*b110*/  F2FP.BF16.F32.PACK_AB R42, R16, R49 ;  /* 0x00000031102a723e */ /* 0x000fe200000010ff */
[----:B------:R-:W-:Y:S01]  /*b120*/  FFMA R2, R135, R2, R194 ;  /* 0x0000000287027223 */ /* 0x000fe200000000c2 */
[----:B------:R-:W-:Y:S01]  /*b130*/  F2FP.BF16.F32.PACK_AB R69, R95, R70 ;  /* 0x000000465f45723e */ /* 0x000fe200000010ff */
[----:B------:R-:W-:Y:S01]  /*b140*/  FMUL R154, R154, R135 ;  /* 0x000000879a9a7220 */ /* 0x000fe20000400000 */
[----:B------:R-:W-:Y:S01]  /*b150*/  F2FP.BF16.F32.PACK_AB R82, R84, R11 ;  /* 0x0000000b5452723e */ /* 0x000fe200000010ff */
[----:B------:R-:W-:Y:S01]  /*b160*/  FMUL R155, R155, R135 ;  /* 0x000000879b9b7220 */ /* 0x000fe20000400000 */
[----:B------:R-:W-:Y:S01]  /*b170*/  F2FP.BF16.F32.PACK_AB R30, R192, R25 ;  /* 0x00000019c01e723e */ /* 0x000fe200000010ff */
[-C--:B------:R-:W-:Y:S01]  /*b180*/  FMUL R158, R158, R135.reuse ;  /* 0x000000879e9e7220 */ /* 0x080fe20000400000 */
        /* <DEDUP_REMOVED lines=38> */
[----:B------:R-:W-:Y:S01]  /*b3f0*/  F2FP.BF16.F32.PACK_AB R86, R89, R8 ;  /* 0x000000085956723e */ /* 0x000fe200000010ff */
[----:B-12---:R-:W-:Y:S06]  /*b400*/  @!P0 BRA `(.L_x_27) ;  /* 0x0000000000048947 */ /* 0x006fec0003800000 */
[----:B------:R-:W-:Y:S01]  /*b410*/  BPT.TRAP 0x1 ;  /* 0x000000040000795c */ /* 0x000fe20000300000 */
.L_x_27:
[----:B------:R-:W-:Y:S05]  /*b420*/  @P2 BRA `(.L_x_28) ;  /* 0x0000000000082947 */ /* 0x000fea0003800000 */
[----:B------:R-:W1:Y:S02]  /*b430*/  SYNCS.PHASECHK.TRANS64.TRYWAIT P2, [UR11+0x2c000], R13 ;  /* 0x02c0000dff0075a7 */ /* 0x000e64000804014b */
[----:B-1----:R-:W-:Y:S05]  /*b440*/  @!P2 BRA `(.L_x_29) ;  /* 0x000000880000a947 */ /* 0x002fea0003800000 */
.L_x_28:
[----:B------:R-:W-:Y:S01]  /*b450*/  ULEA UR14, UR10, UR6, 0xb ;  /* 0x000000060a0e7291 */ /* 0x000fe2000f8e583f */
[----:B------:R-:W-:Y:S01]  /*b460*/  WARPGROUP.ARRIVE ;  /* 0x00000000000079c5 */ /* 0x000fe20000000000 */
[----:B------:R-:W-:Y:S01]  /*b470*/  UMOV UR15, 0x40000040 ;  /* 0x40000040000f7882 */ /* 0x000fe20000000000 */
[----:B------:R-:W-:Y:S01]  /*b480*/  UMOV UR19, 0x40000040 ;  /* 0x4000004000137882 */ /* 0x000fe20000000000 */
[----:B------:R-:W-:Y:S01]  /*b490*/  UIADD3 UR18, UR14, 0x80, URZ ;  /* 0x000000800e127890 */ /* 0x000fe2000fffe03f */
[----:B------:R-:W-:-:S04]  /*b4a0*/  F2FP.BF16.F32.PACK_AB R87, R103, R106 ;  /* 0x0000006a6757723e */ /* 0x000fc800000010ff */
[----:B------:R-:W-:Y:S01]  /*b4b0*/  HGMMA.64x64x16.F32.BF16 R152, R28, gdesc[UR12].tnspB, R152, gsb0 ;  /* 0x40e0000c1c987df0 */ /* 0x000fe20008001898 */
[----:B------:R-:W-:Y:S02]  /*b4c0*/  UMOV UR15, 0x40000040 ;  /* 0x40000040000f7882 */ /* 0x000fe40000000000 */
[----:B------:R-:W-:Y:S02]  /*b4d0*/  WARPGROUP.DEPBAR.LE gsb0, 0x0 ;  /* 0x00008000000079c5 */ /* 0x000fe40000010000 */
[----:B------:R-:W-:-:S06]  /*b4e0*/  WARPGROUP.ARRIVE ;  /* 0x00000000000079c5 */ /* 0x000fcc0000000000 */
[----:B------:R-:W-:Y:S01]  /*b4f0*/  HGMMA.64x64x16.F32.BF16 R152, R24, gdesc[UR16].tnspB, R152, gsb0 ;  /* 0x40e0001018987df0 */ /* 0x000fe20008001898 */
[----:B------:R-:W-:Y:S01]  /*b500*/  UIADD3 UR18, UR14, 0x100, URZ ;  /* 0x000001000e127890 */ /* 0x000fe2000fffe03f */
[----:B------:R-:W-:Y:S01]  /*b510*/  UMOV UR19, 0x40000040 ;  /* 0x4000004000137882 */ /* 0x000fe20000000000 */
        /* <DEDUP_REMOVED lines=60> */
[----:B------:R-:W-:Y:S01]  /*b8e0*/  UIADD3 UR14, UR14, 0x780, URZ ;  /* 0x000007800e0e7890 */ /* 0x000fe2000fffe03f */
[----:B------:R-:W-:Y:S02]  /*b8f0*/  WARPGROUP.DEPBAR.LE gsb0, 0x0 ;  /* 0x00008000000079c5 */ /* 0x000fe40000010000 */
[----:B------:R-:W-:-:S06]  /*b900*/  WARPGROUP.ARRIVE ;  /* 0x00000000000079c5 */ /* 0x000fcc0000000000 */
[----:B------:R-:W-:Y:S03]  /*b910*/  HGMMA.64x64x16.F32.BF16 R152, R80, gdesc[UR16].tnspB, R152, gsb0 ;  /* 0x40e0001050987df0 */ /* 0x000fe60008001898 */
[----:B------:R-:W-:Y:S02]  /*b920*/  WARPGROUP.DEPBAR.LE gsb0, 0x0 ;  /* 0x00008000000079c5 */ /* 0x000fe40000010000 */
[----:B------:R-:W-:-:S06]  /*b930*/  WARPGROUP.ARRIVE ;  /* 0x00000000000079c5 */ /* 0x000fcc0000000000 */
[----:B------:R-:W-:Y:S03]  /*b940*/  HGMMA.64x64x16.F32.BF16 R152, R84, gdesc[UR12].tnspB, R152, gsb0 ;  /* 0x40e0000c54987df0 */ /* 0x000fe60008001898 */
[----:B------:R-:W-:Y:S02]  /*b950*/  WARPGROUP.DEPBAR.LE gsb0, 0x0 ;  /* 0x00008000000079c5 */ /* 0x000fe40000010000 */
[----:B------:R-:W-:Y:S05]  /*b960*/  @!P0 BRA `(.L_x_30) ;  /* 0x0000000000048947 */ /* 0x000fea0003800000 */
[----:B------:R-:W-:Y:S01]  /*b970*/  BPT.TRAP 0x1 ;  /* 0x000000040000795c */ /* 0x000fe20000300000 */
.L_x_30:
[----:B------:R-:W-:-:S04]  /*b980*/  ULEA UR11, UR5, UR36, 0x3 ;  /* 0x00000024050b7291 */ /* 0x000fc8000f8e183f */
[----:B------:R-:W-:-:S04]  /*b990*/  UIADD3 UR11, UR11, 0x2c028, URZ ;  /* 0x0002c0280b0b7890 */ /* 0x000fc8000fffe03f */
[----:B------:R-:W-:-:S09]  /*b9a0*/  UPRMT UR11, URZ, 0x654, UR11 ;  /* 0x000006543f0b7896 */ /* 0x000fd2000800000b */
[----:B------:R-:W-:Y:S01]  /*b9b0*/  SYNCS.ARRIVE.TRANS64.RED.A1T0 RZ, [UR11], RZ ;  /* 0x000000ffffff79a7 */ /* 0x000fe2000810040b */
[----:B------:R-:W-:Y:S05]  /*b9c0*/  @P1 BRA `(.L_x_31) ;  /* 0x0000000000041947 */ /* 0x000fea0003800000 */
[----:B------:R-:W-:Y:S01]  /*b9d0*/  BPT.TRAP 0x1 ;  /* 0x000000040000795c */ /* 0x000fe20000300000 */
.L_x_31:
[----:B------:R-:W-:-:S04]  /*b9e0*/  UIADD3 UR5, UR5, 0x1, URZ ;  /* 0x0000000105057890 */ /* 0x000fc8000fffe03f */
[----:B------:R-:W-:-:S04]  /*b9f0*/  UISETP.NE.AND UP0, UPT, UR5, 0x5, UPT ;  /* 0x000000050500788c */ /* 0x000fc8000bf05270 */
[----:B------:R-:W-:Y:S01]  /*ba00*/  USEL UR11, UR5, URZ, UP0 ;  /* 0x0000003f050b7287 */ /* 0x000fe20008000000 */
[----:B------:R-:W-:Y:S11]  /*ba10*/  @!P0 BRA `(.L_x_32) ;  /* 0x0000000000048947 */ /* 0x000ff60003800000 */
[----:B------:R-:W-:Y:S01]  /*ba20*/  BPT.TRAP 0x1 ;  /* 0x000000040000795c */ /* 0x000fe20000300000 */
.L_x_32:
[----:B------:R-:W-:-:S04]  /*ba30*/  ULEA UR5, UR11, UR36, 0x3 ;  /* 0x000000240b057291 */ /* 0x000fc8000f8e183f */
[----:B------:R-:W-:-:S04]  /*ba40*/  UIADD3 UR5, UR5, 0x2c028, URZ ;  /* 0x0002c02805057890 */ /* 0x000fc8000fffe03f */
[----:B------:R-:W-:-:S09]  /*ba50*/  UPRMT UR5, URZ, 0x654, UR5 ;  /* 0x000006543f057896 */ /* 0x000fd20008000005 */
[----:B------:R-:W-:Y:S01]  /*ba60*/  SYNCS.ARRIVE.TRANS64.RED.A1T0 RZ, [UR5], RZ ;  /* 0x000000ffffff79a7 */ /* 0x000fe20008100405 */
[----:B------:R-:W-:Y:S05]  /*ba70*/  @P1 BRA `(.L_x_33) ;  /* 0x0000000000041947 */ /* 0x000fea0003800000 */
[----:B------:R-:W-:Y:S01]  /*ba80*/  BPT.TRAP 0x1 ;  /* 0x000000040000795c */ /* 0x000fe20000300000 */
.L_x_33:
[----:B------:R-:W-:Y:S01]  /*ba90*/  UISETP.GT.AND UP3, UPT, UR7, 0x2, UPT ;  /* 0x000000020700788c */ /* 0x000fe2000bf64270 */
[----:B------:R-:W-:Y:S01]  /*baa0*/  IADD3 R0, R0, 0x100, RZ ;  /* 0x0000010000007810 */ /* 0x000fe20007ffe0ff */
[----:B------:R-:W-:Y:S01]  /*bab0*/  UIADD3 UR10, UR10, 0x1, URZ ;  /* 0x000000010a0a7890 */ /* 0x000fe2000fffe03f */
[----:B------:R-:W-:Y:S01]  /*bac0*/  IMAD.MOV.U32 R9, RZ, RZ, R4 ;  /* 0x000000ffff097224 */ /* 0x000fe200078e0004 */
[----:B------:R-:W-:Y:S01]  /*bad0*/  UIADD3 UR5, UR11, 0x1, URZ ;  /* 0x000000010b057890 */ /* 0x000fe2000fffe03f */
[----:B------:R-:W-:Y:S01]  /*bae0*/  MOV R5, R7 ;  /* 0x0000000700057202 */ /* 0x000fe20000000f00 */
[----:B------:R-:W-:Y:S01]  /*baf0*/  UISETP.NE.AND UP2, UPT, UR10, 0x5, UPT ;  /* 0x000000050a00788c */ /* 0x000fe2000bf45270 */
[----:B------:R-:W-:Y:S01]  /*bb00*/  PLOP3.LUT P2, PT, PT, PT, UP3, 0x80, 0x0 ;  /* 0x000000000000781c */ /* 0x000fe20003f4f038 */
[----:B------:R-:W-:Y:S02]  /*bb10*/  UIADD3 UR11, UR7, -0x1, URZ ;  /* 0xffffffff070b7890 */ /* 0x000fe4000fffe03f */
[----:B------:R-:W-:-:S02]  /*bb20*/  USEL UR7, URZ, 0x1, UP2 ;  /* 0x000000013f077887 */ /* 0x000fc40009000000 */
[----:B------:R-:W-:Y:S02]  /*bb30*/  UISETP.NE.AND UP0, UPT, UR5, 0x5, UPT ;  /* 0x000000050500788c */ /* 0x000fe4000bf05270 */
[----:B------:R-:W-:Y:S02]  /*bb40*/  ULOP3.LUT UR4, UR4, UR7, URZ, 0x3c, !UPT ;  /* 0x0000000704047292 */ /* 0x000fe4000f8e3c3f */
[----:B------:R-:W-:Y:S02]  /*bb50*/  USEL UR5, UR5, URZ, UP0 ;  /* 0x0000003f05057287 */ /* 0x000fe40008000000 */
[----:B------:R-:W-:Y:S01]  /*bb60*/  USEL UR25, UR10, URZ, UP2 ;  /* 0x0000003f0a197287 */ /* 0x000fe20009000000 */
[----:B------:R-:W-:Y:S01]  /*bb70*/  UMOV UR7, UR11 ;  /* 0x0000000b00077c82 */ /* 0x000fe20008000000 */
[----:B------:R-:W-:Y:S10]  /*bb80*/  @P2 BRA `(.L_x_34) ;  /* 0xffffffb400942947 */ /* 0x000ff4000383ffff */
[----:B------:R-:W-:-:S05]  /*bb90*/  UMOV UR7, UR11 ;  /* 0x0000000b00077c82 */ /* 0x000fca0008000000 */
.L_x_23:
[----:B------:R-:W-:-:S06]  /*bba0*/  UISETP.GE.AND UP0, UPT, UR7, 0x1, UPT ;  /* 0x000000010700788c */ /* 0x000fcc000bf06270 */
[----:B------:R-:W-:-:S13]  /*bbb0*/  PLOP3.LUT P2, PT, PT, PT, UP0, 0x80, 0x0 ;  /* 0x000000000000781c */ /* 0x000fda0003f4f008 */
[----:B------:R-:W-:Y:S05]  /*bbc0*/  @!P2 BRA `(.L_x_35) ;  /* 0x0000005800a4a947 */ /* 0x000fea0003800000 */
[----:B-1----:R-:W-:Y:S01]  /*bbd0*/  MOV R5, R4 ;  /* 0x0000000400057202 */ /* 0x002fe20000000f00 */
[----:B------:R-:W-:Y:S01]  /*bbe0*/  ULDC UR27, c[0x0][0x604] ;  /* 0x00018100001b7ab9 */ /* 0x000fe20000000800 */
[----:B------:R-:W-:Y:S01]  /*bbf0*/  MOV R6, R7 ;  /* 0x0000000700067202 */ /* 0x000fe20000000f00 */
[----:B------:R-:W-:-:S06]  /*bc00*/  ULDC UR28, c[0x0][0x28c] ;  /* 0x0000a300001c7ab9 */ /* 0x000fcc0000000800 */
.L_x_46:
[----:B------:R-:W-:Y:S05]  /*bc10*/  @!P0 BRA `(.L_x_36) ;  /* 0x0000000000048947 */ /* 0x000fea0003800000 */
[----:B------:R-:W-:Y:S01]  /*bc20*/  BPT.TRAP 0x1 ;  /* 0x000000040000795c */ /* 0x000fe20000300000 */
.L_x_36:
[----:B------:R-:W-:Y:S01]  /*bc30*/  ULEA UR10, UR25, UR36, 0x3 ;  /* 0x00000024190a7291 */ /* 0x000fe2000f8e183f */
[----:B------:R-:W-:-:S05]  /*bc40*/  IMAD.U32 R4, RZ, RZ, UR4 ;  /* 0x00000004ff047e24 */ /* 0x000fca000f8e00ff */
[----:B------:R-:W-:-:S04]  /*bc50*/  SHF.L.U32 R4, R4, 0x1f, RZ ;  /* 0x0000001f04047819 */ /* 0x000fc800000006ff */
[----:B------:R-:W1:Y:S02]  /*bc60*/  SYNCS.PHASECHK.TRANS64.TRYWAIT P2, [UR10+0x2c000], R4 ;  /* 0x02c00004ff0075a7 */ /* 0x000e64000804014a */
[----:B-1----:R-:W-:Y:S05]  /*bc70*/  @!P2 BRA `(.L_x_37) ;  /* 0x00000080000ca947 */ /* 0x002fea0003800000 */
.L_x_106:
        /* <DEDUP_REMOVED lines=29> */
.L_x_38:
[C---:B-1----:R-:W-:Y:S01]  /*be50*/  IADD3 R7, R0.reuse, 0x1, RZ ;  /* 0x0000000100077810 */ /* 0x042fe20007ffe0ff */
[C---:B------:R-:W-:Y:S01]  /*be60*/  VIADD R16, R0.reuse, 0xe0 ;  /* 0x000000e000107836 */ /* 0x040fe20000000000 */
[C---:B------:R-:W-:Y:S01]  /*be70*/  IADD3 R10, R0.reuse, 0x9, RZ ;  /* 0x00000009000a7810 */ /* 0x040fe20007ffe0ff */
[----:B------:R-:W-:Y:S01]  /*be80*/  ULEA UR11, UR10, UR36, 0x3 ;  /* 0x000000240a0b7291 */ /* 0x000fe2000f8e183f */
[----:B------:R-:W-:Y:S01]  /*be90*/  ISETP.GE.AND P6, PT, R7, UR28, PT ;  /* 0x0000001c07007c0c */ /* 0x000fe2000bfc6270 */
[C---:B------:R-:W-:Y:S01]  /*bea0*/  VIADD R7, R0.reuse, 0x10 ;  /* 0x0000001000077836 */ /* 0x040fe20000000000 */
[C---:B------:R-:W-:Y:S02]  /*beb0*/  IADD3 R9, R0.reuse, 0x8, RZ ;  /* 0x0000000800097810 */ /* 0x040fe40007ffe0ff */
[----:B------:R-:W-:Y:S02]  /*bec0*/  ISETP.GE.AND P5, PT, R0, UR28, PT ;  /* 0x0000001c00007c0c */ /* 0x000fe4000bfa6270 */
[----:B------:R-:W-:-:S02]  /*bed0*/  ISETP.GE.AND P3, PT, R10, UR28, PT ;  /* 0x0000001c0a007c0c */ /* 0x000fc4000bf66270 */
[C---:B------:R-:W-:Y:S02]  /*bee0*/  IADD3 R10, R0.reuse, 0x11, RZ ;  /* 0x00000011000a7810 */ /* 0x040fe40007ffe0ff */
[----:B------:R-:W-:Y:S02]  /*bef0*/  ISETP.GE.AND P2, PT, R7, UR28, PT ;  /* 0x0000001c07007c0c */ /* 0x000fe4000bf46270 */
[----:B------:R-:W-:Y:S02]  /*bf00*/  IADD3 R7, R0, 0x18, RZ ;  /* 0x0000001800077810 */ /* 0x000fe40007ffe0ff */
[----:B------:R-:W-:Y:S02]  /*bf10*/  ISETP.GE.AND P4, PT, R9, UR28, PT ;  /* 0x0000001c09007c0c */ /* 0x000fe4000bf86270 */
[----:B------:R-:W-:Y:S02]  /*bf20*/  FSEL R24, R24, -INF , !P5 ;  /* 0xff80000018187808 */ /* 0x000fe40006800000 */
[----:B------:R-:W-:-:S02]  /*bf30*/  FSEL R9, R26, -INF , !P5 ;  /* 0xff8000001a097808 */ /* 0x000fc40006800000 */
[----:B------:R-:W-:Y:S02]  /*bf40*/  ISETP.GE.AND P5, PT, R10, UR28, PT ;  /* 0x0000001c0a007c0c */ /* 0x000fe4000bfa6270 */
[----:B------:R-:W-:Y:S02]  /*bf50*/  FSEL R25, R25, -INF , !P6 ;  /* 0xff80000019197808 */ /* 0x000fe40007000000 */
[----:B------:R-:W-:Y:S02]  /*bf60*/  FSEL R27, R27, -INF , !P6 ;  /* 0xff8000001b1b7808 */ /* 0x000fe40007000000 */
[C---:B------:R-:W-:Y:S02]  /*bf70*/  IADD3 R10, R0.reuse, 0x19, RZ ;  /* 0x00000019000a7810 */ /* 0x040fe40007ffe0ff */
[----:B------:R-:W-:Y:S01]  /*bf80*/  ISETP.GE.AND P6, PT, R7, UR28, PT ;  /* 0x0000001c07007c0c */ /* 0x000fe2000bfc6270 */
[----:B------:R-:W-:Y:S01]  /*bf90*/  VIADD R7, R0, 0x20 ;  /* 0x0000002000077836 */ /* 0x000fe20000000000 */
[----:B------:R-:W-:-:S02]  /*bfa0*/  FSEL R28, R28, -INF , !P4 ;  /* 0xff8000001c1c7808 */ /* 0x000fc40006000000 */
[----:B------:R-:W-:Y:S02]  /*bfb0*/  FSEL R30, R30, -INF , !P4 ;  /* 0xff8000001e1e7808 */ /* 0x000fe40006000000 */
[----:B------:R-:W-:Y:S02]  /*bfc0*/  ISETP.GE.AND P4, PT, R10, UR28, PT ;  /* 0x0000001c0a007c0c */ /* 0x000fe4000bf86270 */
[----:B------:R-:W-:Y:S02]  /*bfd0*/  IADD3 R10, R0, 0x21, RZ ;  /* 0x00000021000a7810 */ /* 0x000fe40007ffe0ff */
[----:B------:R-:W-:Y:S02]  /*bfe0*/  FSEL R29, R29, -INF , !P3 ;  /* 0xff8000001d1d7808 */ /* 0x000fe40005800000 */
[----:B------:R-:W-:Y:S02]  /*bff0*/  FSEL R31, R31, -INF , !P3 ;  /* 0xff8000001f1f7808 */ /* 0x000fe40005800000 */
[----:B------:R-:W-:-:S02]  /*c000*/  ISETP.GE.AND P3, PT, R7, UR28, PT ;  /* 0x0000001c07007c0c */ /* 0x000fc4000bf66270 */
[----:B------:R-:W-:Y:S02]  /*c010*/  IADD3 R7, R0, 0x28, RZ ;  /* 0x0000002800077810 */ /* 0x000fe40007ffe0ff */
[----:B------:R-:W-:Y:S02]  /*c020*/  FSEL R32, R32, -INF , !P2 ;  /* 0xff80000020207808 */ /* 0x000fe40005000000 */
[----:B------:R-:W-:Y:S02]  /*c030*/  FSEL R34, R34, -INF , !P2 ;  /* 0xff80000022227808 */ /* 0x000fe40005000000 */
[----:B------:R-:W-:Y:S02]  /*c040*/  ISETP.GE.AND P2, PT, R10, UR28, PT ;  /* 0x0000001c0a007c0c */ /* 0x000fe4000bf46270 */
[----:B------:R-:W-:Y:S02]  /*c050*/  IADD3 R10, R0, 0x29, RZ ;  /* 0x00000029000a7810 */ /* 0x000fe40007ffe0ff */
[----:B------:R-:W-:-:S02]  /*c060*/  FSEL R33, R33, -INF , !P5 ;  /* 0xff80000021217808 */ /* 0x000fc40006800000 */
[----:B------:R-:W-:Y:S02]  /*c070*/  FSEL R35, R35, -INF , !P5 ;  /* 0xff80000023237808 */ /* 0x000fe40006800000 */
[----:B------:R-:W-:Y:S01]  /*c080*/  ISETP.GE.AND P5, PT, R7, UR28, PT ;  /* 0x0000001c07007c0c */ /* 0x000fe2000bfa6270 */
[----:B------:R-:W-:Y:S01]  /*c090*/  VIADD R7, R0, 0x30 ;  /* 0x0000003000077836 */ /* 0x000fe20000000000 */
[----:B------:R-:W-:Y:S02]  /*c0a0*/  FSEL R36, R36, -INF , !P6 ;  /* 0xff80000024247808 */ /* 0x000fe40007000000 */
[----:B------:R-:W-:Y:S02]  /*c0b0*/  FSEL R38, R38, -INF , !P6 ;  /* 0xff80000026267808 */ /* 0x000fe40007000000 */
[----:B------:R-:W-:Y:S02]  /*c0c0*/  ISETP.GE.AND P6, PT, R10, UR28, PT ;  /* 0x0000001c0a007c0c */ /* 0x000fe4000bfc6270 */
[----:B------:R-:W-:-:S02]  /*c0d0*/  IADD3 R10, R0, 0x31, RZ ;  /* 0x00000031000a7810 */ /* 0x000fc40007ffe0ff */
[----:B------:R-:W-:Y:S02]  /*c0e0*/  FSEL R37, R37, -INF , !P4 ;  /* 0xff80000025257808 */ /* 0x000fe40006000000 */
[----:B------:R-:W-:Y:S02]  /*c0f0*/  FSEL R39, R39, -INF , !P4 ;  /* 0xff80000027277808 */ /* 0x000fe40006000000 */
[----:B------:R-:W-:Y:S02]  /*c100*/  ISETP.GE.AND P4, PT, R7, UR28, PT ;  /* 0x0000001c07007c0c */ /* 0x000fe4000bf86270 */
[----:B------:R-:W-:Y:S02]  /*c110*/  FSEL R40, R40, -INF , !P3 ;  /* 0xff80000028287808 */ /* 0x000fe40005800000 */
[----:B------:R-:W-:Y:S02]  /*c120*/  FSEL R42, R42, -INF , !P3 ;  /* 0xff8000002a2a7808 */ /* 0x000fe40005800000 */
[----:B------:R-:W-:-:S02]  /*c130*/  IADD3 R7, R0, 0x38, RZ ;  /* 0x0000003800077810 */ /* 0x000fc40007ffe0ff */
[----:B------:R-:W-:Y:S02]  /*c140*/  ISETP.GE.AND P3, PT, R10, UR28, PT ;  /* 0x0000001c0a007c0c */ /* 0x000fe4000bf66270 */
[C---:B------:R-:W-:Y:S02]  /*c150*/  IADD3 R10, R0.reuse, 0x39, RZ ;  /* 0x00000039000a7810 */ /* 0x040fe40007ffe0ff */
[----:B------:R-:W-:Y:S02]  /*c160*/  FSEL R41, R41, -INF , !P2 ;  /* 0xff80000029297808 */ /* 0x000fe40005000000 */
[----:B------:R-:W-:Y:S02]  /*c170*/  FSEL R43, R43, -INF , !P2 ;  /* 0xff8000002b2b7808 */ /* 0x000fe40005000000 */
        /* <DEDUP_REMOVED lines=9> */
[----:B------:R-:W-:Y:S02]  /*c210*/  FSEL R48, R48, -INF , !P4 ;  /* 0xff80000030307808 */ /* 0x000fe40006000000 */
[----:B------:R-:W-:Y:S02]  /*c220*/  FSEL R50, R50, -INF , !P4 ;  /* 0xff80000032327808 */ /* 0x000fe40006000000 */
[----:B------:R-:W-:Y:S02]  /*c230*/  ISETP.GE.AND P4, PT, R10, UR28, PT ;  /* 0x0000001c0a007c0c */ /* 0x000fe4000bf86270 */
[----:B------:R-:W-:Y:S02]  /*c240*/  IADD3 R7, R0, 0x48, RZ ;  /* 0x0000004800077810 */ /* 0x000fe40007ffe0ff */
[----:B------:R-:W-:Y:S02]  /*c250*/  FMNMX R10, R9, R6, !PT ;  /* 0x00000006090a7209 */ /* 0x000fe40007800000 */
[----:B------:R-:W-:-:S02]  /*c260*/  FSEL R49, R49, -INF , !P3 ;  /* 0xff80000031317808 */ /* 0x000fc40005800000 */
[----:B------:R-:W-:Y:S02]  /*c270*/  FSEL R51, R51, -INF , !P3 ;  /* 0xff80000033337808 */ /* 0x000fe40005800000 */
[----:B------:R-:W-:Y:S02]  /*c280*/  ISETP.GE.AND P3, PT, R7, UR28, PT ;  /* 0x0000001c07007c0c */ /* 0x000fe4000bf66270 */
[----:B------:R-:W-:Y:S02]  /*c290*/  FMNMX R7, R27, R10, !PT ;  /* 0x0000000a1b077209 */ /* 0x000fe40007800000 */
[----:B------:R-:W-:Y:S02]  /*c2a0*/  IADD3 R11, R0, 0x49, RZ ;  /* 0x00000049000b7810 */ /* 0x000fe40007ffe0ff */
[----:B------:R-:W-:Y:S02]  /*c2b0*/  FMNMX R10, R30, R7, !PT ;  /* 0x000000071e0a7209 */ /* 0x000fe40007800000 */
[----:B------:R-:W-:-:S02]  /*c2c0*/  FSEL R52, R52, -INF , !P2 ;  /* 0xff80000034347808 */ /* 0x000fc40005000000 */
[----:B------:R-:W-:Y:S02]  /*c2d0*/  FMNMX R7, R31, R10, !PT ;  /* 0x0000000a1f077209 */ /* 0x000fe40007800000 */
[----:B------:R-:W-:Y:S02]  /*c2e0*/  FSEL R54, R54, -INF , !P2 ;  /* 0xff80000036367808 */ /* 0x000fe40005000000 */
[----:B------:R-:W-:Y:S02]  /*c2f0*/  FMNMX R10, R34, R7, !PT ;  /* 0x00000007220a7209 */ /* 0x000fe40007800000 */
[----:B------:R-:W-:Y:S01]  /*c300*/  ISETP.GE.AND P2, PT, R11, UR28, PT ;  /* 0x0000001c0b007c0c */ /* 0x000fe2000bf46270 */
[----:B------:R-:W-:Y:S01]  /*c310*/  VIADD R11, R0, 0x50 ;  /* 0x00000050000b7836 */ /* 0x000fe20000000000 */
[----:B------:R-:W-:Y:S02]  /*c320*/  FMNMX R7, R35, R10, !PT ;  /* 0x0000000a23077209 */ /* 0x000fe40007800000 */
[----:B------:R-:W-:-:S02]  /*c330*/  FSEL R53, R53, -INF , !P5 ;  /* 0xff80000035357808 */ /* 0x000fc40006800000 */
[----:B------:R-:W-:Y:S02]  /*c340*/  FMNMX R10, R38, R7, !PT ;  /* 0x00000007260a7209 */ /* 0x000fe40007800000 */
[----:B------:R-:W-:Y:S02]  /*c350*/  FSEL R55, R55, -INF , !P5 ;  /* 0xff80000037377808 */ /* 0x000fe40006800000 */
[----:B------:R-:W-:Y:S02]  /*c360*/  FMNMX R7, R39, R10, !PT ;  /* 0x0000000a27077209 */ /* 0x000fe40007800000 */
[----:B------:R-:W-:Y:S02]  /*c370*/  ISETP.GE.AND P5, PT, R11, UR28, PT ;  /* 0x0000001c0b007c0c */ /* 0x000fe4000bfa6270 */
[----:B------:R-:W-:Y:S02]  /*c380*/  IADD3 R11, R0, 0x51, RZ ;  /* 0x00000051000b7810 */ /* 0x000fe40007ffe0ff */
[----:B------:R-:W-:-:S02]  /*c390*/  FMNMX R10, R42, R7, !PT ;  /* 0x000000072a0a7209 */ /* 0x000fc40007800000 */
        /* <DEDUP_REMOVED lines=8> */
[----:B------:R-:W-:Y:S02]  /*c420*/  IADD3 R11, R0, 0x59, RZ ;  /* 0x00000059000b7810 */ /* 0x000fe40007ffe0ff */
[----:B------:R-:W-:Y:S02]  /*c430*/  FMNMX R10, R46, R7, !PT ;  /* 0x000000072e0a7209 */ /* 0x000fe40007800000 */
[----:B------:R-:W-:Y:S02]  /*c440*/  FSEL R60, R60, -INF , !P3 ;  /* 0xff8000003c3c7808 */ /* 0x000fe40005800000 */
[----:B------:R-:W-:-:S02]  /*c450*/  FSEL R62, R62, -INF , !P3 ;  /* 0xff8000003e3e7808 */ /* 0x000fc40005800000 */
[----:B------:R-:W-:Y:S01]  /*c460*/  ISETP.GE.AND P3, PT, R11, UR28, PT ;  /* 0x0000001c0b007c0c */ /* 0x000fe2000bf66270 */
[----:B------:R-:W-:Y:S01]  /*c470*/  VIADD R11, R0, 0x60 ;  /* 0x00000060000b7836 */ /* 0x000fe20000000000 */
[----:B------:R-:W-:Y:S02]  /*c480*/  FMNMX R7, R47, R10, !PT ;  /* 0x0000000a2f077209 */ /* 0x000fe40007800000 */
[----:B------:R-:W-:Y:S02]  /*c490*/  FSEL R61, R61, -INF , !P2 ;  /* 0xff8000003d3d7808 */ /* 0x000fe40005000000 */
[----:B------:R-:W-:Y:S02]  /*c4a0*/  FMNMX R10, R50, R7, !PT ;  /* 0x00000007320a7209 */ /* 0x000fe40007800000 */
[----:B------:R-:W-:Y:S02]  /*c4b0*/  FSEL R63, R63, -INF , !P2 ;  /* 0xff8000003f3f7808 */ /* 0x000fe40005000000 */
[----:B------:R-:W-:-:S02]  /*c4c0*/  ISETP.GE.AND P2, PT, R11, UR28, PT ;  /* 0x0000001c0b007c0c */ /* 0x000fc4000bf46270 */
[----:B------:R-:W-:Y:S02]  /*c4d0*/  IADD3 R11, R0, 0x61, RZ ;  /* 0x00000061000b7810 */ /* 0x000fe40007ffe0ff */
[----:B------:R-:W-:Y:S02]  /*c4e0*/  FMNMX R7, R51, R10, !PT ;  /* 0x0000000a33077209 */ /* 0x000fe40007800000 */
[----:B------:R-:W-:Y:S02]  /*c4f0*/  FSEL R64, R64, -INF , !P5 ;  /* 0xff80000040407808 */ /* 0x000fe40006800000 */
[----:B------:R-:W-:Y:S02]  /*c500*/  FSEL R66, R66, -INF , !P5 ;  /* 0xff80000042427808 */ /* 0x000fe40006800000 */
[----:B------:R-:W-:Y:S02]  /*c510*/  ISETP.GE.AND P5, PT, R11, UR28, PT ;  /* 0x0000001c0b007c0c */ /* 0x000fe4000bfa6270 */
[----:B------:R-:W-:-:S02]  /*c520*/  IADD3 R11, R0, 0x68, RZ ;  /* 0x00000068000b7810 */ /* 0x000fc40007ffe0ff */
[----:B------:R-:W-:Y:S02]  /*c530*/  FMNMX R10, R54, R7, !PT ;  /* 0x00000007360a7209 */ /* 0x000fe40007800000 */
[----:B------:R-:W-:Y:S02]  /*c540*/  FSEL R65, R65, -INF , !P6 ;  /* 0xff80000041417808 */ /* 0x000fe40007000000 */
[----:B------:R-:W-:Y:S02]  /*c550*/  FSEL R67, R67, -INF , !P6 ;  /* 0xff80000043437808 */ /* 0x000fe40007000000 */
[----:B------:R-:W-:Y:S02]  /*c560*/  ISETP.GE.AND P6, PT, R11, UR28, PT ;  /* 0x0000001c0b007c0c */ /* 0x000fe4000bfc6270 */
[----:B------:R-:W-:Y:S02]  /*c570*/  FMNMX R7, R55, R10, !PT ;  /* 0x0000000a37077209 */ /* 0x000fe40007800000 */
[----:B------:R-:W-:-:S02]  /*c580*/  IADD3 R11, R0, 0x69, RZ ;  /* 0x00000069000b7810 */ /* 0x000fc40007ffe0ff */
[----:B------:R-:W-:Y:S02]  /*c590*/  FSEL R68, R68, -INF , !P4 ;  /* 0xff80000044447808 */ /* 0x000fe40006000000 */
[----:B------:R-:W-:Y:S02]  /*c5a0*/  FSEL R70, R70, -INF , !P4 ;  /* 0xff80000046467808 */ /* 0x000fe40006000000 */
[----:B------:R-:W-:Y:S02]  /*c5b0*/  FMNMX R10, R58, R7, !PT ;  /* 0x000000073a0a7209 */ /* 0x000fe40007800000 */
[----:B------:R-:W-:Y:S01]  /*c5c0*/  ISETP.GE.AND P4, PT, R11, UR28, PT ;  /* 0x0000001c0b007c0c */ /* 0x000fe2000bf86270 */
[----:B------:R-:W-:Y:S01]  /*c5d0*/  VIADD R11, R0, 0x70 ;  /* 0x00000070000b7836 */ /* 0x000fe20000000000 */
        /* <DEDUP_REMOVED lines=8> */
[----:B------:R-:W-:Y:S02]  /*c660*/  ISETP.GE.AND P2, PT, R11, UR28, PT ;  /* 0x0000001c0b007c0c */ /* 0x000fe4000bf46270 */
[----:B------:R-:W-:Y:S02]  /*c670*/  FMNMX R7, R63, R10, !PT ;  /* 0x0000000a3f077209 */ /* 0x000fe40007800000 */
[----:B------:R-:W-:Y:S02]  /*c680*/  IADD3 R11, R0, 0x78, RZ ;  /* 0x00000078000b7810 */ /* 0x000fe40007ffe0ff */
[----:B------:R-:W-:Y:S02]  /*c690*/  FSEL R73, R73, -INF , !P5 ;  /* 0xff80000049497808 */ /* 0x000fe40006800000 */
[----:B------:R-:W-:Y:S02]  /*c6a0*/  FSEL R75, R75, -INF , !P5 ;  /* 0xff8000004b4b7808 */ /* 0x000fe40006800000 */
[----:B------:R-:W-:-:S02]  /*c6b0*/  FMNMX R10, R66, R7, !PT ;  /* 0x00000007420a7209 */ /* 0x000fc40007800000 */
[----:B------:R-:W-:Y:S02]  /*c6c0*/  ISETP.GE.AND P5, PT, R11, UR28, PT ;  /* 0x0000001c0b007c0c */ /* 0x000fe4000bfa6270 */
[----:B------:R-:W-:Y:S02]  /*c6d0*/  IADD3 R11, R0, 0x79, RZ ;  /* 0x00000079000b7810 */ /* 0x000fe40007ffe0ff */
[----:B------:R-:W-:Y:S02]  /*c6e0*/  FMNMX R7, R67, R10, !PT ;  /* 0x0000000a43077209 */ /* 0x000fe40007800000 */
[----:B------:R-:W-:Y:S02]  /*c6f0*/  FSEL R76, R76, -INF , !P6 ;  /* 0xff8000004c4c7808 */ /* 0x000fe40007000000 */
[----:B------:R-:W-:Y:S02]  /*c700*/  FSEL R78, R78, -INF , !P6 ;  /* 0xff8000004e4e7808 */ /* 0x000fe40007000000 */
[----:B------:R-:W-:Y:S01]  /*c710*/  ISETP.GE.AND P6, PT, R11, UR28, PT ;  /* 0x0000001c0b007c0c */ /* 0x000fe2000bfc6270 */
[----:B------:R-:W-:Y:S01]  /*c720*/  VIADD R11, R0, 0x80 ;  /* 0x00000080000b7836 */ /* 0x000fe20000000000 */
[----:B------:R-:W-:-:S02]  /*c730*/  FMNMX R10, R70, R7, !PT ;  /* 0x00000007460a7209 */ /* 0x000fc40007800000 */
[----:B------:R-:W-:Y:S02]  /*c740*/  FSEL R77, R77, -INF , !P4 ;  /* 0xff8000004d4d7808 */ /* 0x000fe40006000000 */
[----:B------:R-:W-:Y:S02]  /*c750*/  FSEL R79, R79, -INF , !P4 ;  /* 0xff8000004f4f7808 */ /* 0x000fe40006000000 */
[----:B------:R-:W-:Y:S02]  /*c760*/  ISETP.GE.AND P4, PT, R11, UR28, PT ;  /* 0x0000001c0b007c0c */ /* 0x000fe4000bf86270 */
[----:B------:R-:W-:Y:S02]  /*c770*/  FMNMX R7, R71, R10, !PT ;  /* 0x0000000a47077209 */ /* 0x000fe40007800000 */
[----:B------:R-:W-:Y:S02]  /*c780*/  IADD3 R11, R0, 0x81, RZ ;  /* 0x00000081000b7810 */ /* 0x000fe40007ffe0ff */
[----:B------:R-:W-:-:S02]  /*c790*/  FSEL R80, R80, -INF , !P3 ;  /* 0xff80000050507808 */ /* 0x000fc40005800000 */
[----:B------:R-:W-:Y:S02]  /*c7a0*/  FSEL R82, R82, -INF , !P3 ;  /* 0xff80000052527808 */ /* 0x000fe40005800000 */
[----:B------:R-:W-:Y:S02]  /*c7b0*/  FMNMX R10, R74, R7, !PT ;  /* 0x000000074a0a7209 */ /* 0x000fe40007800000 */
        /* <DEDUP_REMOVED lines=14> */
[----:B------:R-:W-:Y:S02]  /*c8a0*/  FSEL R87, R87, -INF , !P6 ;  /* 0xff80000057577808 */ /* 0x000fe40007000000 */
[----:B------:R-:W-:Y:S02]  /*c8b0*/  FMNMX R10, R82, R7, !PT ;  /* 0x00000007520a7209 */ /* 0x000fe40007800000 */
        /* <DEDUP_REMOVED lines=11> */
[----:B------:R-:W-:Y:S02]  /*c970*/  IADD3 R11, R0, 0x99, RZ ;  /* 0x00000099000b7810 */ /* 0x000fe40007ffe0ff */
[----:B------:R-:W-:-:S02]  /*c980*/  FMNMX R7, R87, R10, !PT ;  /* 0x0000000a57077209 */ /* 0x000fc40007800000 */
[----:B------:R-:W-:Y:S02]  /*c990*/  FSEL R92, R92, -INF , !P2 ;  /* 0xff8000005c5c7808 */ /* 0x000fe40005000000 */
[----:B------:R-:W-:Y:S02]  /*c9a0*/  FSEL R94, R94, -INF , !P2 ;  /* 0xff8000005e5e7808 */ /* 0x000fe40005000000 */
[----:B------:R-:W-:Y:S01]  /*c9b0*/  ISETP.GE.AND P2, PT, R11, UR28, PT ;  /* 0x0000001c0b007c0c */ /* 0x000fe2000bf46270 */
[----:B------:R-:W-:Y:S01]  /*c9c0*/  VIADD R11, R0, 0xa0 ;  /* 0x000000a0000b7836 */ /* 0x000fe20000000000 */
[----:B------:R-:W-:Y:S02]  /*c9d0*/  FMNMX R10, R90, R7, !PT ;  /* 0x000000075a0a7209 */ /* 0x000fe40007800000 */
[----:B------:R-:W-:Y:S02]  /*c9e0*/  FSEL R93, R93, -INF , !P5 ;  /* 0xff8000005d5d7808 */ /* 0x000fe40006800000 */
[----:B------:R-:W-:-:S02]  /*c9f0*/  FMNMX R7, R91, R10, !PT ;  /* 0x0000000a5b077209 */ /* 0x000fc40007800000 */
[----:B------:R-:W-:Y:S02]  /*ca00*/  FSEL R95, R95, -INF , !P5 ;  /* 0xff8000005f5f7808 */ /* 0x000fe40006800000 */
[----:B------:R-:W-:Y:S02]  /*ca10*/  ISETP.GE.AND P5, PT, R11, UR28, PT ;  /* 0x0000001c0b007c0c */ /* 0x000fe4000bfa6270 */
[----:B------:R-:W-:Y:S02]  /*ca20*/  IADD3 R11, R0, 0xa1, RZ ;  /* 0x000000a1000b7810 */ /* 0x000fe40007ffe0ff */
[----:B------:R-:W-:Y:S02]  /*ca30*/  FMNMX R10, R94, R7, !PT ;  /* 0x000000075e0a7209 */ /* 0x000fe40007800000 */
[----:B------:R-:W-:Y:S02]  /*ca40*/  FSEL R96, R96, -INF , !P6 ;  /* 0xff80000060607808 */ /* 0x000fe40007000000 */
[----:B------:R-:W-:-:S02]  /*ca50*/  FSEL R98, R98, -INF , !P6 ;  /* 0xff80000062627808 */ /* 0x000fc40007000000 */
[----:B------:R-:W-:Y:S02]  /*ca60*/  ISETP.GE.AND P6, PT, R11, UR28, PT ;  /* 0x0000001c0b007c0c */ /* 0x000fe4000bfc6270 */
[----:B------:R-:W-:Y:S02]  /*ca70*/  IADD3 R11, R0, 0xa8, RZ ;  /* 0x000000a8000b7810 */ /* 0x000fe40007ffe0ff */
[----:B------:R-:W-:Y:S02]  /*ca80*/  FMNMX R7, R95, R10, !PT ;  /* 0x0000000a5f077209 */ /* 0x000fe40007800000 */
[----:B------:R-:W-:Y:S02]  /*ca90*/  FSEL R97, R97, -INF , !P4 ;  /* 0xff80000061617808 */ /* 0x000fe40006000000 */
[----:B------:R-:W-:Y:S02]  /*caa0*/  FSEL R99, R99, -INF , !P4 ;  /* 0xff80000063637808 */ /* 0x000fe40006000000 */
[----:B------:R-:W-:-:S02]  /*cab0*/  ISETP.GE.AND P4, PT, R11, UR28, PT ;  /* 0x0000001c0b007c0c */ /* 0x000fc4000bf86270 */
[----:B------:R-:W-:Y:S02]  /*cac0*/  FMNMX R10, R98, R7, !PT ;  /* 0x00000007620a7209 */ /* 0x000fe40007800000 */
[----:B------:R-:W-:Y:S02]  /*cad0*/  IADD3 R11, R0, 0xa9, RZ ;  /* 0x000000a9000b7810 */ /* 0x000fe40007ffe0ff */
[----:B------:R-:W-:Y:S02]  /*cae0*/  FSEL R100, R100, -INF , !P3 ;  /* 0xff80000064647808 */ /* 0x000fe40005800000 */
[----:B------:R-:W-:Y:S02]  /*caf0*/  FSEL R102, R102, -INF , !P3 ;  /* 0xff80000066667808 */ /* 0x000fe40005800000 */
[----:B------:R-:W-:Y:S02]  /*cb00*/  FMNMX R7, R99, R10, !PT ;  /* 0x0000000a63077209 */ /* 0x000fe40007800000 */
[----:B------:R-:W-:Y:S01]  /*cb10*/  ISETP.GE.AND P3, PT, R11, UR28, PT ;  /* 0x0000001c0b007c0c */ /* 0x000fe2000bf66270 */
[----:B------:R-:W-:Y:S01]  /*cb20*/  VIADD R11, R0, 0xb0 ;  /* 0x000000b0000b7836 */ /* 0x000fe20000000000 */
[----:B------:R-:W-:-:S02]  /*cb30*/  FSEL R103, R103, -INF , !P2 ;  /* 0xff80000067677808 */ /* 0x000fc40005000000 */
[----:B------:R-:W-:Y:S02]  /*cb40*/  FMNMX R10, R102, R7, !PT ;  /* 0x00000007660a7209 */ /* 0x000fe40007800000 */
[----:B------:R-:W-:Y:S02]  /*cb50*/  FSEL R101, R101, -INF , !P2 ;  /* 0xff80000065657808 */ /* 0x000fe40005000000 */
[----:B------:R-:W-:Y:S02]  /*cb60*/  ISETP.GE.AND P2, PT, R11, UR28, PT ;  /* 0x0000001c0b007c0c */ /* 0x000fe4000bf46270 */
[----:B------:R-:W-:Y:S02]  /*cb70*/  IADD3 R11, R0, 0xb1, RZ ;  /* 0x000000b1000b7810 */ /* 0x000fe40007ffe0ff */
[----:B------:R-:W-:Y:S02]  /*cb80*/  FSEL R106, R106, -INF , !P5 ;  /* 0xff8000006a6a7808 */ /* 0x000fe40006800000 */
[----:B------:R-:W-:-:S02]  /*cb90*/  FMNMX R7, R103, R10, !PT ;  /* 0x0000000a67077209 */ /* 0x000fc40007800000 */
[----:B------:R-:W-:Y:S02]  /*cba0*/  FSEL R104, R104, -INF , !P5 ;  /* 0xff80000068687808 */ /* 0x000fe40006800000 */
[----:B------:R-:W-:Y:S02]  /*cbb0*/  ISETP.GE.AND P5, PT, R11, UR28, PT ;  /* 0x0000001c0b007c0c */ /* 0x000fe4000bfa6270 */
[----:B------:R-:W-:Y:S02]  /*cbc0*/  FSEL R107, R107, -INF , !P6 ;  /* 0xff8000006b6b7808 */ /* 0x000fe40007000000 */
[----:B------:R-:W-:Y:S02]  /*cbd0*/  FMNMX R10, R106, R7, !PT ;  /* 0x000000076a0a7209 */ /* 0x000fe40007800000 */
[----:B------:R-:W-:Y:S02]  /*cbe0*/  IADD3 R11, R0, 0xb8, RZ ;  /* 0x000000b8000b7810 */ /* 0x000fe40007ffe0ff */
[----:B------:R-:W-:-:S02]  /*cbf0*/  FSEL R105, R105, -INF , !P6 ;  /* 0xff80000069697808 */ /* 0x000fc40007000000 */
[----:B------:R-:W-:Y:S02]  /*cc00*/  FSEL R110, R110, -INF , !P4 ;  /* 0xff8000006e6e7808 */ /* 0x000fe40006000000 */
[----:B------:R-:W-:Y:S02]  /*cc10*/  FMNMX R7, R107, R10, !PT ;  /* 0x0000000a6b077209 */ /* 0x000fe40007800000 */
[----:B------:R-:W-:Y:S02]  /*cc20*/  ISETP.GE.AND P6, PT, R11, UR28, PT ;  /* 0x0000001c0b007c0c */ /* 0x000fe4000bfc6270 */
[----:B------:R-:W-:Y:S02]  /*cc30*/  IADD3 R11, R0, 0xb9, RZ ;  /* 0x000000b9000b7810 */ /* 0x000fe40007ffe0ff */
[----:B------:R-:W-:Y:S02]  /*cc40*/  FSEL R111, R111, -INF , !P3 ;  /* 0xff8000006f6f7808 */ /* 0x000fe40005800000 */
[----:B------:R-:W-:-:S02]  /*cc50*/  FMNMX R10, R110, R7, !PT ;  /* 0x000000076e0a7209 */ /* 0x000fc40007800000 */
[----:B------:R-:W-:Y:S02]  /*cc60*/  FSEL R108, R108, -INF , !P4 ;  /* 0xff8000006c6c7808 */ /* 0x000fe40006000000 */
[----:B------:R-:W-:Y:S01]  /*cc70*/  ISETP.GE.AND P4, PT, R11, UR28, PT ;  /* 0x0000001c0b007c0c */ /* 0x000fe2000bf86270 */
[----:B------:R-:W-:Y:S01]  /*cc80*/  VIADD R11, R0, 0xc0 ;  /* 0x000000c0000b7836 */ /* 0x000fe20000000000 */
[----:B------:R-:W-:Y:S02]  /*cc90*/  FSEL R114, R114, -INF , !P2 ;  /* 0xff80000072727808 */ /* 0x000fe40005000000 */
[----:B------:R-:W-:Y:S02]  /*cca0*/  FMNMX R7, R111, R10, !PT ;  /* 0x0000000a6f077209 */ /* 0x000fe40007800000 */
[----:B------:R-:W-:Y:S02]  /*ccb0*/  FSEL R109, R109, -INF , !P3 ;  /* 0xff8000006d6d7808 */ /* 0x000fe40005800000 */
[----:B------:R-:W-:-:S02]  /*ccc0*/  ISETP.GE.AND P3, PT, R11, UR28, PT ;  /* 0x0000001c0b007c0c */ /* 0x000fc4000bf66270 */
[----:B------:R-:W-:Y:S02]  /*ccd0*/  FSEL R115, R115, -INF , !P5 ;  /* 0xff80000073737808 */ /* 0x000fe40006800000 */
[----:B------:R-:W-:Y:S02]  /*cce0*/  FMNMX R10, R114, R7, !PT ;  /* 0x00000007720a7209 */ /* 0x000fe40007800000 */
[----:B------:R-:W-:Y:S02]  /*ccf0*/  IADD3 R11, R0, 0xc1, RZ ;  /* 0x000000c1000b7810 */ /* 0x000fe40007ffe0ff */
[----:B------:R-:W-:Y:S02]  /*cd00*/  FSEL R112, R112, -INF , !P2 ;  /* 0xff80000070707808 */ /* 0x000fe40005000000 */
[----:B------:R-:W-:Y:S02]  /*cd10*/  FSEL R118, R118, -INF , !P6 ;  /* 0xff80000076767808 */ /* 0x000fe40007000000 */
[----:B------:R-:W-:-:S02]  /*cd20*/  FMNMX R7, R115, R10, !PT ;  /* 0x0000000a73077209 */ /* 0x000fc40007800000 */
[----:B------:R-:W-:Y:S02]  /*cd30*/  ISETP.GE.AND P2, PT, R11, UR28, PT ;  /* 0x0000001c0b007c0c */ /* 0x000fe4000bf46270 */
[----:B------:R-:W-:Y:S02]  /*cd40*/  IADD3 R11, R0, 0xc8, RZ ;  /* 0x000000c8000b7810 */ /* 0x000fe40007ffe0ff */
[----:B------:R-:W-:Y:S02]  /*cd50*/  FSEL R119, R119, -INF , !P4 ;  /* 0xff80000077777808 */ /* 0x000fe40006000000 */
[----:B------:R-:W-:Y:S02]  /*cd60*/  FMNMX R10, R118, R7, !PT ;  /* 0x00000007760a7209 */ /* 0x000fe40007800000 */
[----:B------:R-:W-:Y:S02]  /*cd70*/  FSEL R113, R113, -INF , !P5 ;  /* 0xff80000071717808 */ /* 0x000fe40006800000 */
[----:B------:R-:W-:-:S02]  /*cd80*/  ISETP.GE.AND P5, PT, R11, UR28, PT ;  /* 0x0000001c0b007c0c */ /* 0x000fc4000bfa6270 */
[----:B------:R-:W-:Y:S02]  /*cd90*/  IADD3 R11, R0, 0xc9, RZ ;  /* 0x000000c9000b7810 */ /* 0x000fe40007ffe0ff */
[----:B------:R-:W-:Y:S02]  /*cda0*/  FSEL R122, R122, -INF , !P3 ;  /* 0xff8000007a7a7808 */ /* 0x000fe40005800000 */
[----:B------:R-:W-:Y:S02]  /*cdb0*/  FMNMX R7, R119, R10, !PT ;  /* 0x0000000a77077209 */ /* 0x000fe40007800000 */
[----:B------:R-:W-:Y:S02]  /*cdc0*/  FSEL R116, R116, -INF , !P6 ;  /* 0xff80000074747808 */ /* 0x000fe40007000000 */
[----:B------:R-:W-:Y:S01]  /*cdd0*/  ISETP.GE.AND P6, PT, R11, UR28, PT ;  /* 0x0000001c0b007c0c */ /* 0x000fe2000bfc6270 */
[----:B------:R-:W-:Y:S01]  /*cde0*/  VIADD R11, R0, 0xd0 ;  /* 0x000000d0000b7836 */ /* 0x000fe20000000000 */
[----:B------:R-:W-:-:S02]  /*cdf0*/  FSEL R123, R123, -INF , !P2 ;  /* 0xff8000007b7b7808 */ /* 0x000fc40005000000 */
[----:B------:R-:W-:Y:S02]  /*ce00*/  FMNMX R10, R122, R7, !PT ;  /* 0x000000077a0a7209 */ /* 0x000fe40007800000 */
[----:B------:R-:W-:Y:S02]  /*ce10*/  FSEL R117, R117, -INF , !P4 ;  /* 0xff80000075757808 */ /* 0x000fe40006000000 */
[----:B------:R-:W-:Y:S02]  /*ce20*/  FSEL R126, R126, -INF , !P5 ;  /* 0xff8000007e7e7808 */ /* 0x000fe40006800000 */
[----:B------:R-:W-:Y:S02]  /*ce30*/  FMNMX R7, R123, R10, !PT ;  /* 0x0000000a7b077209 */ /* 0x000fe40007800000 */
[----:B------:R-:W-:Y:S02]  /*ce40*/  ISETP.GE.AND P4, PT, R11, UR28, PT ;  /* 0x0000001c0b007c0c */ /* 0x000fe4000bf86270 */
[----:B------:R-:W-:-:S02]  /*ce50*/  IADD3 R11, R0, 0xd1, RZ ;  /* 0x000000d1000b7810 */ /* 0x000fc40007ffe0ff */
[----:B------:R-:W-:Y:S02]  /*ce60*/  FSEL R127, R127, -INF , !P6 ;  /* 0xff8000007f7f7808 */ /* 0x000fe40007000000 */
[----:B------:R-:W-:Y:S02]  /*ce70*/  FMNMX R10, R126, R7, !PT ;  /* 0x000000077e0a7209 */ /* 0x000fe40007800000 */
[----:B------:R-:W-:Y:S02]  /*ce80*/  FSEL R120, R120, -INF , !P3 ;  /* 0xff80000078787808 */ /* 0x000fe40005800000 */
[----:B------:R-:W-:Y:S02]  /*ce90*/  ISETP.GE.AND P3, PT, R11, UR28, PT ;  /* 0x0000001c0b007c0c */ /* 0x000fe4000bf66270 */
[----:B------:R-:W-:Y:S02]  /*cea0*/  IADD3 R11, R0, 0xd8, RZ ;  /* 0x000000d8000b7810 */ /* 0x000fe40007ffe0ff */
[----:B------:R-:W-:-:S02]  /*ceb0*/  FSEL R130, R130, -INF , !P4 ;  /* 0xff80000082827808 */ /* 0x000fc40006000000 */
[----:B------:R-:W-:Y:S02]  /*cec0*/  FMNMX R7, R127, R10, !PT ;  /* 0x0000000a7f077209 */ /* 0x000fe40007800000 */
[----:B------:R-:W-:Y:S02]  /*ced0*/  FSEL R121, R121, -INF , !P2 ;  /* 0xff80000079797808 */ /* 0x000fe40005000000 */
[----:B------:R-:W-:Y:S02]  /*cee0*/  ISETP.GE.AND P2, PT, R11, UR28, PT ;  /* 0x0000001c0b007c0c */ /* 0x000fe4000bf46270 */
[----:B------:R-:W-:Y:S02]  /*cef0*/  IADD3 R11, R0, 0xd9, RZ ;  /* 0x000000d9000b7810 */ /* 0x000fe40007ffe0ff */
[----:B------:R-:W-:Y:S02]  /*cf00*/  FSEL R131, R131, -INF , !P3 ;  /* 0xff80000083837808 */ /* 0x000fe40005800000 */
[----:B------:R-:W-:-:S02]  /*cf10*/  FMNMX R10, R130, R7, !PT ;  /* 0x00000007820a7209 */ /* 0x000fc40007800000 */
[----:B------:R-:W-:Y:S02]  /*cf20*/  P2R R8, PR, RZ, 0x2 ;  /* 0x00000002ff087803 */ /* 0x000fe40000000000 */
[----:B------:R-:W-:Y:S02]  /*cf30*/  ISETP.GE.AND P1, PT, R11, UR28, PT ;  /* 0x0000001c0b007c0c */ /* 0x000fe4000bf26270 */
[----:B------:R-:W-:Y:S02]  /*cf40*/  IADD3 R12, R0, 0xe1, RZ ;  /* 0x000000e1000c7810 */ /* 0x000fe40007ffe0ff */
[----:B------:R-:W-:Y:S02]  /*cf50*/  FSEL R134, R134, -INF , !P2 ;  /* 0xff80000086867808 */ /* 0x000fe40005000000 */
[----:B------:R-:W-:Y:S02]  /*cf60*/  FMNMX R7, R131, R10, !PT ;  /* 0x0000000a83077209 */ /* 0x000fe40007800000 */
[----:B------:R-:W-:-:S02]  /*cf70*/  P2R R4, PR, RZ, 0x1 ;  /* 0x00000001ff047803 */ /* 0x000fc40000000000 */
[----:B------:R-:W-:Y:S02]  /*cf80*/  FSEL R124, R124, -INF , !P5 ;  /* 0xff8000007c7c7808 */ /* 0x000fe40006800000 */
[----:B------:R-:W-:Y:S02]  /*cf90*/  ISETP.GE.AND P5, PT, R16, UR28, PT ;  /* 0x0000001c10007c0c */ /* 0x000fe4000bfa6270 */
[----:B------:R-:W-:Y:S02]  /*cfa0*/  ISETP.GE.AND P0, PT, R12, UR28, PT ;  /* 0x0000001c0c007c0c */ /* 0x000fe4000bf06270 */
[----:B------:R-:W-:Y:S02]  /*cfb0*/  FSEL R135, R135, -INF , !P1 ;  /* 0xff80000087877808 */ /* 0x000fe40004800000 */
[----:B------:R-:W-:Y:S02]  /*cfc0*/  FMNMX R10, R134, R7, !PT ;  /* 0x00000007860a7209 */ /* 0x000fe40007800000 */
[----:B------:R-:W-:-:S02]  /*cfd0*/  IADD3 R12, R0, 0xe8, RZ ;  /* 0x000000e8000c7810 */ /* 0x000fc40007ffe0ff */
        /* <DEDUP_REMOVED lines=12> */
[----:B------:R-:W-:-:S02]  /*d0a0*/  IADD3 R17, R0, 0xf1, RZ ;  /* 0x000000f100117810 */ /* 0x000fc40007ffe0ff */
[----:B------:R-:W-:Y:S02]  /*d0b0*/  FSEL R143, R143, -INF , !P2 ;  /* 0xff8000008f8f7808 */ /* 0x000fe40005000000 */
[----:B------:R-:W-:Y:S02]  /*d0c0*/  FMNMX R10, R142, R7, !PT ;  /* 0x000000078e0a7209 */ /* 0x000fe40007800000 */
[----:B------:R-:W-:Y:S02]  /*d0d0*/  ISETP.GE.AND P3, PT, R12, UR28, PT ;  /* 0x0000001c0c007c0c */ /* 0x000fe4000bf66270 */
[----:B------:R-:W-:Y:S02]  /*d0e0*/  FSEL R128, R128, -INF , !P4 ;  /* 0xff80000080807808 */ /* 0x000fe40006000000 */
[----:B------:R-:W-:Y:S02]  /*d0f0*/  IADD3 R18, R0, 0xf8, RZ ;  /* 0x000000f800127810 */ /* 0x000fe40007ffe0ff */
[----:B------:R-:W-:-:S02]  /*d100*/  FSEL R146, R146, -INF , !P3 ;  /* 0xff80000092927808 */ /* 0x000fc40005800000 */
[----:B------:R-:W-:Y:S02]  /*d110*/  FMNMX R7, R143, R10, !PT ;  /* 0x0000000a8f077209 */ /* 0x000fe40007800000 */
[----:B------:R-:W-:Y:S02]  /*d120*/  ISETP.GE.AND P4, PT, R17, UR28, PT ;  /* 0x0000001c11007c0c */ /* 0x000fe4000bf86270 */
[----:B------:R-:W-:Y:S02]  /*d130*/  IADD3 R19, R0, 0xf9, RZ ;  /* 0x000000f900137810 */ /* 0x000fe40007ffe0ff */
[----:B------:R-:W-:Y:S02]  /*d140*/  FSEL R147, R147, -INF , !P4 ;  /* 0xff80000093937808 */ /* 0x000fe40006000000 */
[----:B------:R-:W-:Y:S02]  /*d150*/  FMNMX R10, R146, R7, !PT ;  /* 0x00000007920a7209 */ /* 0x000fe40007800000 */
[----:B------:R-:W-:-:S02]  /*d160*/  ISETP.GE.AND P5, PT, R18, UR28, PT ;  /* 0x0000001c12007c0c */ /* 0x000fc4000bfa6270 */
[----:B------:R-:W-:Y:S02]  /*d170*/  FSEL R125, R125, -INF , !P6 ;  /* 0xff8000007d7d7808 */ /* 0x000fe40007000000 */
[----:B------:R-:W-:Y:S02]  /*d180*/  FSEL R150, R150, -INF , !P5 ;  /* 0xff80000096967808 */ /* 0x000fe40006800000 */
[----:B------:R-:W-:Y:S02]  /*d190*/  FMNMX R7, R147, R10, !PT ;  /* 0x0000000a93077209 */ /* 0x000fe40007800000 */
[----:B------:R-:W-:Y:S02]  /*d1a0*/  ISETP.GE.AND P6, PT, R19, UR28, PT ;  /* 0x0000001c13007c0c */ /* 0x000fe4000bfc6270 */
[----:B------:R-:W-:Y:S02]  /*d1b0*/  FMNMX R10, R150, R7, !PT ;  /* 0x00000007960a7209 */ /* 0x000fe40007800000 */
[----:B------:R-:W-:-:S02]  /*d1c0*/  FSEL R151, R151, -INF , !P6 ;  /* 0xff80000097977808 */ /* 0x000fc40007000000 */
[----:B------:R-:W-:Y:S02]  /*d1d0*/  P2R R13, PR, RZ, 0x4 ;  /* 0x00000004ff0d7803 */ /* 0x000fe40000000000 */
[----:B------:R-:W-:Y:S02]  /*d1e0*/  FMNMX R10, R151, R10, !PT ;  /* 0x0000000a970a7209 */ /* 0x000fe40007800000 */
[----:B------:R-:W-:Y:S02]  /*d1f0*/  P2R R14, PR, RZ, 0x2 ;  /* 0x00000002ff0e7803 */ /* 0x000fe40000000000 */
[----:B------:R-:W-:Y:S01]  /*d200*/  ISETP.GE.AND P1, PT, R11, UR28, PT ;  /* 0x0000001c0b007c0c */ /* 0x000fe2000bf26270 */
[----:B------:R-:W1:Y:S01]  /*d210*/  SHFL.BFLY PT, R7, R10, 0x1, 0x1f ;  /* 0x0c201f000a077f89 */ /* 0x000e6200000e0000 */
[----:B------:R-:W-:Y:S02]  /*d220*/  FSEL R144, R144, -INF , !P3 ;  /* 0xff80000090907808 */ /* 0x000fe40005800000 */
[----:B------:R-:W-:-:S02]  /*d230*/  FSEL R133, R133, -INF , !P1 ;  /* 0xff80000085857808 */ /* 0x000fc40004800000 */
[----:B------:R-:W-:Y:S02]  /*d240*/  ISETP.NE.AND P1, PT, R14, RZ, PT ;  /* 0x000000ff0e00720c */ /* 0x000fe40003f25270 */
[----:B------:R-:W-:Y:S02]  /*d250*/  FSEL R148, R148, -INF , !P5 ;  /* 0xff80000094947808 */ /* 0x000fe40006800000 */
[----:B------:R-:W-:Y:S02]  /*d260*/  FSEL R140, R140, -INF , !P1 ;  /* 0xff8000008c8c7808 */ /* 0x000fe40004800000 */
[----:B------:R-:W-:Y:S02]  /*d270*/  ISETP.NE.AND P1, PT, R8, RZ, PT ;  /* 0x000000ff0800720c */ /* 0x000fe40003f25270 */
[----:B------:R-:W-:Y:S02]  /*d280*/  FSEL R145, R145, -INF , !P4 ;  /* 0xff80000091917808 */ /* 0x000fe40006000000 */
[----:B------:R-:W-:-:S02]  /*d290*/  FSEL R26, R149, -INF , !P6 ;  /* 0xff800000951a7808 */ /* 0x000fc40007000000 */
[----:B------:R-:W-:Y:S02]  /*d2a0*/  P2R R15, PR, RZ, 0x1 ;  /* 0x00000001ff0f7803 */ /* 0x000fe40000000000 */
[----:B------:R-:W-:-:S04]  /*d2b0*/  ISETP.GE.AND P0, PT, R16, UR28, PT ;  /* 0x0000001c10007c0c */ /* 0x000fc8000bf06270 */
[----:B------:R-:W-:Y:S02]  /*d2c0*/  FSEL R136, R136, -INF , !P0 ;  /* 0xff80000088887808 */ /* 0x000fe40004000000 */
[----:B-1----:R-:W-:Y:S02]  /*d2d0*/  FMNMX R12, R10, R7, !PT ;  /* 0x000000070a0c7209 */ /* 0x002fe40007800000 */
[----:B------:R-:W-:-:S03]  /*d2e0*/  ISETP.NE.AND P0, PT, R15, RZ, PT ;  /* 0x000000ff0f00720c */ /* 0x000fc60003f05270 */
[----:B------:R-:W1:Y:S01]  /*d2f0*/  SHFL.BFLY PT, R7, R12, 0x2, 0x1f ;  /* 0x0c401f000c077f89 */ /* 0x000e6200000e0000 */
[----:B------:R-:W-:Y:S02]  /*d300*/  FSEL R137, R137, -INF , !P0 ;  /* 0xff80000089897808 */ /* 0x000fe40004000000 */
[----:B------:R-:W-:Y:S02]  /*d310*/  ISETP.NE.AND P0, PT, R4, RZ, PT ;  /* 0x000000ff0400720c */ /* 0x000fe40003f05270 */
[----:B------:R-:W-:Y:S02]  /*d320*/  FMNMX R4, R24, R5, !PT ;  /* 0x0000000518047209 */ /* 0x000fe40007800000 */
[----:B-1----:R-:W-:-:S04]  /*d330*/  FMNMX R7, R12, R7, !PT ;  /* 0x000000070c077209 */ /* 0x002fc80007800000 */
[----:B------:R-:W-:-:S04]  /*d340*/  FSETP.NEU.AND P2, PT, R7, -INF , PT ;  /* 0xff8000000700780b */ /* 0x000fc80003f4d000 */
[----:B------:R-:W-:Y:S02]  /*d350*/  FSEL R11, R7, RZ, P2 ;  /* 0x000000ff070b7208 */ /* 0x000fe40001000000 */
[----:B------:R-:W-:-:S03]  /*d360*/  ISETP.NE.AND P2, PT, R13, RZ, PT ;  /* 0x000000ff0d00720c */ /* 0x000fc60003f45270 */
[----:B------:R-:W-:Y:S01]  /*d370*/  FMUL R194, R11, UR27 ;  /* 0x0000001b0bc27c20 */ /* 0x000fe20008400000 */
[----:B------:R-:W-:-:S03]  /*d380*/  FSEL R141, R141, -INF , !P2 ;  /* 0xff8000008d8d7808 */ /* 0x000fc60005000000 */
        /* <DEDUP_REMOVED lines=19> */
[----:B------:R-:W-:Y:S01]  /*d4c0*/  FMNMX R9, R25, R4, !PT ;  /* 0x0000000419097209 */ /* 0x000fe20007800000 */
[----:B------:R-:W-:Y:S01]  /*d4d0*/  @!P3 FMUL R27, R27, 0.5 ;  /* 0x3f0000001b1bb820 */ /* 0x000fe20000400000 */
[--C-:B------:R-:W-:Y:S01]  /*d4e0*/  FFMA R62, R62, UR27, -R194.reuse ;  /* 0x0000001b3e3e7c23 */ /* 0x100fe200080008c2 */
[----:B------:R-:W-:Y:S01]  /*d4f0*/  @!P5 FMUL R30, R30, 0.5 ;  /* 0x3f0000001e1ed820 */ /* 0x000fe20000400000 */
[--C-:B------:R-:W-:Y:S01]  /*d500*/  FFMA R16, R59, UR27, -R194.reuse ;  /* 0x0000001b3b107c23 */ /* 0x100fe200080008c2 */
[----:B------:R-:W1:Y:S01]  /*d510*/  MUFU.EX2 R8, R8 ;  /* 0x0000000800087308 */ /* 0x000e620000000800 */
[----:B------:R-:W-:Y:S01]  /*d520*/  @!P4 FMUL R189, R189, 0.5 ;  /* 0x3f000000bdbdc820 */ /* 0x000fe20000400000 */
[----:B------:R-:W-:Y:S01]  /*d530*/  @!P6 FMUL R191, R191, 0.5 ;  /* 0x3f000000bfbfe820 */ /* 0x000fe20000400000 */
[----:B------:R-:W-:Y:S01]  /*d540*/  FMNMX R4, R28, R9, !PT ;  /* 0x000000091c047209 */ /* 0x000fe20007800000 */
[--C-:B------:R-:W-:Y:S01]  /*d550*/  FFMA R43, R63, UR27, -R194.reuse ;  /* 0x0000001b3f2b7c23 */ /* 0x100fe200080008c2 */
[--C-:B------:R-:W-:Y:S01]  /*d560*/  FFMA R17, R67, UR27, -R194.reuse ;  /* 0x0000001b43117c23 */ /* 0x100fe200080008c2 */
[--C-:B------:R-:W-:Y:S01]  /*d570*/  FFMA R18, R75, UR27, -R194.reuse ;  /* 0x0000001b4b127c23 */ /* 0x100fe200080008c2 */
[----:B------:R-:W-:Y:S01]  /*d580*/  FMNMX R9, R29, R4, !PT ;  /* 0x000000041d097209 */ /* 0x000fe20007800000 */
[----:B------:R2:W3:Y:S01]  /*d590*/  MUFU.EX2 R31, R27 ;  /* 0x0000001b001f7308 */ /* 0x0004e20000000800 */
[--C-:B------:R-:W-:Y:S01]  /*d5a0*/  FFMA R50, R70, UR27, -R194.reuse ;  /* 0x0000001b46327c23 */ /* 0x100fe200080008c2 */
[--C-:B------:R-:W-:Y:S01]  /*d5b0*/  FFMA R74, R74, UR27, -R194.reuse ;  /* 0x0000001b4a4a7c23 */ /* 0x100fe200080008c2 */
[----:B------:R-:W-:Y:S01]  /*d5c0*/  FMNMX R4, R32, R9, !PT ;  /* 0x0000000920047209 */ /* 0x000fe20007800000 */
[--C-:B------:R-:W-:Y:S01]  /*d5d0*/  FFMA R78, R78, UR27, -R194.reuse ;  /* 0x0000001b4e4e7c23 */ /* 0x100fe200080008c2 */
[--C-:B------:R-:W-:Y:S01]  /*d5e0*/  FFMA R51, R79, UR27, -R194.reuse ;  /* 0x0000001b4f337c23 */ /* 0x100fe200080008c2 */
[--C-:B------:R-:W-:Y:S01]  /*d5f0*/  FFMA R19, R83, UR27, -R194.reuse ;  /* 0x0000001b53137c23 */ /* 0x100fe200080008c2 */
[----:B------:R-:W-:Y:S01]  /*d600*/  FMNMX R9, R33, R4, !PT ;  /* 0x0000000421097209 */ /* 0x000fe20007800000 */
[----:B------:R-:W4:Y:S01]  /*d610*/  MUFU.EX2 R30, R30 ;  /* 0x0000001e001e7308 */ /* 0x000f220000000800 */
[----:B-1----:R-:W-:Y:S01]  /*d620*/  @!P2 FMUL R8, R8, R8 ;  /* 0x000000080808a220 */ /* 0x002fe20000400000 */
[----:B------:R-:W-:Y:S01]  /*d630*/  FSETP.GEU.AND P2, PT, R35, -126, PT ;  /* 0xc2fc00002300780b */ /* 0x000fe20003f4e000 */
[--C-:B--2---:R-:W-:Y:S01]  /*d640*/  FFMA R27, R39, UR27, -R194.reuse ;  /* 0x0000001b271b7c23 */ /* 0x104fe200080008c2 */
[--C-:B------:R-:W-:Y:S01]  /*d650*/  FFMA R39, R55, UR27, -R194.reuse ;  /* 0x0000001b37277c23 */ /* 0x100fe200080008c2 */
[----:B------:R-:W-:Y:S01]  /*d660*/  FMNMX R4, R36, R9, !PT ;  /* 0x0000000924047209 */ /* 0x000fe20007800000 */
[--C-:B------:R-:W-:Y:S01]  /*d670*/  FFMA R55, R87, UR27, -R194.reuse ;  /* 0x0000001b57377c23 */ /* 0x100fe200080008c2 */
[--C-:B------:R-:W-:Y:S01]  /*d680*/  FFMA R59, R95, UR27, -R194.reuse ;  /* 0x0000001b5f3b7c23 */ /* 0x100fe200080008c2 */
[----:B------:R-:W1:Y:S01]  /*d690*/  MUFU.EX2 R189, R189 ;  /* 0x000000bd00bd7308 */ /* 0x000e620000000800 */
[----:B---3--:R-:W-:Y:S01]  /*d6a0*/  @!P3 FMUL R31, R31, R31 ;  /* 0x0000001f1f1fb220 */ /* 0x008fe20000400000 */
[----:B------:R-:W-:Y:S01]  /*d6b0*/  FSETP.GEU.AND P3, PT, R34, -126, PT ;  /* 0xc2fc00002200780b */ /* 0x000fe20003f6e000 */
[--C-:B------:R-:W-:Y:S01]  /*d6c0*/  FFMA R20, R91, UR27, -R194.reuse ;  /* 0x0000001b5b147c23 */ /* 0x100fe200080008c2 */
[----:B------:R-:W-:Y:S01]  /*d6d0*/  FMNMX R9, R37, R4, !PT ;  /* 0x0000000425097209 */ /* 0x000fe20007800000 */
[--C-:B------:R-:W-:Y:S01]  /*d6e0*/  FFMA R90, R90, UR27, -R194.reuse ;  /* 0x0000001b5a5a7c23 */ /* 0x100fe200080008c2 */
[--C-:B------:R-:W-:Y:S01]  /*d6f0*/  FFMA R94, R94, UR27, -R194.reuse ;  /* 0x0000001b5e5e7c23 */ /* 0x100fe200080008c2 */
[----:B------:R-:W-:Y:S01]  /*d700*/  @!P2 FMUL R35, R35, 0.5 ;  /* 0x3f0000002323a820 */ /* 0x000fe20000400000 */
[----:B------:R-:W2:Y:S01]  /*d710*/  MUFU.EX2 R191, R191 ;  /* 0x000000bf00bf7308 */ /* 0x000ea20000000800 */
[----:B----4-:R-:W-:Y:S01]  /*d720*/  @!P5 FMUL R30, R30, R30 ;  /* 0x0000001e1e1ed220 */ /* 0x010fe20000400000 */
[----:B------:R-:W-:Y:S01]  /*d730*/  FSETP.GEU.AND P5, PT, R42, -126, PT ;  /* 0xc2fc00002a00780b */ /* 0x000fe20003fae000 */
[--C-:B------:R-:W-:Y:S01]  /*d740*/  FFMA R63, R102, UR27, -R194.reuse ;  /* 0x0000001b663f7c23 */ /* 0x100fe200080008c2 */
[----:B------:R-:W-:Y:S01]  /*d750*/  FMNMX R4, R40, R9, !PT ;  /* 0x0000000928047209 */ /* 0x000fe20007800000 */
[--C-:B------:R-:W-:Y:S01]  /*d760*/  FFMA R21, R99, UR27, -R194.reuse ;  /* 0x0000001b63157c23 */ /* 0x100fe200080008c2 */
[--C-:B------:R-:W-:Y:S01]  /*d770*/  FFMA R22, R103, UR27, -R194.reuse ;  /* 0x0000001b67167c23 */ /* 0x100fe200080008c2 */
[----:B------:R-:W-:Y:S01]  /*d780*/  @!P3 FMUL R34, R34, 0.5 ;  /* 0x3f0000002222b820 */ /* 0x000fe20000400000 */
[----:B------:R3:W4:Y:S01]  /*d790*/  MUFU.EX2 R192, R35 ;  /* 0x0000002300c07308 */ /* 0x0007220000000800 */
[----:B-1----:R-:W-:Y:S01]  /*d7a0*/  @!P4 FMUL R189, R189, R189 ;  /* 0x000000bdbdbdc220 */ /* 0x002fe20000400000 */
[----:B------:R-:W-:Y:S01]  /*d7b0*/  FSETP.GEU.AND P4, PT, R27, -126, PT ;  /* 0xc2fc00001b00780b */ /* 0x000fe20003f8e000 */
[--C-:B------:R-:W-:Y:S01]  /*d7c0*/  FFMA R23, R107, UR27, -R194.reuse ;  /* 0x0000001b6b177c23 */ /* 0x100fe200080008c2 */
[----:B------:R-:W-:Y:S01]  /*d7d0*/  FMNMX R9, R41, R4, !PT ;  /* 0x0000000429097209 */ /* 0x000fe20007800000 */
[--C-:B------:R-:W-:Y:S01]  /*d7e0*/  FFMA R70, R111, UR27, -R194.reuse ;  /* 0x0000001b6f467c23 */ /* 0x100fe200080008c2 */
[--C-:B------:R-:W-:Y:S01]  /*d7f0*/  FFMA R67, R110, UR27, -R194.reuse ;  /* 0x0000001b6e437c23 */ /* 0x100fe200080008c2 */
[----:B------:R-:W-:Y:S01]  /*d800*/  @!P5 FMUL R42, R42, 0.5 ;  /* 0x3f0000002a2ad820 */ /* 0x000fe20000400000 */
[----:B------:R-:W1:Y:S01]  /*d810*/  MUFU.EX2 R34, R34 ;  /* 0x0000002200227308 */ /* 0x000e620000000800 */
[--C-:B---3--:R-:W-:Y:S01]  /*d820*/  FFMA R35, R47, UR27, -R194.reuse ;  /* 0x0000001b2f237c23 */ /* 0x108fe200080008c2 */
[----:B--2---:R-:W-:Y:S01]  /*d830*/  @!P6 FMUL R191, R191, R191 ;  /* 0x000000bfbfbfe220 */ /* 0x004fe20000400000 */
[----:B------:R-:W-:Y:S01]  /*d840*/  FSETP.GEU.AND P6, PT, R14, -126, PT ;  /* 0xc2fc00000e00780b */ /* 0x000fe20003fce000 */
[--C-:B------:R-:W-:Y:S01]  /*d850*/  FFMA R47, R71, UR27, -R194.reuse ;  /* 0x0000001b472f7c23 */ /* 0x100fe200080008c2 */
[----:B------:R-:W-:Y:S01]  /*d860*/  FMNMX R4, R44, R9, !PT ;  /* 0x000000092c047209 */ /* 0x000fe20007800000 */
[--C-:B------:R-:W-:Y:S01]  /*d870*/  FFMA R95, R114, UR27, -R194.reuse ;  /* 0x0000001b725f7c23 */ /* 0x100fe200080008c2 */
[----:B------:R-:W-:Y:S01]  /*d880*/  @!P4 FMUL R27, R27, 0.5 ;  /* 0x3f0000001b1bc820 */ /* 0x000fe20000400000 */
[----:B------:R2:W3:Y:S01]  /*d890*/  MUFU.EX2 R187, R42 ;  /* 0x0000002a00bb7308 */ /* 0x0004e20000000800 */
[----:B----4-:R-:W-:Y:S01]  /*d8a0*/  @!P2 FMUL R192, R192, R192 ;  /* 0x000000c0c0c0a220 */ /* 0x010fe20000400000 */
[----:B------:R-:W-:Y:S01]  /*d8b0*/  FSETP.GEU.AND P2, PT, R46, -126, PT ;  /* 0xc2fc00002e00780b */ /* 0x000fe20003f4e000 */
[--C-:B------:R-:W-:Y:S01]  /*d8c0*/  FFMA R71, R118, UR27, -R194.reuse ;  /* 0x0000001b76477c23 */ /* 0x100fe200080008c2 */
[----:B------:R-:W-:Y:S01]  /*d8d0*/  FMNMX R9, R45, R4, !PT ;  /* 0x000000042d097209 */ /* 0x000fe20007800000 */
[--C-:B------:R-:W-:Y:S01]  /*d8e0*/  FFMA R75, R126, UR27, -R194.reuse ;  /* 0x0000001b7e4b7c23 */ /* 0x100fe200080008c2 */
[--C-:B------:R-:W-:Y:S01]  /*d8f0*/  FFMA R91, R122, UR27, -R194.reuse ;  /* 0x0000001b7a5b7c23 */ /* 0x100fe200080008c2 */
[--C-:B------:R-:W-:Y:S01]  /*d900*/  FFMA R99, R123, UR27, -R194.reuse ;  /* 0x0000001b7b637c23 */ /* 0x100fe200080008c2 */
[----:B------:R-:W4:Y:S01]  /*d910*/  MUFU.EX2 R27, R27 ;  /* 0x0000001b001b7308 */ /* 0x000f220000000800 */
[----:B-1----:R-:W-:Y:S01]  /*d920*/  @!P3 FMUL R34, R34, R34 ;  /* 0x000000222222b220 */ /* 0x002fe20000400000 */
[----:B------:R-:W-:Y:S01]  /*d930*/  FSETP.GEU.AND P3, PT, R35, -126, PT ;  /* 0xc2fc00002300780b */ /* 0x000fe20003f6e000 */
[----:B------:R-:W-:Y:S01]  /*d940*/  @!P6 FMUL R14, R14, 0.5 ;  /* 0x3f0000000e0ee820 */ /* 0x000fe20000400000 */
[--C-:B--2---:R-:W-:Y:S01]  /*d950*/  FFMA R42, R58, UR27, -R194.reuse ;  /* 0x0000001b3a2a7c23 */ /* 0x104fe200080008c2 */
[----:B------:R-:W-:Y:S01]  /*d960*/  FMNMX R4, R48, R9, !PT ;  /* 0x0000000930047209 */ /* 0x000fe20007800000 */
[--C-:B------:R-:W-:Y:S01]  /*d970*/  FFMA R58, R86, UR27, -R194.reuse ;  /* 0x0000001b563a7c23 */ /* 0x100fe200080008c2 */
[----:B------:R-:W-:Y:S01]  /*d980*/  @!P2 FMUL R46, R46, 0.5 ;  /* 0x3f0000002e2ea820 */ /* 0x000fe20000400000 */
[--C-:B------:R-:W-:Y:S01]  /*d990*/  FFMA R102, R127, UR27, -R194.reuse ;  /* 0x0000001b7f667c23 */ /* 0x100fe200080008c2 */
[----:B------:R-:W1:Y:S01]  /*d9a0*/  MUFU.EX2 R14, R14 ;  /* 0x0000000e000e7308 */ /* 0x000e620000000800 */
[----:B---3--:R-:W-:Y:S01]  /*d9b0*/  @!P5 FMUL R187, R187, R187 ;  /* 0x000000bbbbbbd220 */ /* 0x008fe20000400000 */
[----:B------:R-:W-:Y:S01]  /*d9c0*/  FSETP.GEU.AND P5, PT, R15, -126, PT ;  /* 0xc2fc00000f00780b */ /* 0x000fe20003fae000 */
[--C-:B------:R-:W-:Y:S01]  /*d9d0*/  FFMA R13, R130, UR27, -R194.reuse ;  /* 0x0000001b820d7c23 */ /* 0x100fe200080008c2 */
[----:B------:R-:W-:Y:S01]  /*d9e0*/  FMNMX R9, R49, R4, !PT ;  /* 0x0000000431097209 */ /* 0x000fe20007800000 */
[--C-:B------:R-:W-:Y:S01]  /*d9f0*/  FFMA R79, R134, UR27, -R194.reuse ;  /* 0x0000001b864f7c23 */ /* 0x100fe200080008c2 */
[----:B------:R-:W-:Y:S01]  /*da00*/  @!P3 FMUL R35, R35, 0.5 ;  /* 0x3f0000002323b820 */ /* 0x000fe20000400000 */
[--C-:B------:R-:W-:Y:S01]  /*da10*/  FFMA R12, R138, UR27, -R194.reuse ;  /* 0x0000001b8a0c7c23 */ /* 0x100fe200080008c2 */
[----:B------:R2:W3:Y:S01]  /*da20*/  MUFU.EX2 R190, R46 ;  /* 0x0000002e00be7308 */ /* 0x0004e20000000800 */
[----:B----4-:R-:W-:Y:S01]  /*da30*/  @!P4 FMUL R27, R27, R27 ;  /* 0x0000001b1b1bc220 */ /* 0x010fe20000400000 */
[----:B------:R-:W-:Y:S01]  /*da40*/  FSETP.GEU.AND P4, PT, R38, -126, PT ;  /* 0xc2fc00002600780b */ /* 0x000fe20003f8e000 */
[--C-:B------:R-:W-:Y:S01]  /*da50*/  FFMA R10, R146, UR27, -R194.reuse ;  /* 0x0000001b920a7c23 */ /* 0x100fe200080008c2 */
[----:B------:R-:W-:Y:S01]  /*da60*/  FMNMX R4, R52, R9, !PT ;  /* 0x0000000934047209 */ /* 0x000fe20007800000 */
[--C-:B------:R-:W-:Y:S01]  /*da70*/  FFMA R83, R142, UR27, -R194.reuse ;  /* 0x0000001b8e537c23 */ /* 0x100fe200080008c2 */
[--C-:B------:R-:W-:Y:S01]  /*da80*/  FFMA R87, R139, UR27, -R194.reuse ;  /* 0x0000001b8b577c23 */ /* 0x100fe200080008c2 */
[----:B------:R-:W-:Y:S01]  /*da90*/  @!P5 FMUL R15, R15, 0.5 ;  /* 0x3f0000000f0fd820 */ /* 0x000fe20000400000 */
[----:B------:R-:W4:Y:S01]  /*daa0*/  MUFU.EX2 R35, R35 ;  /* 0x0000002300237308 */ /* 0x000f220000000800 */
        /* <DEDUP_REMOVED lines=10> */
[----:B------:R-:W-:Y:S01]  /*db50*/  FFMA R86, R143, UR27, -R194 ;  /* 0x0000001b8f567c23 */ /* 0x000fe200080008c2 */
[----:B------:R-:W-:-:S03]  /*db60*/  FMNMX R4, R56, R9, !PT ;  /* 0x0000000938047209 */ /* 0x000fc60007800000 */
[----:B------:R-:W-:Y:S01]  /*db70*/  @!P6 FMUL R54, R54, 0.5 ;  /* 0x3f0000003636e820 */ /* 0x000fe20000400000 */
[----:B------:R-:W2:Y:S01]  /*db80*/  MUFU.EX2 R38, R38 ;  /* 0x0000002600267308 */ /* 0x000ea20000000800 */
[----:B----4-:R-:W-:Y:S01]  /*db90*/  @!P3 FMUL R35, R35, R35 ;  /* 0x000000232323b220 */ /* 0x010fe20000400000 */
        /* <DEDUP_REMOVED lines=9> */
[----:B--2---:R-:W-:Y:S01]  /*dc30*/  @!P4 FMUL R38, R38, R38 ;  /* 0x000000262626c220 */ /* 0x004fe20000400000 */
[----:B------:R-:W-:Y:S01]  /*dc40*/  FSETP.GEU.AND P4, PT, R16, -126, PT ;  /* 0xc2fc00001000780b */ /* 0x000fe20003f8e000 */
[--C-:B---3--:R-:W-:Y:S01]  /*dc50*/  FFMA R54, R82, UR27, -R194.reuse ;  /* 0x0000001b52367c23 */ /* 0x108fe200080008c2 */
[----:B------:R-:W-:Y:S01]  /*dc60*/  FMNMX R9, R61, R4, !PT ;  /* 0x000000043d097209 */ /* 0x000fe20007800000 */
[----:B------:R-:W-:Y:S02]  /*dc70*/  FFMA R82, R135, UR27, -R194 ;  /* 0x0000001b87527c23 */ /* 0x000fe400080008c2 */
[----:B------:R-:W-:Y:S01]  /*dc80*/  @!P5 FMUL R62, R62, 0.5 ;  /* 0x3f0000003e3ed820 */ /* 0x000fe20000400000 */
[----:B------:R-:W2:Y:S01]  /*dc90*/  MUFU.EX2 R42, R42 ;  /* 0x0000002a002a7308 */ /* 0x000ea20000000800 */
[----:B----4-:R-:W-:Y:S01]  /*dca0*/  @!P6 FMUL R188, R188, R188 ;  /* 0x000000bcbcbce220 */ /* 0x010fe20000400000 */
[----:B------:R-:W-:-:S02]  /*dcb0*/  FSETP.GEU.AND P6, PT, R43, -126, PT ;  /* 0xc2fc00002b00780b */ /* 0x000fc40003fce000 */
        /* <DEDUP_REMOVED lines=10> */
[----:B---3--:R-:W-:Y:S01]  /*dd60*/  FFMA R62, R98, UR27, -R194 ;  /* 0x0000001b623e7c23 */ /* 0x008fe200080008c2 */
        /* <DEDUP_REMOVED lines=12> */
[----:B------:R-:W1:Y:S01]  /*de30*/  MUFU.EX2 R17, R17 ;  /* 0x0000001100117308 */ /* 0x000e620000000800 */
[----:B--2---:R-:W-:Y:S01]  /*de40*/  @!P6 FMUL R43, R43, R43 ;  /* 0x0000002b2b2be220 */ /* 0x004fe20000400000 */
[----:B------:R-:W-:Y:S02]  /*de50*/  FSETP.GEU.AND P6, PT, R74, -126, PT ;  /* 0xc2fc00004a00780b */ /* 0x000fe40003fce000 */
[----:B------:R-:W-:-:S03]  /*de60*/  FMNMX R9, R73, R4, !PT ;  /* 0x0000000449097209 */ /* 0x000fc60007800000 */
[----:B------:R-:W-:Y:S01]  /*de70*/  @!P4 FMUL R50, R50, 0.5 ;  /* 0x3f0000003232c820 */ /* 0x000fe20000400000 */
[----:B------:R-:W2:Y:S01]  /*de80*/  MUFU.EX2 R47, R47 ;  /* 0x0000002f002f7308 */ /* 0x000ea20000000800 */
[----:B---3--:R-:W-:Y:S01]  /*de90*/  @!P2 FMUL R46, R46, R46 ;  /* 0x0000002e2e2ea220 */ /* 0x008fe20000400000 */
        /* <DEDUP_REMOVED lines=19> */
[----:B------:R1:W3:Y:S01]  /*dfd0*/  MUFU.EX2 R184, R78 ;  /* 0x0000004e00b87308 */ /* 0x0002e20000000800 */
[----:B----4-:R-:W-:Y:S01]  /*dfe0*/  @!P6 FMUL R185, R185, R185 ;  /* 0x000000b9b9b9e220 */ /* 0x010fe20000400000 */
[----:B------:R-:W-:Y:S02]  /*dff0*/  FSETP.GEU.AND P6, PT, R19, -126, PT ;  /* 0xc2fc00001300780b */ /* 0x000fe40003fce000 */
[----:B------:R-:W-:-:S03]  /*e000*/  FMNMX R4, R84, R9, !PT ;  /* 0x0000000954047209 */ /* 0x000fc60007800000 */
[----:B------:R-:W-:Y:S01]  /*e010*/  @!P4 FMUL R51, R51, 0.5 ;  /* 0x3f0000003333c820 */ /* 0x000fe20000400000 */
[----:B------:R-:W4:Y:S01]  /*e020*/  MUFU.EX2 R54, R54 ;  /* 0x0000003600367308 */ /* 0x000f220000000800 */
[----:B--2---:R-:W-:Y:S01]  /*e030*/  @!P2 FMUL R18, R18, R18 ;  /* 0x000000121212a220 */ /* 0x004fe20000400000 */
[----:B------:R-:W-:Y:S01]  /*e040*/  FSETP.GEU.AND P2, PT, R58, -126, PT ;  /* 0xc2fc00003a00780b */ /* 0x000fe20003f4e000 */
[----:B-1----:R-:W-:Y:S01]  /*e050*/  FFMA R78, R119, UR27, -R194 ;  /* 0x0000001b774e7c23 */ /* 0x002fe200080008c2 */
[----:B------:R-:W-:-:S03]  /*e060*/  FMNMX R9, R85, R4, !PT ;  /* 0x0000000455097209 */ /* 0x000fc60007800000 */
[----:B------:R-:W-:Y:S01]  /*e070*/  @!P6 FMUL R19, R19, 0.5 ;  /* 0x3f0000001313e820 */ /* 0x000fe20000400000 */
[----:B------:R-:W1:Y:S01]  /*e080*/  MUFU.EX2 R51, R51 ;  /* 0x0000003300337308 */ /* 0x000e620000000800 */
[----:B---3--:R-:W-:Y:S01]  /*e090*/  @!P3 FMUL R184, R184, R184 ;  /* 0x000000b8b8b8b220 */ /* 0x008fe20000400000 */
[----:B------:R-:W-:Y:S02]  /*e0a0*/  FSETP.GEU.AND P3, PT, R55, -126, PT ;  /* 0xc2fc00003700780b */ /* 0x000fe40003f6e000 */
        /* <DEDUP_REMOVED lines=27> */
[----:B------:R1:W5:Y:S01]  /*e260*/  MUFU.EX2 R98, R94 ;  /* 0x0000005e00627308 */ /* 0x0003620000000800 */
[----:B------:R-:W-:Y:S01]  /*e270*/  FMNMX R4, R100, R9, !PT ;  /* 0x0000000964047209 */ /* 0x000fe20007800000 */
[----:B--2---:R-:W-:Y:S01]  /*e280*/  @!P5 FMUL R20, R20, R20 ;  /* 0x000000141414d220 */ /* 0x004fe20000400000 */
[----:B------:R-:W-:Y:S01]  /*e290*/  FSETP.GEU.AND P5, PT, R63, -126, PT ;  /* 0xc2fc00003f00780b */ /* 0x000fe20003fae000 */
[--C-:B---3--:R-:W-:Y:S01]  /*e2a0*/  FFMA R90, R147, UR27, -R194.reuse ;  /* 0x0000001b935a7c23 */ /* 0x108fe200080008c2 */
[----:B------:R-:W-:Y:S02]  /*e2b0*/  FMNMX R9, R101, R4, !PT ;  /* 0x0000000465097209 */ /* 0x000fe40007800000 */
[----:B------:R-:W-:Y:S01]  /*e2c0*/  @!P3 FMUL R62, R62, 0.5 ;  /* 0x3f0000003e3eb820 */ /* 0x000fe20000400000 */
[----:B------:R-:W2:Y:S01]  /*e2d0*/  MUFU.EX2 R59, R59 ;  /* 0x0000003b003b7308 */ /* 0x000ea20000000800 */
[----:B----4-:R-:W-:Y:S01]  /*e2e0*/  @!P4 FMUL R149, R149, R149 ;  /* 0x000000959595c220 */ /* 0x010fe20000400000 */
[----:B------:R-:W-:Y:S01]  /*e2f0*/  FSETP.GEU.AND P4, PT, R21, -126, PT ;  /* 0xc2fc00001500780b */ /* 0x000fe20003f8e000 */
[----:B-1----:R-:W-:Y:S01]  /*e300*/  FFMA R94, R151, UR27, -R194 ;  /* 0x0000001b975e7c23 */ /* 0x002fe200080008c2 */
[----:B------:R-:W-:-:S04]  /*e310*/  FMNMX R4, R104, R9, !PT ;  /* 0x0000000968047209 */ /* 0x000fc80007800000 */
[----:B------:R-:W1:Y:S01]  /*e320*/  MUFU.EX2 R62, R62 ;  /* 0x0000003e003e7308 */ /* 0x000e620000000800 */
[----:B-----5:R-:W-:Y:S01]  /*e330*/  @!P6 FMUL R98, R98, R98 ;  /* 0x000000626262e220 */ /* 0x020fe20000400000 */
[----:B------:R-:W-:Y:S01]  /*e340*/  FMNMX R9, R105, R4, !PT ;  /* 0x0000000469097209 */ /* 0x000fe20007800000 */
[----:B------:R-:W-:Y:S01]  /*e350*/  @!P5 FMUL R63, R63, 0.5 ;  /* 0x3f0000003f3fd820 */ /* 0x000fe20000400000 */
[----:B------:R-:W-:Y:S02]  /*e360*/  FSETP.GEU.AND P6, PT, R22, -126, PT ;  /* 0xc2fc00001600780b */ /* 0x000fe40003fce000 */
[----:B------:R-:W-:Y:S01]  /*e370*/  FMNMX R4, R108, R9, !PT ;  /* 0x000000096c047209 */ /* 0x000fe20007800000 */
[----:B------:R-:W-:Y:S01]  /*e380*/  @!P4 FMUL R21, R21, 0.5 ;  /* 0x3f0000001515c820 */ /* 0x000fe20000400000 */
[----:B--2---:R-:W-:Y:S01]  /*e390*/  @!P2 FMUL R59, R59, R59 ;  /* 0x0000003b3b3ba220 */ /* 0x004fe20000400000 */
[----:B------:R-:W-:Y:S01]  /*e3a0*/  FSETP.GEU.AND P2, PT, R66, -126, PT ;  /* 0xc2fc00004200780b */ /* 0x000fe20003f4e000 */
[----:B------:R-:W2:Y:S01]  /*e3b0*/  MUFU.EX2 R63, R63 ;  /* 0x0000003f003f7308 */ /* 0x000ea20000000800 */
[----:B------:R-:W-:-:S04]  /*e3c0*/  FMNMX R9, R109, R4, !PT ;  /* 0x000000046d097209 */ /* 0x000fc80007800000 */
[----:B------:R-:W-:Y:S01]  /*e3d0*/  FMNMX R4, R112, R9, !PT ;  /* 0x0000000970047209 */ /* 0x000fe20007800000 */
[----:B-1----:R-:W-:Y:S01]  /*e3e0*/  @!P3 FMUL R62, R62, R62 ;  /* 0x0000003e3e3eb220 */ /* 0x002fe20000400000 */
[----:B------:R-:W-:Y:S01]  /*e3f0*/  FSETP.GEU.AND P3, PT, R23, -126, PT ;  /* 0xc2fc00001700780b */ /* 0x000fe20003f6e000 */
[----:B------:R-:W1:Y:S01]  /*e400*/  MUFU.EX2 R21, R21 ;  /* 0x0000001500157308 */ /* 0x000e620000000800 */
[----:B------:R-:W-:Y:S01]  /*e410*/  @!P6 FMUL R22, R22, 0.5 ;  /* 0x3f0000001616e820 */ /* 0x000fe20000400000 */
[----:B------:R-:W-:Y:S02]  /*e420*/  FMNMX R9, R113, R4, !PT ;  /* 0x0000000471097209 */ /* 0x000fe40007800000 */
[----:B------:R-:W-:Y:S02]  /*e430*/  @!P2 FMUL R66, R66, 0.5 ;  /* 0x3f0000004242a820 */ /* 0x000fe40000400000 */
[----:B------:R-:W-:Y:S02]  /*e440*/  FMNMX R4, R116, R9, !PT ;  /* 0x0000000974047209 */ /* 0x000fe40007800000 */
[----:B------:R-:W3:Y:S01]  /*e450*/  MUFU.EX2 R22, R22 ;  /* 0x0000001600167308 */ /* 0x000ee20000000800 */
[----:B--2---:R-:W-:Y:S01]  /*e460*/  @!P5 FMUL R63, R63, R63 ;  /* 0x0000003f3f3fd220 */ /* 0x004fe20000400000 */
[----:B------:R-:W-:-:S02]  /*e470*/  FMNMX R9, R117, R4, !PT ;  /* 0x0000000475097209 */ /* 0x000fc40007800000 */
[----:B------:R-:W-:Y:S01]  /*e480*/  @!P3 FMUL R23, R23, 0.5 ;  /* 0x3f0000001717b820 */ /* 0x000fe20000400000 */
[----:B------:R-:W-:Y:S02]  /*e490*/  FSETP.GEU.AND P5, PT, R70, -126, PT ;  /* 0xc2fc00004600780b */ /* 0x000fe40003fae000 */
[----:B------:R-:W-:Y:S01]  /*e4a0*/  FMNMX R4, R120, R9, !PT ;  /* 0x0000000978047209 */ /* 0x000fe20007800000 */
[----:B------:R-:W2:Y:S01]  /*e4b0*/  MUFU.EX2 R66, R66 ;  /* 0x0000004200427308 */ /* 0x000ea20000000800 */
[----:B-1----:R-:W-:Y:S01]  /*e4c0*/  @!P4 FMUL R21, R21, R21 ;  /* 0x000000151515c220 */ /* 0x002fe20000400000 */
[----:B------:R-:W-:Y:S02]  /*e4d0*/  FSETP.GEU.AND P4, PT, R67, -126, PT ;  /* 0xc2fc00004300780b */ /* 0x000fe40003f8e000 */
[----:B------:R-:W-:-:S04]  /*e4e0*/  FMNMX R9, R121, R4, !PT ;  /* 0x0000000479097209 */ /* 0x000fc80007800000 */
[----:B------:R-:W1:Y:S01]  /*e4f0*/  MUFU.EX2 R23, R23 ;  /* 0x0000001700177308 */ /* 0x000e620000000800 */
[----:B------:R-:W-:Y:S01]  /*e500*/  FMNMX R4, R124, R9, !PT ;  /* 0x000000097c047209 */ /* 0x000fe20007800000 */
[----:B---3--:R-:W-:Y:S01]  /*e510*/  @!P6 FMUL R22, R22, R22 ;  /* 0x000000161616e220 */ /* 0x008fe20000400000 */
[----:B------:R-:W-:Y:S01]  /*e520*/  FSETP.GEU.AND P6, PT, R95, -126, PT ;  /* 0xc2fc00005f00780b */ /* 0x000fe20003fce000 */
[----:B------:R-:W-:Y:S01]  /*e530*/  @!P5 FMUL R70, R70, 0.5 ;  /* 0x3f0000004646d820 */ /* 0x000fe20000400000 */
[----:B------:R-:W-:Y:S02]  /*e540*/  FMNMX R9, R125, R4, !PT ;  /* 0x000000047d097209 */ /* 0x000fe40007800000 */
        /* <DEDUP_REMOVED lines=40> */
[----:B------:R-:W-:-:S03]  /*e7d0*/  @!P2 FMUL R75, R75, 0.5 ;  /* 0x3f0000004b4ba820 */ /* 0x000fc60000400000 */
[----:B------:R-:W3:Y:S01]  /*e7e0*/  SHFL.BFLY PT, R4, R9, 0x1, 0x1f ;  /* 0x0c201f0009047f89 */ /* 0x000ee200000e0000 */
[----:B------:R-:W4:Y:S01]  /*e7f0*/  MUFU.EX2 R99, R99 ;  /* 0x0000006300637308 */ /* 0x000f220000000800 */
[----:B--2---:R-:W-:Y:S01]  /*e800*/  @!P5 FMUL R91, R91, R91 ;  /* 0x0000005b5b5bd220 */ /* 0x004fe20000400000 */
[----:B------:R-:W-:Y:S02]  /*e810*/  FSETP.GEU.AND P5, PT, R106, -126, PT ;  /* 0xc2fc00006a00780b */ /* 0x000fe40003fae000 */
[----:B------:R-:W-:-:S04]  /*e820*/  @!P3 FMUL R102, R102, 0.5 ;  /* 0x3f0000006666b820 */ /* 0x000fc80000400000 */
[----:B------:R-:W2:Y:S01]  /*e830*/  MUFU.EX2 R75, R75 ;  /* 0x0000004b004b7308 */ /* 0x000ea20000000800 */
[----:B-1----:R-:W-:Y:S01]  /*e840*/  @!P4 FMUL R78, R78, R78 ;  /* 0x0000004e4e4ec220 */ /* 0x002fe20000400000 */
[----:B------:R-:W-:-:S05]  /*e850*/  FSETP.GEU.AND P4, PT, R13, -126, PT ;  /* 0xc2fc00000d00780b */ /* 0x000fca0003f8e000 */
[----:B------:R-:W-:Y:S01]  /*e860*/  @!P5 FMUL R106, R106, 0.5 ;  /* 0x3f0000006a6ad820 */ /* 0x000fe20000400000 */
[----:B------:R-:W1:Y:S01]  /*e870*/  MUFU.EX2 R102, R102 ;  /* 0x0000006600667308 */ /* 0x000e620000000800 */
[----:B----4-:R-:W-:Y:S01]  /*e880*/  @!P6 FMUL R99, R99, R99 ;  /* 0x000000636363e220 */ /* 0x010fe20000400000 */
[----:B------:R-:W-:Y:S02]  /*e890*/  FSETP.GEU.AND P6, PT, R79, -126, PT ;  /* 0xc2fc00004f00780b */ /* 0x000fe40003fce000 */
[----:B---3--:R-:W-:-:S03]  /*e8a0*/  FMNMX R4, R9, R4, !PT ;  /* 0x0000000409047209 */ /* 0x008fc60007800000 */
[----:B------:R-:W-:Y:S01]  /*e8b0*/  @!P4 FMUL R13, R13, 0.5 ;  /* 0x3f0000000d0dc820 */ /* 0x000fe20000400000 */
[----:B--2---:R-:W-:Y:S01]  /*e8c0*/  @!P2 FMUL R75, R75, R75 ;  /* 0x0000004b4b4ba220 */ /* 0x004fe20000400000 */
[----:B------:R-:W-:Y:S01]  /*e8d0*/  FSETP.GEU.AND P2, PT, R82, -126, PT ;  /* 0xc2fc00005200780b */ /* 0x000fe20003f4e000 */
[----:B------:R-:W2:Y:S01]  /*e8e0*/  MUFU.EX2 R106, R106 ;  /* 0x0000006a006a7308 */ /* 0x000ea20000000800 */
[----:B------:R-:W3:Y:S04]  /*e8f0*/  SHFL.BFLY PT, R9, R4, 0x2, 0x1f ;  /* 0x0c401f0004097f89 */ /* 0x000ee800000e0000 */
[----:B------:R-:W-:Y:S01]  /*e900*/  @!P6 FMUL R79, R79, 0.5 ;  /* 0x3f0000004f4fe820 */ /* 0x000fe20000400000 */
[----:B-1----:R-:W-:Y:S01]  /*e910*/  @!P3 FMUL R102, R102, R102 ;  /* 0x000000666666b220 */ /* 0x002fe20000400000 */
[----:B------:R-:W-:Y:S01]  /*e920*/  FSETP.GEU.AND P3, PT, R12, -126, PT ;  /* 0xc2fc00000c00780b */ /* 0x000fe20003f6e000 */
[----:B------:R-:W1:Y:S04]  /*e930*/  MUFU.EX2 R13, R13 ;  /* 0x0000000d000d7308 */ /* 0x000e680000000800 */
[----:B------:R-:W-:-:S04]  /*e940*/  @!P2 FMUL R82, R82, 0.5 ;  /* 0x3f0000005252a820 */ /* 0x000fc80000400000 */
[----:B------:R-:W4:Y:S01]  /*e950*/  MUFU.EX2 R79, R79 ;  /* 0x0000004f004f7308 */ /* 0x000f220000000800 */
[----:B--2---:R-:W-:Y:S01]  /*e960*/  @!P5 FMUL R106, R106, R106 ;  /* 0x0000006a6a6ad220 */ /* 0x004fe20000400000 */
[----:B------:R-:W-:Y:S02]  /*e970*/  FSETP.GEU.AND P5, PT, R83, -126, PT ;  /* 0xc2fc00005300780b */ /* 0x000fe40003fae000 */
[----:B------:R-:W-:-:S04]  /*e980*/  @!P3 FMUL R12, R12, 0.5 ;  /* 0x3f0000000c0cb820 */ /* 0x000fc80000400000 */
[----:B------:R-:W2:Y:S01]  /*e990*/  MUFU.EX2 R82, R82 ;  /* 0x0000005200527308 */ /* 0x000ea20000000800 */
[----:B-1----:R-:W-:Y:S01]  /*e9a0*/  @!P4 FMUL R13, R13, R13 ;  /* 0x0000000d0d0dc220 */ /* 0x002fe20000400000 */
[----:B------:R-:W-:Y:S02]  /*e9b0*/  FSETP.GEU.AND P4, PT, R87, -126, PT ;  /* 0xc2fc00005700780b */ /* 0x000fe40003f8e000 */
[----:B---3--:R-:W-:Y:S01]  /*e9c0*/  FMNMX R4, R4, R9, !PT ;  /* 0x0000000904047209 */ /* 0x008fe20007800000 */
[----:B------:R-:W-:Y:S02]  /*e9d0*/  FFMA R9, R150, UR27, -R194 ;  /* 0x0000001b96097c23 */ /* 0x000fe400080008c2 */
[----:B------:R-:W-:Y:S01]  /*e9e0*/  @!P5 FMUL R83, R83, 0.5 ;  /* 0x3f0000005353d820 */ /* 0x000fe20000400000 */
[----:B------:R-:W1:Y:S01]  /*e9f0*/  MUFU.EX2 R12, R12 ;  /* 0x0000000c000c7308 */ /* 0x000e620000000800 */
[----:B----4-:R-:W-:Y:S01]  /*ea00*/  @!P6 FMUL R79, R79, R79 ;  /* 0x0000004f4f4fe220 */ /* 0x010fe20000400000 */
[----:B------:R-:W-:-:S03]  /*ea10*/  FSETP.GEU.AND P6, PT, R86, -126, PT ;  /* 0xc2fc00005600780b */ /* 0x000fc60003fce000 */
[----:B------:R-:W-:Y:S02]  /*ea20*/  FADD R139, R50, R79 ;  /* 0x0000004f328b7221 */ /* 0x000fe40000000000 */
[----:B------:R-:W-:Y:S01]  /*ea30*/  @!P4 FMUL R87, R87, 0.5 ;  /* 0x3f0000005757c820 */ /* 0x000fe20000400000 */
[----:B------:R-:W3:Y:S01]  /*ea40*/  MUFU.EX2 R83, R83 ;  /* 0x0000005300537308 */ /* 0x000ee20000000800 */
[----:B--2---:R-:W-:Y:S01]  /*ea50*/  @!P2 FMUL R82, R82, R82 ;  /* 0x000000525252a220 */ /* 0x004fe20000400000 */
[----:B------:R-:W-:-:S04]  /*ea60*/  FSETP.GEU.AND P2, PT, R10, -126, PT ;  /* 0xc2fc00000a00780b */ /* 0x000fc80003f4e000 */
[----:B------:R-:W-:Y:S01]  /*ea70*/  F2FP.BF16.F32.PACK_AB R79, R82, R79 ;  /* 0x0000004f524f723e */ /* 0x000fe200000010ff */
[----:B------:R-:W-:Y:S01]  /*ea80*/  @!P6 FMUL R86, R86, 0.5 ;  /* 0x3f0000005656e820 */ /* 0x000fe20000400000 */
[----:B------:R-:W2:Y:S01]  /*ea90*/  MUFU.EX2 R87, R87 ;  /* 0x0000005700577308 */ /* 0x000ea20000000800 */
[----:B-1----:R-:W-:Y:S01]  /*eaa0*/  @!P3 FMUL R12, R12, R12 ;  /* 0x0000000c0c0cb220 */ /* 0x002fe20000400000 */
[----:B------:R-:W-:-:S03]  /*eab0*/  FSETP.NEU.AND P3, PT, R4, -INF , PT ;  /* 0xff8000000400780b */ /* 0x000fc60003f6d000 */
[----:B------:R-:W-:Y:S01]  /*eac0*/  FADD R134, R185, R12 ;  /* 0x0000000cb9867221 */ /* 0x000fe20000000000 */
[----:B------:R-:W-:Y:S01]  /*ead0*/  FSEL R130, R4, RZ, P3 ;  /* 0x000000ff04827208 */ /* 0x000fe20001800000 */
[----:B------:R-:W-:Y:S01]  /*eae0*/  @!P2 FMUL R10, R10, 0.5 ;  /* 0x3f0000000a0aa820 */ /* 0x000fe20000400000 */
[----:B------:R-:W1:Y:S01]  /*eaf0*/  MUFU.EX2 R86, R86 ;  /* 0x0000005600567308 */ /* 0x000e620000000800 */
[----:B---3--:R-:W-:Y:S01]  /*eb00*/  @!P5 FMUL R83, R83, R83 ;  /* 0x000000535353d220 */ /* 0x008fe20000400000 */
[----:B------:R-:W-:Y:S01]  /*eb10*/  FSETP.GEU.AND P5, PT, R94, -126, PT ;  /* 0xc2fc00005e00780b */ /* 0x000fe20003fae000 */
[C---:B------:R-:W-:Y:S01]  /*eb20*/  FMUL R135, R130.reuse, UR27 ;  /* 0x0000001b82877c20 */ /* 0x040fe20008400000 */
[----:B------:R-:W-:Y:S01]  /*eb30*/  FSETP.GEU.AND P3, PT, R9, -126, PT ;  /* 0xc2fc00000900780b */ /* 0x000fe20003f6e000 */
[----:B------:R-:W-:Y:S02]  /*eb40*/  FADD R130, -R130, R5 ;  /* 0x0000000582827221 */ /* 0x000fe40000000100 */
[--C-:B------:R-:W-:Y:S01]  /*eb50*/  FFMA R25, R25, UR27, -R135.reuse ;  /* 0x0000001b19197c23 */ /* 0x100fe20008000887 */
[----:B------:R-:W3:Y:S01]  /*eb60*/  MUFU.EX2 R10, R10 ;  /* 0x0000000a000a7308 */ /* 0x000ee20000000800 */
[----:B--2---:R-:W-:Y:S01]  /*eb70*/  @!P4 FMUL R87, R87, R87 ;  /* 0x000000575757c220 */ /* 0x004fe20000400000 */
[----:B------:R-:W-:Y:S01]  /*eb80*/  FSETP.GEU.AND P4, PT, R90, -126, PT ;  /* 0xc2fc00005a00780b */ /* 0x000fe20003f8e000 */
[--C-:B------:R-:W-:Y:S01]  /*eb90*/  FFMA R107, R24, UR27, -R135.reuse ;  /* 0x0000001b186b7c23 */ /* 0x100fe20008000887 */
[--C-:B------:R-:W-:Y:S01]  /*eba0*/  FFMA R36, R36, UR27, -R135.reuse ;  /* 0x0000001b24247c23 */ /* 0x100fe20008000887 */
[--C-:B------:R-:W-:Y:S01]  /*ebb0*/  FFMA R24, R28, UR27, -R135.reuse ;  /* 0x0000001b1c187c23 */ /* 0x100fe20008000887 */
[--C-:B------:R-:W-:Y:S01]  /*ebc0*/  FFMA R32, R32, UR27, -R135.reuse ;  /* 0x0000001b20207c23 */ /* 0x100fe20008000887 */
[----:B------:R-:W-:Y:S01]  /*ebd0*/  @!P5 FMUL R94, R94, 0.5 ;  /* 0x3f0000005e5ed820 */ /* 0x000fe20000400000 */
[--C-:B------:R-:W-:Y:S01]  /*ebe0*/  FFMA R29, R29, UR27, -R135.reuse ;  /* 0x0000001b1d1d7c23 */ /* 0x100fe20008000887 */
[----:B-1----:R-:W-:Y:S01]  /*ebf0*/  @!P6 FMUL R86, R86, R86 ;  /* 0x000000565656e220 */ /* 0x002fe20000400000 */
        /* <DEDUP_REMOVED lines=19> */
[----:B------:R3:W4:Y:S01]  /*ed30*/  MUFU.EX2 R28, R107 ;  /* 0x0000006b001c7308 */ /* 0x0007220000000800 */
[----:B-1----:R-:W-:Y:S01]  /*ed40*/  @!P5 FMUL R94, R94, R94 ;  /* 0x0000005e5e5ed220 */ /* 0x002fe20000400000 */
[----:B------:R-:W-:Y:S01]  /*ed50*/  @!P2 FMUL R25, R25, 0.5 ;  /* 0x3f0000001919a820 */ /* 0x000fe20000400000 */
[----:B------:R-:W-:Y:S01]  /*ed60*/  FSETP.GEU.AND P5, PT, R32, -126, PT ;  /* 0xc2fc00002000780b */ /* 0x000fe20003fae000 */
[--C-:B------:R-:W-:Y:S01]  /*ed70*/  FFMA R73, R73, UR27, -R135.reuse ;  /* 0x0000001b49497c23 */ /* 0x100fe20008000887 */
[--C-:B------:R-:W-:Y:S01]  /*ed80*/  FFMA R85, R85, UR27, -R135.reuse ;  /* 0x0000001b55557c23 */ /* 0x100fe20008000887 */
[--C-:B------:R-:W-:Y:S01]  /*ed90*/  FFMA R81, R81, UR27, -R135.reuse ;  /* 0x0000001b51517c23 */ /* 0x100fe20008000887 */
[--C-:B------:R-:W-:Y:S01]  /*eda0*/  FFMA R77, R77, UR27, -R135.reuse ;  /* 0x0000001b4d4d7c23 */ /* 0x100fe20008000887 */
[----:B------:R1:W5:Y:S01]  /*edb0*/  MUFU.EX2 R103, R25 ;  /* 0x0000001900677308 */ /* 0x0003620000000800 */
[----:B--2---:R-:W-:Y:S01]  /*edc0*/  @!P4 FMUL R90, R90, R90 ;  /* 0x0000005a5a5ac220 */ /* 0x004fe20000400000 */
[--C-:B---3--:R-:W-:Y:S01]  /*edd0*/  FFMA R107, R33, UR27, -R135.reuse ;  /* 0x0000001b216b7c23 */ /* 0x108fe20008000887 */
[----:B------:R-:W-:Y:S01]  /*ede0*/  FSETP.GEU.AND P4, PT, R24, -126, PT ;  /* 0xc2fc00001800780b */ /* 0x000fe20003f8e000 */
[--C-:B------:R-:W-:Y:S01]  /*edf0*/  FFMA R69, R69, UR27, -R135.reuse ;  /* 0x0000001b45457c23 */ /* 0x100fe20008000887 */
[--C-:B------:R-:W-:Y:S01]  /*ee00*/  FFMA R125, R125, UR27, -R135.reuse ;  /* 0x0000001b7d7d7c23 */ /* 0x100fe20008000887 */
[--C-:B------:R-:W-:Y:S01]  /*ee10*/  FFMA R5, R148, UR27, -R135.reuse ;  /* 0x0000001b94057c23 */ /* 0x100fe20008000887 */
[----:B------:R-:W-:Y:S01]  /*ee20*/  FADD R138, R51, R86 ;  /* 0x00000056338a7221 */ /* 0x000fe20000000000 */
[----:B------:R-:W2:Y:S01]  /*ee30*/  MUFU.EX2 R9, R9 ;  /* 0x0000000900097308 */ /* 0x000ea20000000800 */
[----:B----4-:R-:W-:Y:S01]  /*ee40*/  @!P6 FMUL R28, R28, R28 ;  /* 0x0000001c1c1ce220 */ /* 0x010fe20000400000 */
[----:B------:R-:W-:Y:S01]  /*ee50*/  FSETP.GEU.AND P6, PT, R107, -126, PT ;  /* 0xc2fc00006b00780b */ /* 0x000fe20003fce000 */
[----:B------:R-:W-:Y:S01]  /*ee60*/  @!P5 FMUL R32, R32, 0.5 ;  /* 0x3f0000002020d820 */ /* 0x000fe20000400000 */
[----:B-1----:R-:W-:Y:S01]  /*ee70*/  FADD R25, -R11, R6 ;  /* 0x000000060b197221 */ /* 0x002fe20000000100 */
[----:B------:R-:W-:Y:S01]  /*ee80*/  FFMA R6, R26, UR27, -R135 ;  /* 0x0000001b1a067c23 */ /* 0x000fe20008000887 */
[----:B------:R-:W-:Y:S01]  /*ee90*/  FMUL R130, R130, UR27 ;  /* 0x0000001b82827c20 */ /* 0x000fe20008400000 */
[----:B------:R-:W-:Y:S01]  /*eea0*/  F2FP.BF16.F32.PACK_AB R51, R51, R184 ;  /* 0x000000b83333723e */ /* 0x000fe200000010ff */
[----:B------:R-:W-:Y:S01]  /*eeb0*/  @!P4 FMUL R24, R24, 0.5 ;  /* 0x3f0000001818c820 */ /* 0x000fe20000400000 */
[----:B-----5:R-:W-:Y:S01]  /*eec0*/  @!P2 FMUL R103, R103, R103 ;  /* 0x000000676767a220 */ /* 0x020fe20000400000 */
[----:B------:R-:W-:Y:S01]  /*eed0*/  FSETP.GEU.AND P2, PT, R36, -126, PT ;  /* 0xc2fc00002400780b */ /* 0x000fe20003f4e000 */
[----:B------:R-:W1:Y:S01]  /*eee0*/  MUFU.EX2 R32, R32 ;  /* 0x0000002000207308 */ /* 0x000e620000000800 */
[----:B------:R-:W-:-:S03]  /*eef0*/  FMUL R201, R25, UR27 ;  /* 0x0000001b19c97c20 */ /* 0x000fc60008400000 */
[----:B------:R-:W-:Y:S01]  /*ef00*/  @!P6 FMUL R107, R107, 0.5 ;  /* 0x3f0000006b6be820 */ /* 0x000fe20000400000 */
[----:B--2---:R-:W-:Y:S01]  /*ef10*/  @!P3 FMUL R9, R9, R9 ;  /* 0x000000090909b220 */ /* 0x004fe20000400000 */
[----:B------:R-:W-:Y:S02]  /*ef20*/  FSETP.GEU.AND P3, PT, R29, -126, PT ;  /* 0xc2fc00001d00780b */ /* 0x000fe40003f6e000 */
[----:B------:R-:W2:Y:S01]  /*ef30*/  MUFU.EX2 R24, R24 ;  /* 0x0000001800187308 */ /* 0x000ea20000000800 */
[----:B------:R-:W-:-:S03]  /*ef40*/  FADD R142, R58, R9 ;  /* 0x000000093a8e7221 */ /* 0x000fc60000000000 */
[----:B------:R-:W-:-:S04]  /*ef50*/  @!P2 FMUL R36, R36, 0.5 ;  /* 0x3f0000002424a820 */ /* 0x000fc80000400000 */
[----:B------:R-:W3:Y:S01]  /*ef60*/  MUFU.EX2 R110, R36 ;  /* 0x00000024006e7308 */ /* 0x000ee20000000800 */
[----:B-1----:R-:W-:Y:S01]  /*ef70*/  @!P5 FMUL R32, R32, R32 ;  /* 0x000000202020d220 */ /* 0x002fe20000400000 */
[----:B------:R-:W-:Y:S01]  /*ef80*/  FSETP.GEU.AND P5, PT, R41, -126, PT ;  /* 0xc2fc00002900780b */ /* 0x000fe20003fae000 */
[----:B------:R-:W-:-:S05]  /*ef90*/  @!P3 FMUL R29, R29, 0.5 ;  /* 0x3f0000001d1db820 */ /* 0x000fca0000400000 */
[----:B------:R-:W1:Y:S01]  /*efa0*/  MUFU.EX2 R37, R107 ;  /* 0x0000006b00257308 */ /* 0x000e620000000800 */
[----:B--2---:R-:W-:Y:S01]  /*efb0*/  @!P4 FMUL R24, R24, R24 ;  /* 0x000000181818c220 */ /* 0x004fe20000400000 */
[----:B------:R-:W-:-:S05]  /*efc0*/  FSETP.GEU.AND P4, PT, R127, -126, PT ;  /* 0xc2fc00007f00780b */ /* 0x000fca0003f8e000 */
[----:B------:R-:W-:Y:S01]  /*efd0*/  @!P5 FMUL R41, R41, 0.5 ;  /* 0x3f0000002929d820 */ /* 0x000fe20000400000 */
[----:B------:R2:W4:Y:S01]  /*efe0*/  MUFU.EX2 R33, R29 ;  /* 0x0000001d00217308 */ /* 0x0005220000000800 */
[----:B---3--:R-:W-:Y:S01]  /*eff0*/  @!P2 FMUL R110, R110, R110 ;  /* 0x0000006e6e6ea220 */ /* 0x008fe20000400000 */
[----:B------:R-:W-:-:S05]  /*f000*/  FSETP.GEU.AND P2, PT, R45, -126, PT ;  /* 0xc2fc00002d00780b */ /* 0x000fca0003f4e000 */
[----:B------:R-:W-:Y:S01]  /*f010*/  @!P4 FMUL R127, R127, 0.5 ;  /* 0x3f0000007f7fc820 */ /* 0x000fe20000400000 */
[----:B------:R3:W5:Y:S01]  /*f020*/  MUFU.EX2 R114, R41 ;  /* 0x0000002900727308 */ /* 0x0007620000000800 */
[----:B-1----:R-:W-:Y:S01]  /*f030*/  @!P6 FMUL R37, R37, R37 ;  /* 0x000000252525e220 */ /* 0x002fe20000400000 */
[----:B------:R-:W-:Y:S01]  /*f040*/  FSETP.GEU.AND P6, PT, R44, -126, PT ;  /* 0xc2fc00002c00780b */ /* 0x000fe20003fce000 */
[----:B--2---:R-:W-:-:S04]  /*f050*/  FADD R29, R8, R149 ;  /* 0x00000095081d7221 */ /* 0x004fc80000000000 */
[----:B------:R-:W-:Y:S01]  /*f060*/  @!P2 FMUL R45, R45, 0.5 ;  /* 0x3f0000002d2da820 */ /* 0x000fe20000400000 */
[----:B------:R-:W1:Y:S01]  /*f070*/  MUFU.EX2 R127, R127 ;  /* 0x0000007f007f7308 */ /* 0x000e620000000800 */
[----:B----4-:R-:W-:Y:S01]  /*f080*/  @!P3 FMUL R33, R33, R33 ;  /* 0x000000212121b220 */ /* 0x010fe20000400000 */
[----:B------:R-:W-:Y:S01]  /*f090*/  FSETP.GEU.AND P3, PT, R40, -126, PT ;  /* 0xc2fc00002800780b */ /* 0x000fe20003f6e000 */
[--C-:B---3--:R-:W-:Y:S01]  /*f0a0*/  FFMA R41, R56, UR27, -R135.reuse ;  /* 0x0000001b38297c23 */ /* 0x108fe20008000887 */
[--C-:B------:R-:W-:Y:S01]  /*f0b0*/  FFMA R56, R84, UR27, -R135.reuse ;  /* 0x0000001b54387c23 */ /* 0x100fe20008000887 */
[--C-:B------:R-:W-:Y:S01]  /*f0c0*/  FFMA R84, R89, UR27, -R135.reuse ;  /* 0x0000001b59547c23 */ /* 0x100fe20008000887 */
[--C-:B------:R-:W-:Y:S01]  /*f0d0*/  FFMA R89, R105, UR27, -R135.reuse ;  /* 0x0000001b69597c23 */ /* 0x100fe20008000887 */
[----:B------:R-:W-:Y:S01]  /*f0e0*/  @!P6 FMUL R44, R44, 0.5 ;  /* 0x3f0000002c2ce820 */ /* 0x000fe20000400000 */
[----:B------:R2:W3:Y:S01]  /*f0f0*/  MUFU.EX2 R115, R45 ;  /* 0x0000002d00737308 */ /* 0x0004e20000000800 */
[----:B-----5:R-:W-:Y:S01]  /*f100*/  @!P5 FMUL R114, R114, R114 ;  /* 0x000000727272d220 */ /* 0x020fe20000400000 */
[----:B------:R-:W-:Y:S01]  /*f110*/  FFMA R105, R128, UR27, -R135 ;  /* 0x0000001b80697c23 */ /* 0x000fe20008000887 */
[----:B------:R-:W-:-:S04]  /*f120*/  FADD R128, R42, R91 ;  /* 0x0000005b2a807221 */ /* 0x000fc80000000000 */
[----:B------:R-:W-:Y:S01]  /*f130*/  @!P3 FMUL R40, R40, 0.5 ;  /* 0x3f0000002828b820 */ /* 0x000fe20000400000 */
[----:B------:R4:W5:Y:S01]  /*f140*/  MUFU.EX2 R36, R44 ;  /* 0x0000002c00247308 */ /* 0x0009620000000800 */
[----:B-1----:R-:W-:Y:S01]  /*f150*/  @!P4 FMUL R127, R127, R127 ;  /* 0x0000007f7f7fc220 */ /* 0x002fe20000400000 */
[----:B------:R-:W-:Y:S01]  /*f160*/  FSETP.GEU.AND P4, PT, R48, -126, PT ;  /* 0xc2fc00003000780b */ /* 0x000fe20003f8e000 */
[----:B--2---:R-:W-:Y:S01]  /*f170*/  FFMA R45, R60, UR27, -R135 ;  /* 0x0000001b3c2d7c23 */ /* 0x004fe20008000887 */
[----:B------:R-:W-:Y:S01]  /*f180*/  FADD R26, R29, R128 ;  /* 0x000000801d1a7221 */ /* 0x000fe20000000000 */
[----:B------:R-:W-:Y:S01]  /*f190*/  FADD R29, R187, R66 ;  /* 0x00000042bb1d7221 */ /* 0x000fe20000000000 */
[----:B------:R-:W-:Y:S02]  /*f1a0*/  FADD R128, R14, R23 ;  /* 0x000000170e807221 */ /* 0x000fe40000000000 */
[----:B------:R1:W2:Y:S01]  /*f1b0*/  MUFU.EX2 R111, R40 ;  /* 0x00000028006f7308 */ /* 0x0002a20000000800 */
[----:B---3--:R-:W-:Y:S01]  /*f1c0*/  @!P2 FMUL R115, R115, R115 ;  /* 0x000000737373a220 */ /* 0x008fe20000400000 */
[----:B------:R-:W-:Y:S01]  /*f1d0*/  FSETP.GEU.AND P2, PT, R41, -126, PT ;  /* 0xc2fc00002900780b */ /* 0x000fe20003f4e000 */
[--C-:B----4-:R-:W-:Y:S01]  /*f1e0*/  FFMA R44, R64, UR27, -R135.reuse ;  /* 0x0000001b402c7c23 */ /* 0x110fe20008000887 */
[--C-:B------:R-:W-:Y:S01]  /*f1f0*/  FFMA R64, R104, UR27, -R135.reuse ;  /* 0x0000001b68407c23 */ /* 0x100fe20008000887 */
[----:B------:R-:W-:Y:S01]  /*f200*/  FFMA R104, R145, UR27, -R135 ;  /* 0x0000001b91687c23 */ /* 0x000fe20008000887 */
[----:B------:R-:W-:Y:S01]  /*f210*/  FADD R29, R29, R134 ;  /* 0x000000861d1d7221 */ /* 0x000fe20000000000 */
[----:B------:R-:W-:Y:S01]  /*f220*/  @!P4 FMUL R48, R48, 0.5 ;  /* 0x3f0000003030c820 */ /* 0x000fe20000400000 */
[----:B------:R-:W-:Y:S01]  /*f230*/  FADD R134, R184, R83 ;  /* 0x00000053b8867221 */ /* 0x000fe20000000000 */
[--C-:B-1----:R-:W-:Y:S01]  /*f240*/  FFMA R40, R52, UR27, -R135.reuse ;  /* 0x0000001b34287c23 */ /* 0x102fe20008000887 */
[----:B-----5:R-:W-:Y:S01]  /*f250*/  @!P6 FMUL R36, R36, R36 ;  /* 0x000000242424e220 */ /* 0x020fe20000400000 */
[----:B------:R-:W-:Y:S01]  /*f260*/  FSETP.GEU.AND P6, PT, R53, -126, PT ;  /* 0xc2fc00003500780b */ /* 0x000fe20003fce000 */
[----:B------:R1:W3:Y:S01]  /*f270*/  MUFU.EX2 R107, R48 ;  /* 0x00000030006b7308 */ /* 0x0002e20000000800 */
[----:B------:R-:W-:Y:S01]  /*f280*/  FFMA R52, R80, UR27, -R135 ;  /* 0x0000001b50347c23 */ /* 0x000fe20008000887 */
[----:B------:R-:W-:Y:S01]  /*f290*/  FSETP.GEU.AND P5, PT, R40, -126, PT ;  /* 0xc2fc00002800780b */ /* 0x000fe20003fae000 */
[----:B------:R-:W-:Y:S01]  /*f2a0*/  @!P2 FMUL R41, R41, 0.5 ;  /* 0x3f0000002929a820 */ /* 0x000fe20000400000 */
[----:B------:R-:W-:Y:S01]  /*f2b0*/  FADD R26, R26, R29 ;  /* 0x0000001d1a1a7221 */ /* 0x000fe20000000000 */
[----:B--2---:R-:W-:Y:S01]  /*f2c0*/  @!P3 FMUL R111, R111, R111 ;  /* 0x0000006f6f6fb220 */ /* 0x004fe20000400000 */
[----:B------:R-:W-:-:S02]  /*f2d0*/  FSETP.GEU.AND P3, PT, R49, -126, PT ;  /* 0xc2fc00003100780b */ /* 0x000fc40003f6e000 */
[----:B------:R-:W-:Y:S01]  /*f2e0*/  F2FP.BF16.F32.PACK_AB R29, R31, R8 ;  /* 0x000000081f1d723e */ /* 0x000fe200000010ff */
[----:B------:R-:W2:Y:S01]  /*f2f0*/  MUFU.EX2 R41, R41 ;  /* 0x0000002900297308 */ /* 0x000ea20000000800 */
[--C-:B-1----:R-:W-:Y:S01]  /*f300*/  FFMA R48, R72, UR27, -R135.reuse ;  /* 0x0000001b48307c23 */ /* 0x102fe20008000887 */
[--C-:B------:R-:W-:Y:S01]  /*f310*/  FFMA R72, R120, UR27, -R135.reuse ;  /* 0x0000001b78487c23 */ /* 0x100fe20008000887 */
[----:B------:R-:W-:Y:S01]  /*f320*/  @!P6 FMUL R53, R53, 0.5 ;  /* 0x3f0000003535e820 */ /* 0x000fe20000400000 */
[----:B------:R-:W-:Y:S01]  /*f330*/  FFMA R120, R132, UR27, -R135 ;  /* 0x0000001b84787c23 */ /* 0x000fe20008000887 */
[----:B------:R-:W-:Y:S01]  /*f340*/  FADD R132, R16, R99 ;  /* 0x0000006310847221 */ /* 0x000fe20000000000 */
[----:B------:R-:W-:Y:S01]  /*f350*/  @!P5 FMUL R40, R40, 0.5 ;  /* 0x3f0000002828d820 */ /* 0x000fe20000400000 */
[----:B------:R-:W-:Y:S01]  /*f360*/  IMAD.U32 R8, RZ, RZ, UR4 ;  /* 0x00000004ff087e24 */ /* 0x000fe2000f8e00ff */
[----:B------:R1:W4:Y:S01]  /*f370*/  MUFU.EX2 R119, R53 ;  /* 0x0000003500777308 */ /* 0x0003220000000800 */
[----:B---3--:R-:W-:Y:S01]  /*f380*/  @!P4 FMUL R107, R107, R107 ;  /* 0x0000006b6b6bc220 */ /* 0x008fe20000400000 */
[----:B------:R-:W-:Y:S01]  /*f390*/  FSETP.GEU.AND P4, PT, R57, -126, PT ;  /* 0xc2fc00003900780b */ /* 0x000fe20003f8e000 */
[----:B------:R-:W-:Y:S01]  /*f3a0*/  @!P3 FMUL R49, R49, 0.5 ;  /* 0x3f0000003131b820 */ /* 0x000fe20000400000 */
[----:B------:R-:W-:-:S02]  /*f3b0*/  SHF.L.U32 R8, R8, 0x1f, RZ ;  /* 0x0000001f08087819 */ /* 0x000fc400000006ff */
[----:B------:R-:W-:Y:S02]  /*f3c0*/  F2FP.BF16.F32.PACK_AB R83, R86, R83 ;  /* 0x000000535653723e */ /* 0x000fe400000010ff */
[----:B------:R-:W3:Y:S01]  /*f3d0*/  MUFU.EX2 R40, R40 ;  /* 0x0000002800287308 */ /* 0x000ee20000000800 */
[----:B--2---:R-:W-:Y:S01]  /*f3e0*/  @!P2 FMUL R41, R41, R41 ;  /* 0x000000292929a220 */ /* 0x004fe20000400000 */
[----:B------:R-:W-:Y:S01]  /*f3f0*/  FSETP.GEU.AND P2, PT, R65, -126, PT ;  /* 0xc2fc00004100780b */ /* 0x000fe20003f4e000 */
[--C-:B-1----:R-:W-:Y:S01]  /*f400*/  FFMA R53, R76, UR27, -R135.reuse ;  /* 0x0000001b4c357c23 */ /* 0x102fe20008000887 */
[--C-:B------:R-:W-:Y:S01]  /*f410*/  FFMA R76, R124, UR27, -R135.reuse ;  /* 0x0000001b7c4c7c23 */ /* 0x100fe20008000887 */
[--C-:B------:R-:W-:Y:S01]  /*f420*/  FFMA R124, R117, UR27, -R135.reuse ;  /* 0x0000001b757c7c23 */ /* 0x100fe20008000887 */
[----:B------:R-:W-:Y:S01]  /*f430*/  FFMA R117, R133, UR27, -R135 ;  /* 0x0000001b85757c23 */ /* 0x000fe20008000887 */
[----:B------:R-:W-:Y:S01]  /*f440*/  @!P4 FMUL R57, R57, 0.5 ;  /* 0x3f0000003939c820 */ /* 0x000fe20000400000 */
[----:B------:R1:W2:Y:S01]  /*f450*/  MUFU.EX2 R118, R49 ;  /* 0x0000003100767308 */ /* 0x0002a20000000800 */
[----:B----4-:R-:W-:Y:S01]  /*f460*/  @!P6 FMUL R119, R119, R119 ;  /* 0x000000777777e220 */ /* 0x010fe20000400000 */
[----:B------:R-:W-:Y:S01]  /*f470*/  FSETP.GEU.AND P6, PT, R44, -126, PT ;  /* 0xc2fc00002c00780b */ /* 0x000fe20003fce000 */
[----:B------:R-:W-:-:S04]  /*f480*/  FADD R133, R191, R62 ;  /* 0x0000003ebf857221 */ /* 0x000fc80000000000 */
[----:B------:R-:W-:Y:S01]  /*f490*/  @!P2 FMUL R65, R65, 0.5 ;  /* 0x3f0000004141a820 */ /* 0x000fe20000400000 */
[----:B------:R4:W5:Y:S01]  /*f4a0*/  MUFU.EX2 R60, R57 ;  /* 0x00000039003c7308 */ /* 0x0009620000000800 */
[----:B---3--:R-:W-:Y:S01]  /*f4b0*/  @!P5 FMUL R40, R40, R40 ;  /* 0x000000282828d220 */ /* 0x008fe20000400000 */
[----:B------:R-:W-:Y:S01]  /*f4c0*/  FSETP.GEU.AND P5, PT, R61, -126, PT ;  /* 0xc2fc00003d00780b */ /* 0x000fe20003fae000 */
[--C-:B-1----:R-:W-:Y:S01]  /*f4d0*/  FFMA R49, R68, UR27, -R135.reuse ;  /* 0x0000001b44317c23 */ /* 0x102fe20008000887 */
[--C-:B------:R-:W-:Y:S01]  /*f4e0*/  FFMA R68, R112, UR27, -R135.reuse ;  /* 0x0000001b70447c23 */ /* 0x100fe20008000887 */
[--C-:B------:R-:W-:Y:S01]  /*f4f0*/  FFMA R112, R137, UR27, -R135.reuse ;  /* 0x0000001b89707c23 */ /* 0x100fe20008000887 */
[----:B------:R-:W-:Y:S01]  /*f500*/  FADD R137, R54, R10 ;  /* 0x0000000a36897221 */ /* 0x000fe20000000000 */
[----:B------:R-:W-:Y:S01]  /*f510*/  @!P6 FMUL R44, R44, 0.5 ;  /* 0x3f0000002c2ce820 */ /* 0x000fe20000400000 */
[----:B------:R1:W3:Y:S01]  /*f520*/  MUFU.EX2 R123, R65 ;  /* 0x00000041007b7308 */ /* 0x0002e20000000800 */
[----:B--2---:R-:W-:Y:S01]  /*f530*/  @!P3 FMUL R118, R118, R118 ;  /* 0x000000767676b220 */ /* 0x004fe20000400000 */
[----:B------:R-:W-:Y:S01]  /*f540*/  FSETP.GEU.AND P3, PT, R45, -126, PT ;  /* 0xc2fc00002d00780b */ /* 0x000fe20003f6e000 */
[--C-:B----4-:R-:W-:Y:S01]  /*f550*/  FFMA R57, R88, UR27, -R135.reuse ;  /* 0x0000001b58397c23 */ /* 0x110fe20008000887 */
[--C-:B------:R-:W-:Y:S01]  /*f560*/  FFMA R88, R93, UR27, -R135.reuse ;  /* 0x0000001b5d587c23 */ /* 0x100fe20008000887 */
[--C-:B------:R-:W-:Y:S01]  /*f570*/  FFMA R93, R113, UR27, -R135.reuse ;  /* 0x0000001b715d7c23 */ /* 0x100fe20008000887 */
[--C-:B------:R-:W-:Y:S01]  /*f580*/  FFMA R113, R136, UR27, -R135.reuse ;  /* 0x0000001b88717c23 */ /* 0x100fe20008000887 */
[----:B------:R-:W-:Y:S01]  /*f590*/  @!P5 FMUL R61, R61, 0.5 ;  /* 0x3f0000003d3dd820 */ /* 0x000fe20000400000 */
[----:B------:R-:W2:Y:S01]  /*f5a0*/  MUFU.EX2 R44, R44 ;  /* 0x0000002c002c7308 */ /* 0x000ea20000000800 */
[----:B-----5:R-:W-:Y:S01]  /*f5b0*/  @!P4 FMUL R60, R60, R60 ;  /* 0x0000003c3c3cc220 */ /* 0x020fe20000400000 */
[----:B------:R-:W-:Y:S01]  /*f5c0*/  FSETP.GEU.AND P4, PT, R49, -126, PT ;  /* 0xc2fc00003100780b */ /* 0x000fe20003f8e000 */
[--C-:B-1----:R-:W-:Y:S01]  /*f5d0*/  FFMA R65, R100, UR27, -R135.reuse ;  /* 0x0000001b64417c23 */ /* 0x102fe20008000887 */
[--C-:B------:R-:W-:Y:S01]  /*f5e0*/  FFMA R100, R109, UR27, -R135.reuse ;  /* 0x0000001b6d647c23 */ /* 0x100fe20008000887 */
[----:B------:R-:W-:Y:S01]  /*f5f0*/  FFMA R109, R141, UR27, -R135 ;  /* 0x0000001b8d6d7c23 */ /* 0x000fe20008000887 */
[----:B------:R-:W-:Y:S01]  /*f600*/  FADD R136, R46, R13 ;  /* 0x0000000d2e887221 */ /* 0x000fe20000000000 */
[----:B------:R-:W-:Y:S01]  /*f610*/  @!P3 FMUL R45, R45, 0.5 ;  /* 0x3f0000002d2db820 */ /* 0x000fe20000400000 */
[----:B------:R1:W4:Y:S01]  /*f620*/  MUFU.EX2 R122, R61 ;  /* 0x0000003d007a7308 */ /* 0x0003220000000800 */
[----:B---3--:R-:W-:Y:S01]  /*f630*/  @!P2 FMUL R123, R123, R123 ;  /* 0x0000007b7b7ba220 */ /* 0x008fe20000400000 */
[----:B------:R-:W-:Y:S01]  /*f640*/  FSETP.GEU.AND P2, PT, R53, -126, PT ;  /* 0xc2fc00003500780b */ /* 0x000fe20003f4e000 */
[----:B------:R-:W-:Y:S01]  /*f650*/  FADD R133, R133, R136 ;  /* 0x0000008885857221 */ /* 0x000fe20000000000 */
[----:B------:R-:W-:Y:S01]  /*f660*/  FADD R136, R38, R95 ;  /* 0x0000005f26887221 */ /* 0x000fe20000000000 */
[----:B------:R-:W-:-:S02]  /*f670*/  FADD R141, R19, R90 ;  /* 0x0000005a138d7221 */ /* 0x000fc40000000000 */
[----:B------:R-:W-:Y:S01]  /*f680*/  @!P4 FMUL R49, R49, 0.5 ;  /* 0x3f0000003131c820 */ /* 0x000fe20000400000 */
[----:B------:R-:W3:Y:S01]  /*f690*/  MUFU.EX2 R45, R45 ;  /* 0x0000002d002d7308 */ /* 0x000ee20000000800 */
[----:B--2---:R-:W-:Y:S01]  /*f6a0*/  @!P6 FMUL R44, R44, R44 ;  /* 0x0000002c2c2ce220 */ /* 0x004fe20000400000 */
[----:B------:R-:W-:Y:S01]  /*f6b0*/  FSETP.GEU.AND P6, PT, R73, -126, PT ;  /* 0xc2fc00004900780b */ /* 0x000fe20003fce000 */
[--C-:B-1----:R-:W-:Y:S01]  /*f6c0*/  FFMA R61, R96, UR27, -R135.reuse ;  /* 0x0000001b603d7c23 */ /* 0x102fe20008000887 */
[--C-:B------:R-:W-:Y:S01]  /*f6d0*/  FFMA R96, R101, UR27, -R135.reuse ;  /* 0x0000001b65607c23 */ /* 0x100fe20008000887 */
[----:B------:R-:W-:Y:S01]  /*f6e0*/  FFMA R101, R144, UR27, -R135 ;  /* 0x0000001b90657c23 */ /* 0x000fe20008000887 */
[----:B------:R-:W-:Y:S01]  /*f6f0*/  FADD R136, R136, R137 ;  /* 0x0000008988887221 */ /* 0x000fe20000000000 */
[----:B------:R-:W-:Y:S01]  /*f700*/  @!P2 FMUL R53, R53, 0.5 ;  /* 0x3f0000003535a820 */ /* 0x000fe20000400000 */
[----:B------:R-:W1:Y:S01]  /*f710*/  MUFU.EX2 R49, R49 ;  /* 0x0000003100317308 */ /* 0x000e620000000800 */
[----:B----4-:R-:W-:Y:S01]  /*f720*/  @!P5 FMUL R122, R122, R122 ;  /* 0x0000007a7a7ad220 */ /* 0x010fe20000400000 */
[----:B------:R-:W-:Y:S01]  /*f730*/  FSETP.GEU.AND P5, PT, R48, -126, PT ;  /* 0xc2fc00003000780b */ /* 0x000fe20003fae000 */
[----:B------:R-:W-:Y:S01]  /*f740*/  FADD R137, R188, R71 ;  /* 0x00000047bc897221 */ /* 0x000fe20000000000 */
[----:B------:R-:W-:Y:S01]  /*f750*/  FADD R144, R47, R82 ;  /* 0x000000522f907221 */ /* 0x000fe20000000000 */
[----:B------:R-:W-:Y:S01]  /*f760*/  FADD R133, R133, R136 ;  /* 0x0000008885857221 */ /* 0x000fe20000000000 */
[----:B------:R-:W-:Y:S01]  /*f770*/  F2FP.BF16.F32.PACK_AB R47, R47, R50 ;  /* 0x000000322f2f723e */ /* 0x000fe200000010ff */
[----:B------:R-:W-:Y:S01]  /*f780*/  @!P6 FMUL R73, R73, 0.5 ;  /* 0x3f0000004949e820 */ /* 0x000fe20000400000 */
[----:B------:R-:W2:Y:S01]  /*f790*/  MUFU.EX2 R53, R53 ;  /* 0x0000003500357308 */ /* 0x000ea20000000800 */
[----:B---3--:R-:W-:Y:S01]  /*f7a0*/  @!P3 FMUL R45, R45, R45 ;  /* 0x0000002d2d2db220 */ /* 0x008fe20000400000 */
[----:B------:R-:W-:Y:S01]  /*f7b0*/  FSETP.GEU.AND P3, PT, R69, -126, PT ;  /* 0xc2fc00004500780b */ /* 0x000fe20003f6e000 */
[----:B------:R-:W-:Y:S01]  /*f7c0*/  FADD R137, R137, R142 ;  /* 0x0000008e89897221 */ /* 0x000fe20000000000 */
[----:B------:R-:W-:Y:S01]  /*f7d0*/  FADD R142, R39, R78 ;  /* 0x0000004e278e7221 */ /* 0x000fe20000000000 */
[----:B------:R-:W-:Y:S01]  /*f7e0*/  FADD R26, R26, R133 ;  /* 0x000000851a1a7221 */ /* 0x000fe20000000000 */
[----:B------:R-:W-:Y:S01]  /*f7f0*/  F2FP.BF16.F32.PACK_AB R71, R78, R71 ;  /* 0x000000474e47723e */ /* 0x000fe200000010ff */
[----:B------:R-:W-:Y:S01]  /*f800*/  @!P5 FMUL R48, R48, 0.5 ;  /* 0x3f0000003030d820 */ /* 0x000fe20000400000 */
[----:B------:R3:W4:Y:S01]  /*f810*/  MUFU.EX2 R131, R73 ;  /* 0x0000004900837308 */ /* 0x0007220000000800 */
[----:B-1----:R-:W-:Y:S01]  /*f820*/  @!P4 FMUL R49, R49, R49 ;  /* 0x000000313131c220 */ /* 0x002fe20000400000 */
[----:B------:R-:W-:-:S02]  /*f830*/  FSETP.GEU.AND P4, PT, R77, -126, PT ;  /* 0xc2fc00004d00780b */ /* 0x000fc40003f8e000 */
[----:B------:R-:W-:-:S03]  /*f840*/  F2FP.BF16.F32.PACK_AB R39, R39, R188 ;  /* 0x000000bc2727723e */ /* 0x000fc600000010ff */
[----:B------:R-:W-:Y:S01]  /*f850*/  @!P3 FMUL R69, R69, 0.5 ;  /* 0x3f0000004545b820 */ /* 0x000fe20000400000 */
[----:B------:R-:W1:Y:S01]  /*f860*/  MUFU.EX2 R48, R48 ;  /* 0x0000003000307308 */ /* 0x000e620000000800 */
[----:B--2---:R-:W-:Y:S01]  /*f870*/  @!P2 FMUL R53, R53, R53 ;  /* 0x000000353535a220 */ /* 0x004fe20000400000 */
[----:B------:R-:W-:Y:S01]  /*f880*/  FSETP.GEU.AND P2, PT, R85, -126, PT ;  /* 0xc2fc00005500780b */ /* 0x000fe20003f4e000 */
[----:B---3--:R-:W-:Y:S01]  /*f890*/  FFMA R73, R121, UR27, -R135 ;  /* 0x0000001b79497c23 */ /* 0x008fe20008000887 */
[----:B------:R-:W-:Y:S01]  /*f8a0*/  FADD R121, R31, R20 ;  /* 0x000000141f797221 */ /* 0x000fe20000000000 */
[----:B------:R-:W-:Y:S02]  /*f8b0*/  F2FP.BF16.F32.PACK_AB R31, R30, R189 ;  /* 0x000000bd1e1f723e */ /* 0x000fe400000010ff */
[----:B------:R-:W-:Y:S01]  /*f8c0*/  @!P4 FMUL R77, R77, 0.5 ;  /* 0x3f0000004d4dc820 */ /* 0x000fe20000400000 */
[----:B------:R2:W3:Y:S01]  /*f8d0*/  MUFU.EX2 R126, R69 ;  /* 0x00000045007e7308 */ /* 0x0004e20000000800 */
[----:B----4-:R-:W-:Y:S01]  /*f8e0*/  @!P6 FMUL R131, R131, R131 ;  /* 0x000000838383e220 */ /* 0x010fe20000400000 */
[----:B------:R-:W-:Y:S01]  /*f8f0*/  FSETP.GEU.AND P6, PT, R56, -126, PT ;  /* 0xc2fc00003800780b */ /* 0x000fe20003fce000 */
[----:B------:R-:W-:Y:S01]  /*f900*/  FADD R121, R121, R132 ;  /* 0x0000008479797221 */ /* 0x000fe20000000000 */
[----:B------:R-:W-:-:S03]  /*f910*/  FADD R132, R189, R98 ;  /* 0x00000062bd847221 */ /* 0x000fc60000000000 */
[----:B------:R-:W-:Y:S01]  /*f920*/  @!P2 FMUL R85, R85, 0.5 ;  /* 0x3f0000005555a820 */ /* 0x000fe20000400000 */
[----:B------:R4:W5:Y:S01]  /*f930*/  MUFU.EX2 R80, R77 ;  /* 0x0000004d00507308 */ /* 0x0009620000000800 */
[----:B-1----:R-:W-:Y:S01]  /*f940*/  @!P5 FMUL R48, R48, R48 ;  /* 0x000000303030d220 */ /* 0x002fe20000400000 */
[----:B------:R-:W-:Y:S01]  /*f950*/  FSETP.GEU.AND P5, PT, R81, -126, PT ;  /* 0xc2fc00005100780b */ /* 0x000fe20003fae000 */
[--C-:B--2---:R-:W-:Y:S01]  /*f960*/  FFMA R69, R108, UR27, -R135.reuse ;  /* 0x0000001b6c457c23 */ /* 0x104fe20008000887 */
[----:B------:R-:W-:Y:S01]  /*f970*/  FFMA R108, R140, UR27, -R135 ;  /* 0x0000001b8c6c7c23 */ /* 0x000fe20008000887 */
[----:B------:R-:W-:Y:S01]  /*f980*/  FADD R140, R34, R63 ;  /* 0x0000003f228c7221 */ /* 0x000fe20000000000 */
[----:B------:R-:W-:Y:S01]  /*f990*/  F2FP.BF16.F32.PACK_AB R63, R22, R63 ;  /* 0x0000003f163f723e */ /* 0x000fe200000010ff */
[----:B------:R-:W-:Y:S01]  /*f9a0*/  @!P6 FMUL R56, R56, 0.5 ;  /* 0x3f0000003838e820 */ /* 0x000fe20000400000 */
[----:B------:R-:W1:Y:S01]  /*f9b0*/  MUFU.EX2 R85, R85 ;  /* 0x0000005500557308 */ /* 0x000e620000000800 */
[--C-:B----4-:R-:W-:Y:S01]  /*f9c0*/  FFMA R77, R92, UR27, -R135.reuse ;  /* 0x0000001b5c4d7c23 */ /* 0x110fe20008000887 */
[--C-:B------:R-:W-:Y:S01]  /*f9d0*/  FFMA R92, R97, UR27, -R135.reuse ;  /* 0x0000001b615c7c23 */ /* 0x100fe20008000887 */
[----:B---3--:R-:W-:Y:S01]  /*f9e0*/  @!P3 FMUL R126, R126, R126 ;  /* 0x0000007e7e7eb220 */ /* 0x008fe20000400000 */
[----:B------:R-:W-:Y:S01]  /*f9f0*/  FSETP.GEU.AND P3, PT, R52, -126, PT ;  /* 0xc2fc00003400780b */ /* 0x000fe20003f6e000 */
[--C-:B------:R-:W-:Y:S01]  /*fa00*/  FFMA R97, R116, UR27, -R135.reuse ;  /* 0x0000001b74617c23 */ /* 0x100fe20008000887 */
[----:B------:R-:W-:Y:S01]  /*fa10*/  FFMA R116, R129, UR27, -R135 ;  /* 0x0000001b81747c23 */ /* 0x000fe20008000887 */
[----:B------:R-:W-:Y:S01]  /*fa20*/  @!P5 FMUL R81, R81, 0.5 ;  /* 0x3f0000005151d820 */ /* 0x000fe20000400000 */
[----:B------:R-:W2:Y:S01]  /*fa30*/  MUFU.EX2 R56, R56 ;  /* 0x0000003800387308 */ /* 0x000ea20000000800 */
[----:B-----5:R-:W-:Y:S01]  /*fa40*/  @!P4 FMUL R80, R80, R80 ;  /* 0x000000505050c220 */ /* 0x020fe20000400000 */
[----:B------:R-:W-:Y:S01]  /*fa50*/  FSETP.GEU.AND P4, PT, R57, -126, PT ;  /* 0xc2fc00003900780b */ /* 0x000fe20003f8e000 */
        /* <DEDUP_REMOVED lines=12> */
[----:B------:R-:W-:Y:S01]  /*fb20*/  @!P4 FMUL R57, R57, 0.5 ;  /* 0x3f0000003939c820 */ /* 0x000fe20000400000 */
[----:B------:R-:W-:Y:S01]  /*fb30*/  FADD R129, R129, R138 ;  /* 0x0000008a81817221 */ /* 0x000fe20000000000 */
[----:B--2---:R-:W-:Y:S01]  /*fb40*/  @!P6 FMUL R56, R56, R56 ;  /* 0x000000383838e220 */ /* 0x004fe20000400000 */
[----:B------:R-:W-:Y:S01]  /*fb50*/  FSETP.GEU.AND P6, PT, R88, -126, PT ;  /* 0xc2fc00005800780b */ /* 0x000fe20003fce000 */
[----:B------:R-:W1:Y:S01]  /*fb60*/  MUFU.EX2 R52, R52 ;  /* 0x0000003400347308 */ /* 0x000e620000000800 */
[----:B------:R-:W-:Y:S01]  /*fb70*/  FADD R138, R17, R106 ;  /* 0x0000006a118a7221 */ /* 0x000fe20000000000 */
[----:B------:R-:W-:-:S02]  /*fb80*/  F2FP.BF16.F32.PACK_AB R50, R80, R53 ;  /* 0x000000355032723e */ /* 0x000fc400000010ff */
[----:B------:R-:W-:Y:S01]  /*fb90*/  @!P2 FMUL R61, R61, 0.5 ;  /* 0x3f0000003d3da820 */ /* 0x000fe20000400000 */
[----:B------:R-:W-:Y:S01]  /*fba0*/  F2FP.BF16.F32.PACK_AB R27, R27, R34 ;  /* 0x000000221b1b723e */ /* 0x000fe200000010ff */
[----:B---3--:R-:W-:Y:S01]  /*fbb0*/  @!P5 FMUL R81, R81, R81 ;  /* 0x000000515151d220 */ /* 0x008fe20000400000 */
[----:B------:R-:W-:Y:S01]  /*fbc0*/  FSETP.GEU.AND P5, PT, R77, -126, PT ;  /* 0xc2fc00004d00780b */ /* 0x000fe20003fae000 */
[----:B------:R-:W2:Y:S01]  /*fbd0*/  MUFU.EX2 R57, R57 ;  /* 0x0000003900397308 */ /* 0x000ea20000000800 */
[----:B------:R-:W-:Y:S02]  /*fbe0*/  F2FP.BF16.F32.PACK_AB R34, R115, R36 ;  /* 0x000000247322723e */ /* 0x000fe400000010ff */
[----:B------:R-:W-:Y:S01]  /*fbf0*/  F2FP.BF16.F32.PACK_AB R35, R35, R190 ;  /* 0x000000be2323723e */ /* 0x000fe200000010ff */
[----:B------:R-:W-:Y:S01]  /*fc00*/  @!P6 FMUL R88, R88, 0.5 ;  /* 0x3f0000005858e820 */ /* 0x000fe20000400000 */
[----:B------:R-:W-:Y:S02]  /*fc10*/  F2FP.BF16.F32.PACK_AB R43, R43, R186 ;  /* 0x000000ba2b2b723e */ /* 0x000fe400000010ff */
[----:B------:R-:W-:Y:S01]  /*fc20*/  F2FP.BF16.F32.PACK_AB R75, R102, R75 ;  /* 0x0000004b664b723e */ /* 0x000fe200000010ff */
[----:B------:R-:W3:Y:S01]  /*fc30*/  MUFU.EX2 R61, R61 ;  /* 0x0000003d003d7308 */ /* 0x000ee20000000800 */
[----:B-1----:R-:W-:Y:S01]  /*fc40*/  @!P3 FMUL R52, R52, R52 ;  /* 0x000000343434b220 */ /* 0x002fe20000400000 */
[----:B------:R-:W-:-:S02]  /*fc50*/  FSETP.GEU.AND P3, PT, R84, -126, PT ;  /* 0xc2fc00005400780b */ /* 0x000fc40003f6e000 */
[----:B------:R-:W-:-:S04]  /*fc60*/  @!P5 FMUL R77, R77, 0.5 ;  /* 0x3f0000004d4dd820 */ /* 0x000fc80000400000 */
        /* <DEDUP_REMOVED lines=67> */
[----:B------:R1:W4:Y:S01]  /*100a0*/  MUFU.EX2 R11, R125 ;  /* 0x0000007d000b7308 */ /* 0x0003220000000800 */
[----:B--2---:R-:W-:Y:S01]  /*100b0*/  @!P4 FMUL R73, R73, R73 ;  /* 0x000000494949c220 */ /* 0x004fe20000400000 */
[----:B------:R-:W-:-:S03]  /*100c0*/  FSETP.GEU.AND P4, PT, R116, -126, PT ;  /* 0xc2fc00007400780b */ /* 0x000fc60003f8e000 */
[----:B------:R-:W-:Y:S01]  /*100d0*/  FADD R148, R60, R73 ;  /* 0x000000493c947221 */ /* 0x000fe20000000000 */
[----:B------:R-:W-:Y:S01]  /*100e0*/  F2FP.BF16.F32.PACK_AB R72, R73, R72 ;  /* 0x000000484948723e */ /* 0x000fe200000010ff */
[----:B------:R-:W-:Y:S01]  /*100f0*/  @!P3 FMUL R97, R97, 0.5 ;  /* 0x3f0000006161b820 */ /* 0x000fe20000400000 */
[----:B------:R-:W2:Y:S01]  /*10100*/  MUFU.EX2 R76, R76 ;  /* 0x0000004c004c7308 */ /* 0x000ea20000000800 */
[----:B---3--:R-:W-:Y:S01]  /*10110*/  @!P2 FMUL R105, R105, R105 ;  /* 0x000000696969a220 */ /* 0x008fe20000400000 */
[----:B------:R-:W-:Y:S01]  /*10120*/  FSETP.GEU.AND P2, PT, R112, -126, PT ;  /* 0xc2fc00007000780b */ /* 0x000fe20003f4e000 */
[----:B-1----:R-:W-:Y:S01]  /*10130*/  FADD R125, R18, R87 ;  /* 0x00000057127d7221 */ /* 0x002fe20000000000 */
[----:B------:R-:W-:Y:S01]  /*10140*/  FADD R143, R143, R148 ;  /* 0x000000948f8f7221 */ /* 0x000fe20000000000 */
[----:B------:R-:W-:Y:S02]  /*10150*/  F2FP.BF16.F32.PACK_AB R73, R99, R91 ;  /* 0x0000005b6349723e */ /* 0x000fe400000010ff */
[----:B------:R-:W-:Y:S01]  /*10160*/  @!P4 FMUL R116, R116, 0.5 ;  /* 0x3f0000007474c820 */ /* 0x000fe20000400000 */
[----:B------:R-:W-:Y:S01]  /*10170*/  FADD R128, R128, R125 ;  /* 0x0000007d80807221 */ /* 0x000fe20000000000 */
[----:B----4-:R-:W-:Y:S01]  /*10180*/  @!P6 FMUL R11, R11, R11 ;  /* 0x0000000b0b0be220 */ /* 0x010fe20000400000 */
[----:B------:R-:W-:Y:S01]  /*10190*/  FSETP.GEU.AND P6, PT, R113, -126, PT ;  /* 0xc2fc00007100780b */ /* 0x000fe20003fce000 */
[----:B------:R-:W-:Y:S01]  /*101a0*/  FADD R125, R190, R67 ;  /* 0x00000043be7d7221 */ /* 0x000fe20000000000 */
[----:B------:R-:W1:Y:S01]  /*101b0*/  MUFU.EX2 R97, R97 ;  /* 0x0000006100617308 */ /* 0x000e620000000800 */
[----:B------:R-:W-:Y:S01]  /*101c0*/  FADD R151, R122, R11 ;  /* 0x0000000b7a977221 */ /* 0x000fe20000000000 */
[----:B------:R-:W-:Y:S01]  /*101d0*/  FADD R121, R121, R128 ;  /* 0x0000008079797221 */ /* 0x000fe20000000000 */
[----:B------:R-:W-:Y:S01]  /*101e0*/  @!P2 FMUL R112, R112, 0.5 ;  /* 0x3f0000007070a820 */ /* 0x000fe20000400000 */
[----:B------:R-:W-:Y:S01]  /*101f0*/  FADD R125, R125, R134 ;  /* 0x000000867d7d7221 */ /* 0x000fe20000000000 */
[----:B--2---:R-:W-:Y:S01]  /*10200*/  @!P5 FMUL R76, R76, R76 ;  /* 0x0000004c4c4cd220 */ /* 0x004fe20000400000 */
[----:B------:R-:W-:Y:S01]  /*10210*/  FSETP.GEU.AND P5, PT, R120, -126, PT ;  /* 0xc2fc00007800780b */ /* 0x000fe20003fae000 */
[----:B------:R-:W-:Y:S01]  /*10220*/  FADD R134, R30, R59 ;  /* 0x0000003b1e867221 */ /* 0x000fe20000000000 */
[----:B------:R-:W2:Y:S01]  /*10230*/  MUFU.EX2 R116, R116 ;  /* 0x0000007400747308 */ /* 0x000ea20000000800 */
[----:B------:R-:W-:Y:S01]  /*10240*/  FADD R148, R45, R76 ;  /* 0x0000004c2d947221 */ /* 0x000fe20000000000 */
[----:B------:R-:W-:Y:S01]  /*10250*/  FADD R125, R132, R125 ;  /* 0x0000007d847d7221 */ /* 0x000fe20000000000 */
[----:B------:R-:W-:Y:S01]  /*10260*/  @!P6 FMUL R113, R113, 0.5 ;  /* 0x3f0000007171e820 */ /* 0x000fe20000400000 */
[----:B------:R-:W-:Y:S01]  /*10270*/  FADD R134, R134, R135 ;  /* 0x0000008786867221 */ /* 0x000fe20000000000 */
[----:B------:R-:W-:Y:S01]  /*10280*/  FADD R135, R192, R21 ;  /* 0x00000015c0877221 */ /* 0x000fe20000000000 */
[----:B------:R-:W-:Y:S01]  /*10290*/  FADD R125, R125, R140 ;  /* 0x0000008c7d7d7221 */ /* 0x000fe20000000000 */
[----:B------:R-:W-:Y:S01]  /*102a0*/  F2FP.BF16.F32.PACK_AB R30, R33, R24 ;  /* 0x00000018211e723e */ /* 0x000fe200000010ff */
[----:B------:R-:W3:Y:S01]  /*102b0*/  MUFU.EX2 R112, R112 ;  /* 0x0000007000707308 */ /* 0x000ee20000000800 */
[----:B------:R-:W-:Y:S01]  /*102c0*/  FADD R135, R135, R138 ;  /* 0x0000008a87877221 */ /* 0x000fe20000000000 */
[----:B------:R-:W-:Y:S01]  /*102d0*/  FADD R138, R15, R74 ;  /* 0x0000004a0f8a7221 */ /* 0x000fe20000000000 */
[----:B------:R-:W-:Y:S01]  /*102e0*/  @!P5 FMUL R120, R120, 0.5 ;  /* 0x3f0000007878d820 */ /* 0x000fe20000400000 */
[----:B-1----:R-:W-:Y:S01]  /*102f0*/  @!P3 FMUL R97, R97, R97 ;  /* 0x000000616161b220 */ /* 0x002fe20000400000 */
[----:B------:R-:W-:Y:S01]  /*10300*/  FSETP.GEU.AND P3, PT, R201, -126, PT ;  /* 0xc2fc0000c900780b */ /* 0x000fe20003f6e000 */
[----:B------:R-:W-:Y:S01]  /*10310*/  FADD R138, R138, R141 ;  /* 0x0000008d8a8a7221 */ /* 0x000fe20000000000 */
[----:B------:R-:W-:Y:S01]  /*10320*/  FADD R141, R55, R94 ;  /* 0x0000005e378d7221 */ /* 0x000fe20000000000 */
[----:B------:R-:W1:Y:S01]  /*10330*/  MUFU.EX2 R113, R113 ;  /* 0x0000007100717308 */ /* 0x000e620000000800 */
[----:B--2---:R-:W-:Y:S01]  /*10340*/  @!P4 FMUL R116, R116, R116 ;  /* 0x000000747474c220 */ /* 0x004fe20000400000 */
[----:B------:R-:W-:Y:S01]  /*10350*/  FSETP.GEU.AND P4, PT, R108, -126, PT ;  /* 0xc2fc00006c00780b */ /* 0x000fe20003f8e000 */
[----:B------:R-:W-:Y:S01]  /*10360*/  FADD R142, R142, R141 ;  /* 0x0000008d8e8e7221 */ /* 0x000fe20000000000 */
[----:B------:R-:W-:Y:S01]  /*10370*/  FADD R141, R28, R57 ;  /* 0x000000391c8d7221 */ /* 0x000fe20000000000 */
[----:B------:R-:W-:Y:S01]  /*10380*/  FADD R129, R134, R129 ;  /* 0x0000008186817221 */ /* 0x000fe20000000000 */
[----:B------:R-:W-:Y:S01]  /*10390*/  FADD R138, R135, R138 ;  /* 0x0000008a878a7221 */ /* 0x000fe20000000000 */
[----:B------:R-:W-:Y:S01]  /*103a0*/  FADD R142, R139, R142 ;  /* 0x0000008e8b8e7221 */ /* 0x000fe20000000000 */
[----:B------:R-:W2:Y:S01]  /*103b0*/  MUFU.EX2 R120, R120 ;  /* 0x0000007800787308 */ /* 0x000ea20000000800 */
[----:B---3--:R-:W-:Y:S01]  /*103c0*/  @!P2 FMUL R112, R112, R112 ;  /* 0x000000707070a220 */ /* 0x008fe20000400000 */
[----:B------:R-:W-:Y:S01]  /*103d0*/  FSETP.GEU.AND P2, PT, R104, -126, PT ;  /* 0xc2fc00006800780b */ /* 0x000fe20003f4e000 */
[----:B------:R-:W-:Y:S01]  /*103e0*/  FADD R141, R141, R146 ;  /* 0x000000928d8d7221 */ /* 0x000fe20000000000 */
[----:B------:R-:W-:Y:S01]  /*103f0*/  @!P3 FMUL R201, R201, 0.5 ;  /* 0x3f000000c9c9b820 */ /* 0x000fe20000400000 */
[----:B------:R-:W-:Y:S01]  /*10400*/  FADD R146, R131, R112 ;  /* 0x0000007083927221 */ /* 0x000fe20000000000 */
[----:B------:R-:W-:Y:S01]  /*10410*/  FADD R121, R121, R138 ;  /* 0x0000008a79797221 */ /* 0x000fe20000000000 */
[----:B------:R-:W-:Y:S01]  /*10420*/  @!P4 FMUL R108, R108, 0.5 ;  /* 0x3f0000006c6cc820 */ /* 0x000fe20000400000 */
[----:B------:R-:W-:Y:S01]  /*10430*/  FADD R142, R129, R142 ;  /* 0x0000008e818e7221 */ /* 0x000fe20000000000 */
[----:B-1----:R-:W-:Y:S01]  /*10440*/  @!P6 FMUL R113, R113, R113 ;  /* 0x000000717171e220 */ /* 0x002fe20000400000 */
[----:B------:R-:W-:Y:S01]  /*10450*/  FSETP.GEU.AND P6, PT, R101, -126, PT ;  /* 0xc2fc00006500780b */ /* 0x000fe20003fce000 */
[----:B------:R-:W-:Y:S01]  /*10460*/  MUFU.EX2 R201, R201 ;  /* 0x000000c900c97308 */ /* 0x000fe20000000800 */
[----:B------:R-:W-:Y:S01]  /*10470*/  FADD R26, R26, R125 ;  /* 0x0000007d1a1a7221 */ /* 0x000fe20000000000 */
[----:B------:R-:W-:Y:S01]  /*10480*/  FADD R145, R48, R113 ;  /* 0x0000007130917221 */ /* 0x000fe20000000000 */
[----:B------:R-:W-:Y:S01]  /*10490*/  FADD R121, R121, R142 ;  /* 0x0000008e79797221 */ /* 0x000fe20000000000 */
[----:B------:R-:W-:Y:S01]  /*104a0*/  @!P2 FMUL R104, R104, 0.5 ;  /* 0x3f0000006868a820 */ /* 0x000fe20000400000 */
[----:B------:R-:W-:Y:S01]  /*104b0*/  F2FP.BF16.F32.PACK_AB R55, R55, R58 ;  /* 0x0000003a3737723e */ /* 0x000fe200000010ff */
[----:B--2---:R-:W-:Y:S01]  /*104c0*/  @!P5 FMUL R120, R120, R120 ;  /* 0x000000787878d220 */ /* 0x004fe20000400000 */
[----:B------:R-:W-:Y:S01]  /*104d0*/  FSETP.GEU.AND P5, PT, R109, -126, PT ;  /* 0xc2fc00006d00780b */ /* 0x000fe20003fae000 */
        /* <DEDUP_REMOVED lines=17> */
[----:B-1----:R-:W-:Y:S01]  /*105f0*/  @!P4 FMUL R108, R108, R108 ;  /* 0x0000006c6c6cc220 */ /* 0x002fe20000400000 */
[----:B------:R-:W-:Y:S01]  /*10600*/  FSETP.GEU.AND P4, PT, R124, -126, PT ;  /* 0xc2fc00007c00780b */ /* 0x000fe20003f8e000 */
[----:B------:R-:W-:Y:S01]  /*10610*/  FADD R148, R44, R105 ;  /* 0x000000692c947221 */ /* 0x000fe20000000000 */
[----:B------:R-:W-:Y:S01]  /*10620*/  F2FP.BF16.F32.PACK_AB R24, R37, R32 ;  /* 0x000000202518723e */ /* 0x000fe200000010ff */
[----:B------:R-:W-:Y:S01]  /*10630*/  FADD R150, R53, R108 ;  /* 0x0000006c35967221 */ /* 0x000fe20000000000 */
[----:B------:R-:W-:Y:S01]  /*10640*/  @!P3 FMUL R201, R201, R201 ;  /* 0x000000c9c9c9b220 */ /* 0x000fe20000400000 */
        /* <DEDUP_REMOVED lines=8> */
[----:B------:R-:W-:Y:S01]  /*106d0*/  @!P4 FMUL R124, R124, 0.5 ;  /* 0x3f0000007c7cc820 */ /* 0x000fe20000400000 */
[----:B------:R-:W-:Y:S01]  /*106e0*/  FADD R193, R193, R200 ;  /* 0x000000c8c1c17221 */ /* 0x000fe20000000000 */
[----:B---3--:R-:W-:Y:S01]  /*106f0*/  @!P6 FMUL R101, R101, R101 ;  /* 0x000000656565e220 */ /* 0x008fe20000400000 */
[----:B------:R-:W-:Y:S01]  /*10700*/  FSETP.GEU.AND P6, PT, R5, -126, PT ;  /* 0xc2fc00000500780b */ /* 0x000fe20003fce000 */
[----:B------:R-:W-:Y:S01]  /*10710*/  FADD R196, R145, R148 ;  /* 0x0000009491c47221 */ /* 0x000fe20000000000 */
[----:B------:R-:W-:Y:S01]  /*10720*/  FADD R145, R40, R97 ;  /* 0x0000006128917221 */ /* 0x000fe20000000000 */
[----:B------:R-:W2:Y:S01]  /*10730*/  MUFU.EX2 R124, R124 ;  /* 0x0000007c007c7308 */ /* 0x000ea20000000800 */
[----:B------:R-:W-:Y:S01]  /*10740*/  FADD R150, R52, R101 ;  /* 0x0000006534967221 */ /* 0x000fe20000000000 */
[----:B------:R-:W-:Y:S01]  /*10750*/  @!P2 FMUL R6, R6, 0.5 ;  /* 0x3f0000000606a820 */ /* 0x000fe20000400000 */
[----:B------:R-:W-:Y:S01]  /*10760*/  F2FP.BF16.F32.PACK_AB R37, R15, R38 ;  /* 0x000000260f25723e */ /* 0x000fe200000010ff */
        /* <DEDUP_REMOVED lines=8> */
[----:B------:R-:W-:Y:S01]  /*107f0*/  FADD R202, R195, R202 ;  /* 0x000000cac3ca7221 */ /* 0x000fe20000000000 */
[----:B------:R-:W-:Y:S01]  /*10800*/  FADD R197, R146, R151 ;  /* 0x0000009792c57221 */ /* 0x000fe20000000000 */
[----:B------:R-:W-:Y:S01]  /*10810*/  FADD R146, R110, R65 ;  /* 0x000000416e927221 */ /* 0x000fe20000000000 */
[----:B------:R-:W-:Y:S01]  /*10820*/  FADD R151, R49, R120 ;  /* 0x0000007831977221 */ /* 0x000fe20000000000 */
[----:B------:R-:W3:Y:S01]  /*10830*/  MUFU.EX2 R5, R5 ;  /* 0x0000000500057308 */ /* 0x000ee20000000800 */
[----:B--2---:R-:W-:Y:S01]  /*10840*/  @!P4 FMUL R124, R124, R124 ;  /* 0x0000007c7c7cc220 */ /* 0x004fe20000400000 */
[----:B------:R-:W-:Y:S01]  /*10850*/  @!P5 FMUL R117, R117, 0.5 ;  /* 0x3f0000007575d820 */ /* 0x000fe20000400000 */
[----:B------:R-:W-:Y:S01]  /*10860*/  FADD R199, R147, R150 ;  /* 0x0000009693c77221 */ /* 0x000fe20000000000 */
[----:B------:R-:W-:Y:S01]  /*10870*/  FADD R151, R146, R151 ;  /* 0x0000009792977221 */ /* 0x000fe20000000000 */
[----:B------:R-:W-:Y:S01]  /*10880*/  FADD R146, R119, R124 ;  /* 0x0000007c77927221 */ /* 0x000fe20000000000 */
[----:B------:R-:W-:Y:S01]  /*10890*/  FADD R194, R194, R197 ;  /* 0x000000c5c2c27221 */ /* 0x000fe20000000000 */
[----:B------:R-:W-:Y:S01]  /*108a0*/  FADD R196, R196, R199 ;  /* 0x000000c7c4c47221 */ /* 0x000fe20000000000 */
[----:B------:R-:W2:Y:S01]  /*108b0*/  MUFU.EX2 R117, R117 ;  /* 0x0000007500757308 */ /* 0x000ea20000000800 */
[----:B-1----:R-:W-:Y:S01]  /*108c0*/  @!P2 FMUL R6, R6, R6 ;  /* 0x000000060606a220 */ /* 0x002fe20000400000 */
[----:B------:R-:W-:Y:S01]  /*108d0*/  FSETP.GEU.AND P2, PT, R130, -126, PT ;  /* 0xc2fc00008200780b */ /* 0x000fe20003f4e000 */
[----:B------:R-:W-:Y:S01]  /*108e0*/  FADD R141, R141, R202 ;  /* 0x000000ca8d8d7221 */ /* 0x000fe20000000000 */
[----:B------:R-:W-:Y:S01]  /*108f0*/  FADD R143, R143, R196 ;  /* 0x000000c48f8f7221 */ /* 0x000fe20000000000 */
[----:B------:R-:W-:Y:S01]  /*10900*/  FADD R147, R85, R6 ;  /* 0x0000000655937221 */ /* 0x000fe20000000000 */
[----:B------:R-:W-:Y:S01]  /*10910*/  F2FP.BF16.F32.PACK_AB R38, R119, R40 ;  /* 0x000000287726723e */ /* 0x000fe200000010ff */
[----:B------:R-:W-:Y:S01]  /*10920*/  FFMA R2, R201, R2, R26 ;  /* 0x00000002c9027223 */ /* 0x000fe2000000001a */
[----:B------:R-:W-:Y:S01]  /*10930*/  F2FP.BF16.F32.PACK_AB R40, R60, R41 ;  /* 0x000000293c28723e */ /* 0x000fe200000010ff */
[----:B---3--:R-:W-:Y:S01]  /*10940*/  @!P6 FMUL R5, R5, R5 ;  /* 0x000000050505e220 */ /* 0x008fe20000400000 */
[----:B------:R-:W-:Y:S01]  /*10950*/  FADD R146, R146, R147 ;  /* 0x0000009392927221 */ /* 0x000fe20000000000 */
[----:B------:R-:W-:Y:S01]  /*10960*/  F2FP.BF16.F32.PACK_AB R60, R92, R61 ;  /* 0x0000003d5c3c723e */ /* 0x000fe200000010ff */
[----:B------:R-:W-:Y:S01]  /*10970*/  FMUL R154, R154, R201 ;  /* 0x000000c99a9a7220 */ /* 0x000fe20000400000 */
[----:B------:R-:W-:Y:S01]  /*10980*/  FADD R150, R56, R5 ;  /* 0x0000000538967221 */ /* 0x000fe20000000000 */
[----:B------:R-:W-:Y:S01]  /*10990*/  F2FP.BF16.F32.PACK_AB R61, R21, R62 ;  /* 0x0000003e153d723e */ /* 0x000fe200000010ff */
[----:B------:R-:W-:Y:S01]  /*109a0*/  @!P2 FMUL R130, R130, 0.5 ;  /* 0x3f0000008282a820 */ /* 0x000fe20000400000 */
[----:B------:R-:W-:Y:S01]  /*109b0*/  F2FP.BF16.F32.PACK_AB R62, R96, R65 ;  /* 0x00000041603e723e */ /* 0x000fe200000010ff */
[----:B--2---:R-:W-:Y:S01]  /*109c0*/  @!P5 FMUL R117, R117, R117 ;  /* 0x000000757575d220 */ /* 0x004fe20000400000 */
[----:B------:R-:W-:Y:S01]  /*109d0*/  FADD R150, R145, R150 ;  /* 0x0000009691967221 */ /* 0x000fe20000000000 */
[----:B------:R-:W-:Y:S01]  /*109e0*/  F2FP.BF16.F32.PACK_AB R41, R16, R42 ;  /* 0x0000002a1029723e */ /* 0x000fe200000010ff */
[----:B------:R-:W-:Y:S01]  /*109f0*/  FMUL R155, R155, R201 ;  /* 0x000000c99b9b7220 */ /* 0x000fe20000400000 */
[----:B------:R-:W-:Y:S01]  /*10a00*/  FADD R148, R126, R117 ;  /* 0x000000757e947221 */ /* 0x000fe20000000000 */
[----:B------:R-:W1:Y:S01]  /*10a10*/  MUFU.EX2 R130, R130 ;  /* 0x0000008200827308 */ /* 0x000e620000000800 */
[----:B------:R-:W-:Y:S01]  /*10a20*/  FADD R150, R151, R150 ;  /* 0x0000009697967221 */ /* 0x000fe20000000000 */
[----:B------:R-:W-:Y:S01]  /*10a30*/  F2FP.BF16.F32.PACK_AB R65, R23, R66 ;  /* 0x000000421741723e */ /* 0x000fe200000010ff */
        /* <DEDUP_REMOVED lines=10> */
[----:B------:R-:W-:Y:S01]  /*10ae0*/  FMUL R158, R158, R201 ;  /* 0x000000c99e9e7220 */ /* 0x000fe20000400000 */
[----:B------:R-:W-:Y:S01]  /*10af0*/  F2FP.BF16.F32.PACK_AB R69, R74, R95 ;  /* 0x0000005f4a45723e */ /* 0x000fe200000010ff */
[----:B------:R-:W-:Y:S01]  /*10b00*/  FADD R194, R143, R194 ;  /* 0x000000c28fc27221 */ /* 0x000fe20000000000 */
[----:B------:R-:W-:Y:S01]  /*10b10*/  F2FP.BF16.F32.PACK_AB R46, R126, R49 ;  /* 0x000000317e2e723e */ /* 0x000fe200000010ff */
[----:B-1----:R-:W-:Y:S01]  /*10b20*/  @!P2 FMUL R130, R130, R130 ;  /* 0x000000828282a220 */ /* 0x002fe20000400000 */
[----:B------:R1:W2:Y:S01]  /*10b30*/  SYNCS.PHASECHK.TRANS64.TRYWAIT P2, [UR11+0x2c000], R8 ;  /* 0x02c00008ff0075a7 */ /* 0x0002a2000804014b */
[----:B------:R-:W-:Y:S01]  /*10b40*/  FADD R141, R141, R194 ;  /* 0x000000c28d8d7221 */ /* 0x000fe20000000000 */
[----:B------:R-:W-:Y:S01]  /*10b50*/  F2FP.BF16.F32.PACK_AB R52, R81, R52 ;  /* 0x000000345134723e */ /* 0x000fe200000010ff */
[----:B------:R-:W-:Y:S01]  /*10b60*/  FMUL R159, R159, R201 ;  /* 0x000000c99f9f7220 */ /* 0x000fe20000400000 */
[----:B------:R-:W-:Y:S01]  /*10b70*/  F2FP.BF16.F32.PACK_AB R56, R84, R57 ;  /* 0x000000395438723e */ /* 0x000fe200000010ff */
[----:B------:R-:W-:Y:S01]  /*10b80*/  FFMA R3, R130, R3, R141 ;  /* 0x0000000382037223 */ /* 0x000fe2000000008d */
        /* <DEDUP_REMOVED lines=51> */
[----:B------:R-:W-:Y:S01]  /*10ec0*/  F2FP.BF16.F32.PACK_AB R86, R6, R5 ;  /* 0x000000050656723e */ /* 0x000fe200000010ff */
[----:B-12---:R-:W-:Y:S06]  /*10ed0*/  @!P0 BRA `(.L_x_39) ;  /* 0x0000000000048947 */ /* 0x006fec0003800000 */
[----:B------:R-:W-:Y:S01]  /*10ee0*/  BPT.TRAP 0x1 ;  /* 0x000000040000795c */ /* 0x000fe20000300000 */
.L_x_39:
[----:B------:R-:W-:Y:S05]  /*10ef0*/  @P2 BRA `(.L_x_40) ;  /* 0x0000000000082947 */ /* 0x000fea0003800000 */
[----:B------:R-:W1:Y:S02]  /*10f00*/  SYNCS.PHASECHK.TRANS64.TRYWAIT P2, [UR11+0x2c000], R8 ;  /* 0x02c00008ff0075a7 */ /* 0x000e64000804014b */
[----:B-1----:R-:W-:Y:S05]  /*10f10*/  @!P2 BRA `(.L_x_41) ;  /* 0x0000002c007ca947 */ /* 0x002fea0003800000 */
.L_x_40:
        /* <DEDUP_REMOVED lines=83> */
.L_x_42:
[----:B------:R-:W-:-:S04]  /*11450*/  ULEA UR11, UR5, UR36, 0x3 ;  /* 0x00000024050b7291 */ /* 0x000fc8000f8e183f */
[----:B------:R-:W-:-:S04]  /*11460*/  UIADD3 UR11, UR11, 0x2c028, URZ ;  /* 0x0002c0280b0b7890 */ /* 0x000fc8000fffe03f */
[----:B------:R-:W-:-:S09]  /*11470*/  UPRMT UR11, URZ, 0x654, UR11 ;  /* 0x000006543f0b7896 */ /* 0x000fd2000800000b */
[----:B------:R-:W-:Y:S01]  /*11480*/  SYNCS.ARRIVE.TRANS64.RED.A1T0 RZ, [UR11], RZ ;  /* 0x000000ffffff79a7 */ /* 0x000fe2000810040b */
[----:B------:R-:W-:Y:S05]  /*11490*/  @P1 BRA `(.L_x_43) ;  /* 0x0000000000041947 */ /* 0x000fea0003800000 */
[----:B------:R-:W-:Y:S01]  /*114a0*/  BPT.TRAP 0x1 ;  /* 0x000000040000795c */ /* 0x000fe20000300000 */
.L_x_43:
[----:B------:R-:W-:-:S04]  /*114b0*/  UIADD3 UR5, UR5, 0x1, URZ ;  /* 0x0000000105057890 */ /* 0x000fc8000fffe03f */
[----:B------:R-:W-:-:S04]  /*114c0*/  UISETP.NE.AND UP0, UPT, UR5, 0x5, UPT ;  /* 0x000000050500788c */ /* 0x000fc8000bf05270 */
[----:B------:R-:W-:Y:S01]  /*114d0*/  USEL UR11, UR5, URZ, UP0 ;  /* 0x0000003f050b7287 */ /* 0x000fe20008000000 */
[----:B------:R-:W-:Y:S11]  /*114e0*/  @!P0 BRA `(.L_x_44) ;  /* 0x0000000000048947 */ /* 0x000ff60003800000 */
[----:B------:R-:W-:Y:S01]  /*114f0*/  BPT.TRAP 0x1 ;  /* 0x000000040000795c */ /* 0x000fe20000300000 */
.L_x_44:
[----:B------:R-:W-:-:S04]  /*11500*/  ULEA UR5, UR11, UR36, 0x3 ;  /* 0x000000240b057291 */ /* 0x000fc8000f8e183f */
[----:B------:R-:W-:-:S04]  /*11510*/  UIADD3 UR5, UR5, 0x2c028, URZ ;  /* 0x0002c02805057890 */ /* 0x000fc8000fffe03f */
[----:B------:R-:W-:-:S09]  /*11520*/  UPRMT UR5, URZ, 0x654, UR5 ;  /* 0x000006543f057896 */ /* 0x000fd20008000005 */
[----:B------:R-:W-:Y:S01]  /*11530*/  SYNCS.ARRIVE.TRANS64.RED.A1T0 RZ, [UR5], RZ ;  /* 0x000000ffffff79a7 */ /* 0x000fe20008100405 */
[----:B------:R-:W-:Y:S05]  /*11540*/  @P1 BRA `(.L_x_45) ;  /* 0x0000000000041947 */ /* 0x000fea0003800000 */
[----:B------:R-:W-:Y:S01]  /*11550*/  BPT.TRAP 0x1 ;  /* 0x000000040000795c */ /* 0x000fe20000300000 */
.L_x_45:
[----:B------:R-:W-:Y:S01]  /*11560*/  UISETP.GT.AND UP2, UPT, UR7, 0x1, UPT ;  /* 0x000000010700788c */ /* 0x000fe2000bf44270 */
[----:B------:R-:W-:Y:S01]  /*11570*/  IADD3 R0, R0, 0x100, RZ ;  /* 0x0000010000007810 */ /* 0x000fe20007ffe0ff */
[----:B------:R-:W-:Y:S01]  /*11580*/  UIADD3 UR10, UR10, 0x1, URZ ;  /* 0x000000010a0a7890 */ /* 0x000fe2000fffe03f */
[----:B-1----:R-:W-:Y:S01]  /*11590*/  MOV R5, R4 ;  /* 0x0000000400057202 */ /* 0x002fe20000000f00 */
        /* <DEDUP_REMOVED lines=12> */
.L_x_35:
[----:B------:R-:W2:Y:S01]  /*11660*/  SHFL.BFLY PT, R0, R3, 0x1, 0x1f ;  /* 0x0c201f0003007f89 */ /* 0x000ea200000e0000 */
[----:B------:R-:W-:Y:S01]  /*11670*/  BSSY B0, `(.L_x_47) ;  /* 0x0000023000007945 */ /* 0x000fe20003800000 */
[----:B-1----:R-:W-:Y:S02]  /*11680*/  MOV R8, 0x3f800000 ;  /* 0x3f80000000087802 */ /* 0x002fe40000000f00 */
[----:B------:R-:W1:Y:S01]  /*11690*/  SHFL.BFLY PT, R5, R2, 0x1, 0x1f ;  /* 0x0c201f0002057f89 */ /* 0x000e6200000e0000 */
[----:B------:R-:W-:Y:S02]  /*116a0*/  MOV R10, 0x3f800000 ;  /* 0x3f800000000a7802 */ /* 0x000fe40000000f00 */
[----:B------:R-:W-:Y:S01]  /*116b0*/  MOV R11, 0x7f800000 ;  /* 0x7f800000000b7802 */ /* 0x000fe20000000f00 */
[----:B--2---:R-:W-:Y:S01]  /*116c0*/  FADD R0, R0, R3 ;  /* 0x0000000300007221 */ /* 0x004fe20000000000 */
[----:B-1----:R-:W-:-:S04]  /*116d0*/  FADD R16, R5, R2 ;  /* 0x0000000205107221 */ /* 0x002fc80000000000 */
[----:B------:R-:W1:Y:S04]  /*116e0*/  SHFL.BFLY PT, R9, R0, 0x2, 0x1f ;  /* 0x0c401f0000097f89 */ /* 0x000e6800000e0000 */
[----:B------:R-:W2:Y:S01]  /*116f0*/  SHFL.BFLY PT, R17, R16, 0x2, 0x1f ;  /* 0x0c401f0010117f89 */ /* 0x000ea200000e0000 */
[C---:B-1----:R-:W-:Y:S01]  /*11700*/  FSETP.NE.AND P0, PT, R0.reuse, -R9, PT ;  /* 0x800000090000720b */ /* 0x042fe20003f05000 */
[----:B------:R-:W-:Y:S01]  /*11710*/  FADD R5, R0, R9 ;  /* 0x0000000900057221 */ /* 0x000fe20000000000 */
[----:B------:R-:W-:Y:S02]  /*11720*/  IMAD.MOV.U32 R9, RZ, RZ, 0x7f800000 ;  /* 0x7f800000ff097424 */ /* 0x000fe400078e00ff */
[----:B--2---:R-:W-:-:S09]  /*11730*/  FADD R6, R16, R17 ;  /* 0x0000001110067221 */ /* 0x004fd20000000000 */
[----:B------:R-:W-:Y:S05]  /*11740*/  @!P0 BRA `(.L_x_48) ;  /* 0x0000000000548947 */ /* 0x000fea0003800000 */
[----:B------:R-:W-:Y:S01]  /*11750*/  VIADD R0, R5, 0x1800000 ;  /* 0x0180000005007836 */ /* 0x000fe20000000000 */
[----:B------:R-:W-:Y:S04]  /*11760*/  BSSY B1, `(.L_x_49) ;  /* 0x000000c000017945 */ /* 0x000fe80003800000 */
[----:B------:R-:W-:-:S04]  /*11770*/  LOP3.LUT R0, R0, 0x7f800000, RZ, 0xc0, !PT ;  /* 0x7f80000000007812 */ /* 0x000fc800078ec0ff */
[----:B------:R-:W-:-:S13]  /*11780*/  ISETP.GT.U32.AND P0, PT, R0, 0x1ffffff, PT ;  /* 0x01ffffff0000780c */ /* 0x000fda0003f04070 */
[----:B------:R-:W-:Y:S05]  /*11790*/  @P0 BRA `(.L_x_50) ;  /* 0x0000000000100947 */ /* 0x000fea0003800000 */
[----:B------:R-:W-:Y:S02]  /*117a0*/  MOV R2, R5 ;  /* 0x0000000500027202 */ /* 0x000fe40000000f00 */
[----:B------:R-:W-:-:S07]  /*117b0*/  MOV R15, 0x117d0 ;  /* 0x000117d0000f7802 */ /* 0x000fce0000000f00 */
[----:B------:R-:W-:Y:S05]  /*117c0*/  CALL.REL.NOINC `($__internal_0_$__cuda_sm20_rcp_rn_f32_slowpath) ;  /* 0x0000002400f87944 */ /* 0x000fea0003c00000 */
[----:B------:R-:W-:Y:S05]  /*117d0*/  BRA `(.L_x_51) ;  /* 0x0000000000107947 */ /* 0x000fea0003800000 */
.L_x_50:
[----:B------:R-:W1:Y:S02]  /*117e0*/  MUFU.RCP R10, R5 ;  /* 0x00000005000a7308 */ /* 0x000e640000001000 */
[----:B-1----:R-:W-:-:S04]  /*117f0*/  FFMA R0, R5, R10, -1 ;  /* 0xbf80000005007423 */ /* 0x002fc8000000000a */
[----:B------:R-:W-:-:S04]  /*11800*/  FADD.FTZ R3, -R0, -RZ ;  /* 0x800000ff00037221 */ /* 0x000fc80000010100 */
[----:B------:R-:W-:-:S07]  /*11810*/  FFMA R10, R10, R3, R10 ;  /* 0x000000030a0a7223 */ /* 0x000fce000000000a */
.L_x_51:
[----:B------:R-:W-:Y:S05]  /*11820*/  BSYNC B1 ;  /* 0x0000000000017941 */ /* 0x000fea0003800000 */
.L_x_49:
[----:B------:R-:W-:Y:S01]  /*11830*/  FSETP.GEU.AND P0, PT, |R5|, 1.175494350822287508e-38, PT ;  /* 0x008000000500780b */ /* 0x000fe20003f0e200 */
[----:B------:R-:W-:-:S12]  /*11840*/  ULDC UR4, c[0x0][0x600] ;  /* 0x0001800000047ab9 */ /* 0x000fd80000000800 */
[----:B------:R-:W-:-:S04]  /*11850*/  @!P0 FMUL R5, R5, 16777216 ;  /* 0x4b80000005058820 */ /* 0x000fc80000400000 */
[----:B------:R-:W1:Y:S02]  /*11860*/  MUFU.LG2 R0, R5 ;  /* 0x0000000500007308 */ /* 0x000e640000000c00 */
[----:B-1----:R-:W-:-:S04]  /*11870*/  @!P0 FADD R0, R0, -24 ;  /* 0xc1c0000000008421 */ /* 0x002fc80000000000 */
[----:B------:R-:W-:-:S04]  /*11880*/  FMUL R11, R0, 0.69314718246459960938 ;  /* 0x3f317218000b7820 */ /* 0x000fc80000400000 */
[----:B------:R-:W-:-:S07]  /*11890*/  FFMA R11, R4, UR4, R11 ;  /* 0x00000004040b7c23 */ /* 0x000fce000800000b */
.L_x_48:
[----:B------:R-:W-:Y:S05]  /*118a0*/  BSYNC B0 ;  /* 0x0000000000007941 */ /* 0x000fea0003800000 */
.L_x_47:
[----:B------:R-:W-:Y:S01]  /*118b0*/  FSETP.NE.AND P0, PT, R16, -R17, PT ;  /* 0x800000111000720b */ /* 0x000fe20003f05000 */
[----:B------:R-:W-:Y:S01]  /*118c0*/  ULDC UR4, c[0x0][0x608] ;  /* 0x0001820000047ab9 */ /* 0x000fe20000000800 */
[----:B------:R-:W-:Y:S01]  /*118d0*/  BSSY B0, `(.L_x_52) ;  /* 0x0000029000007945 */ /* 0x000fe20003800000 */
[----:B------:R-:W-:-:S04]  /*118e0*/  FMUL R10, R10, UR4 ;  /* 0x000000040a0a7c20 */ /* 0x000fc80008400000 */
        /* <DEDUP_REMOVED lines=16> */
[----:B------:R-:W-:Y:S06]  /*119f0*/  @!P0 BRA `(.L_x_53) ;  /* 0x0000000000588947 */ /* 0x000fec0003800000 */
[----:B------:R-:W-:Y:S01]  /*11a00*/  IADD3 R0, R6, 0x1800000, RZ ;  /* 0x0180000006007810 */ /* 0x000fe20007ffe0ff */
[----:B------:R-:W-:Y:S03]  /*11a10*/  BSSY B1, `(.L_x_54) ;  /* 0x000000d000017945 */ /* 0x000fe60003800000 */
[----:B------:R-:W-:-:S04]  /*11a20*/  LOP3.LUT R0, R0, 0x7f800000, RZ, 0xc0, !PT ;  /* 0x7f80000000007812 */ /* 0x000fc800078ec0ff */
[----:B------:R-:W-:-:S13]  /*11a30*/  ISETP.GT.U32.AND P0, PT, R0, 0x1ffffff, PT ;  /* 0x01ffffff0000780c */ /* 0x000fda0003f04070 */
[----:B------:R-:W-:Y:S05]  /*11a40*/  @P0 BRA `(.L_x_55) ;  /* 0x0000000000140947 */ /* 0x000fea0003800000 */
[----:B------:R-:W-:Y:S02]  /*11a50*/  MOV R2, R6 ;  /* 0x0000000600027202 */ /* 0x000fe40000000f00 */
[----:B------:R-:W-:-:S07]  /*11a60*/  MOV R15, 0x11a80 ;  /* 0x00011a80000f7802 */ /* 0x000fce0000000f00 */
[----:B------:R-:W-:Y:S05]  /*11a70*/  CALL.REL.NOINC `($__internal_0_$__cuda_sm20_rcp_rn_f32_slowpath) ;  /* 0x00000024004c7944 */ /* 0x000fea0003c00000 */
[----:B------:R-:W-:Y:S01]  /*11a80*/  IMAD.MOV.U32 R8, RZ, RZ, R10 ;  /* 0x000000ffff087224 */ /* 0x000fe200078e000a */
[----:B------:R-:W-:Y:S06]  /*11a90*/  BRA `(.L_x_56) ;  /* 0x0000000000107947 */ /* 0x000fec0003800000 */
.L_x_55:
[----:B------:R-:W1:Y:S02]  /*11aa0*/  MUFU.RCP R3, R6 ;  /* 0x0000000600037308 */ /* 0x000e640000001000 */
[----:B-1----:R-:W-:-:S04]  /*11ab0*/  FFMA R0, R6, R3, -1 ;  /* 0xbf80000006007423 */ /* 0x002fc80000000003 */
[----:B------:R-:W-:-:S04]  /*11ac0*/  FADD.FTZ R0, -R0, -RZ ;  /* 0x800000ff00007221 */ /* 0x000fc80000010100 */
[----:B------:R-:W-:-:S07]  /*11ad0*/  FFMA R8, R3, R0, R3 ;  /* 0x0000000003087223 */ /* 0x000fce0000000003 */
.L_x_56:
[----:B------:R-:W-:Y:S05]  /*11ae0*/  BSYNC B1 ;  /* 0x0000000000017941 */ /* 0x000fea0003800000 */
.L_x_54:
[----:B------:R-:W-:Y:S01]  /*11af0*/  FSETP.GEU.AND P0, PT, |R6|, 1.175494350822287508e-38, PT ;  /* 0x008000000600780b */ /* 0x000fe20003f0e200 */
[----:B------:R-:W-:-:S12]  /*11b00*/  ULDC UR4, c[0x0][0x600] ;  /* 0x0001800000047ab9 */ /* 0x000fd80000000800 */
[----:B------:R-:W-:-:S04]  /*11b10*/  @!P0 FMUL R6, R6, 16777216 ;  /* 0x4b80000006068820 */ /* 0x000fc80000400000 */
[----:B------:R-:W1:Y:S02]  /*11b20*/  MUFU.LG2 R0, R6 ;  /* 0x0000000600007308 */ /* 0x000e640000000c00 */
[----:B-1----:R-:W-:-:S04]  /*11b30*/  @!P0 FADD R0, R0, -24 ;  /* 0xc1c0000000008421 */ /* 0x002fc80000000000 */
[----:B------:R-:W-:-:S04]  /*11b40*/  FMUL R0, R0, 0.69314718246459960938 ;  /* 0x3f31721800007820 */ /* 0x000fc80000400000 */
[----:B------:R-:W-:-:S07]  /*11b50*/  FFMA R9, R7, UR4, R0 ;  /* 0x0000000407097c23 */ /* 0x000fce0008000000 */
.L_x_53:
[----:B------:R-:W-:Y:S05]  /*11b60*/  BSYNC B0 ;  /* 0x0000000000007941 */ /* 0x000fea0003800000 */
.L_x_52:
[----:B------:R-:W-:Y:S01]  /*11b70*/  UISETP.NE.AND UP0, UPT, UR37, 0x1, UPT ;  /* 0x000000012500788c */ /* 0x000fe2000bf05270 */
[----:B------:R-:W1:Y:S01]  /*11b80*/  S2R R2, SR_TID.X ;  /* 0x0000000000027919 */ /* 0x000e620000002100 */
[----:B------:R-:W-:Y:S02]  /*11b90*/  ULDC.64 UR8, c[0x0][0x208] ;  /* 0x0000820000087ab9 */ /* 0x000fe40000000a00 */
[----:B------:R-:W-:-:S06]  /*11ba0*/  USEL UR4, URZ, 0x1, UP0 ;  /* 0x000000013f047887 */ /* 0x000fcc0008000000 */
[----:B------:R-:W-:Y:S01]  /*11bb0*/  MOV R0, UR4 ;  /* 0x0000000400007c02 */ /* 0x000fe20008000f00 */
[----:B------:R-:W-:Y:S02]  /*11bc0*/  ULDC UR4, c[0x0][0x608] ;  /* 0x0001820000047ab9 */ /* 0x000fe40000000800 */
[----:B------:R-:W-:Y:S01]  /*11bd0*/  FMUL R8, R8, UR4 ;  /* 0x0000000408087c20 */ /* 0x000fe20008400000 */
[----:B------:R-:W-:-:S04]  /*11be0*/  SHF.L.U32 R0, R0, 0x1f, RZ ;  /* 0x0000001f00007819 */ /* 0x000fc800000006ff */
[----:B------:R-:W2:Y:S01]  /*11bf0*/  SYNCS.PHASECHK.TRANS64.TRYWAIT P0, [UR26+0x8], R0 ;  /* 0x00000800ff0075a7 */ /* 0x000ea2000800015a */
[C---:B-1----:R-:W-:Y:S02]  /*11c00*/  LOP3.LUT P1, RZ, R2.reuse, 0x3, RZ, 0xc0, !PT ;  /* 0x0000000302ff7812 */ /* 0x042fe4000782c0ff */
[----:B------:R-:W-:Y:S01]  /*11c10*/  LOP3.LUT R16, R2, 0x7f, RZ, 0xc0, !PT ;  /* 0x0000007f02107812 */ /* 0x000fe200078ec0ff */
[----:B--2---:R-:W-:Y:S10]  /*11c20*/  @!P0 BRA `(.L_x_57) ;  /* 0x0000002000508947 */ /* 0x004ff40003800000 */
.L_x_107:
[----:B------:R-:W-:Y:S01]  /*11c30*/  USHF.L.U32 UR42, UR42, 0x6, URZ ;  /* 0x000000062a2a7899 */ /* 0x000fe2000800063f */
[----:B------:R-:W-:Y:S01]  /*11c40*/  BSSY B0, `(.L_x_58) ;  /* 0x0000018000007945 */ /* 0x000fe20003800000 */
[----:B------:R-:W-:-:S03]  /*11c50*/  SHF.R.U32.HI R17, RZ, 0x5, R16 ;  /* 0x00000005ff117819 */ /* 0x000fc60000011610 */
[----:B------:R-:W-:Y:S07]  /*11c60*/  @P1 BRA `(.L_x_59) ;  /* 0x0000000000541947 */ /* 0x000fee0003800000 */
[----:B------:R-:W2:Y:S01]  /*11c70*/  S2UR UR4, SR_CTAID.Y ;  /* 0x00000000000479c3 */ /* 0x000ea20000002600 */
[----:B-1----:R-:W-:Y:S01]  /*11c80*/  SHF.R.U32.HI R0, RZ, 0x2, R2 ;  /* 0x00000002ff007819 */ /* 0x002fe20000011602 */
[----:B------:R-:W-:Y:S01]  /*11c90*/  ULDC.64 UR6, c[0x0][0x688] ;  /* 0x0001a20000067ab9 */ /* 0x000fe20000000a00 */
[----:B------:R-:W-:Y:S02]  /*11ca0*/  SHF.L.U32 R3, R17, 0x4, RZ ;  /* 0x0000000411037819 */ /* 0x000fe400000006ff */
[----:B------:R-:W-:-:S03]  /*11cb0*/  LOP3.LUT R0, R0, 0x7, RZ, 0xc0, !PT ;  /* 0x0000000700007812 */ /* 0x000fc600078ec0ff */
[----:B------:R-:W1:Y:S01]  /*11cc0*/  S2UR UR5, SR_CTAID.Z ;  /* 0x00000000000579c3 */ /* 0x000e620000002700 */
[----:B------:R-:W-:-:S04]  /*11cd0*/  LOP3.LUT R0, R3, 0xfffffff0, R0, 0xe2, !PT ;  /* 0xfffffff003007812 */ /* 0x000fc800078ee200 */
[----:B------:R-:W-:-:S05]  /*11ce0*/  IADD3 R3, R0, UR42, RZ ;  /* 0x0000002a00037c10 */ /* 0x000fca000fffe0ff */
[----:B------:R-:W-:Y:S01]  /*11cf0*/  VIADD R2, R3, 0x8 ;  /* 0x0000000803027836 */ /* 0x000fe20000000000 */
[----:B--2---:R-:W-:-:S04]  /*11d00*/  UIMAD UR4, UR4, UR6, UR42 ;  /* 0x00000006040472a4 */ /* 0x004fc8000f8e022a */
[----:B-1----:R-:W-:-:S03]  /*11d10*/  UIMAD UR4, UR5, UR7, UR4 ;  /* 0x00000007050472a4 */ /* 0x002fc6000f8e0204 */
[----:B------:R-:W-:Y:S02]  /*11d20*/  ULDC UR5, c[0x0][0x288] ;  /* 0x0000a20000057ab9 */ /* 0x000fe40000000800 */
[----:B------:R-:W-:Y:S02]  /*11d30*/  ISETP.GE.U32.AND P0, PT, R3, UR5, PT ;  /* 0x0000000503007c0c */ /* 0x000fe4000bf06070 */
[----:B------:R-:W-:Y:S02]  /*11d40*/  IADD3 R0, P2, R0, UR4, RZ ;  /* 0x0000000400007c10 */ /* 0x000fe4000ff5e0ff */
[----:B------:R-:W-:Y:S01]  /*11d50*/  ISETP.GE.U32.AND P1, PT, R2, UR5, PT ;  /* 0x0000000502007c0c */ /* 0x000fe2000bf26070 */
[----:B------:R-:W-:Y:S01]  /*11d60*/  ULDC.64 UR4, c[0x0][0x680] ;  /* 0x0001a00000047ab9 */ /* 0x000fe20000000a00 */
[----:B------:R-:W-:Y:S02]  /*11d70*/  IADD3.X R3, RZ, RZ, RZ, P2, !PT ;  /* 0x000000ffff037210 */ /* 0x000fe400017fe4ff */
[----:B------:R-:W-:-:S04]  /*11d80*/  LEA R2, P2, R0, UR4, 0x2 ;  /* 0x0000000400027c11 */ /* 0x000fc8000f8410ff */
[----:B------:R-:W-:-:S05]  /*11d90*/  LEA.HI.X R3, R0, UR5, R3, 0x2, P2 ;  /* 0x0000000500037c11 */ /* 0x000fca00090f1403 */
[----:B------:R2:W-:Y:S04]  /*11da0*/  @!P0 STG.E desc[UR8][R2.64], R11 ;  /* 0x0000000b02008986 */ /* 0x0005e8000c101908 */
[----:B------:R2:W-:Y:S02]  /*11db0*/  @!P1 STG.E desc[UR8][R2.64+0x20], R9 ;  /* 0x0000200902009986 */ /* 0x0005e4000c101908 */
.L_x_59:
[----:B------:R-:W-:Y:S05]  /*11dc0*/  BSYNC B0 ;  /* 0x0000000000007941 */ /* 0x000fea0003800000 */
.L_x_58:
[----:B------:R-:W-:Y:S01]  /*11dd0*/  ULDC.64 UR4, c[0x0][0x730] ;  /* 0x0001cc0000047ab9 */ /* 0x000fe20000000a00 */
[-C--:B------:R-:W-:Y:S01]  /*11de0*/  FMUL R154, R154, R8.reuse ;  /* 0x000000089a9a7220 */ /* 0x080fe20000400000 */
[----:B------:R-:W-:Y:S01]  /*11df0*/  ISETP.NE.U32.AND P0, PT, RZ, UR4, PT ;  /* 0x00000004ff007c0c */ /* 0x000fe2000bf05070 */
[-C--:B------:R-:W-:Y:S01]  /*11e00*/  FMUL R38, R155, R8.reuse ;  /* 0x000000089b267220 */ /* 0x080fe20000400000 */
[-C--:B------:R-:W-:Y:S01]  /*11e10*/  FMUL R158, R158, R8.reuse ;  /* 0x000000089e9e7220 */ /* 0x080fe20000400000 */
[-C--:B------:R-:W-:Y:S01]  /*11e20*/  FMUL R40, R159, R8.reuse ;  /* 0x000000089f287220 */ /* 0x080fe20000400000 */
[----:B------:R-:W-:Y:S01]  /*11e30*/  ISETP.NE.AND.EX P0, PT, RZ, UR5, PT, P0 ;  /* 0x00000005ff007c0c */ /* 0x000fe2000bf05300 */
        /* <DEDUP_REMOVED lines=12> */
[----:B------:R-:W-:Y:S06]  /*11f00*/  @P0 BRA `(.L_x_60) ;  /* 0x0000000000200947 */ /* 0x000fec0003800000 */
[----:B------:R-:W-:Y:S02]  /*11f10*/  ULDC.64 UR4, c[0x0][0x728] ;  /* 0x0001ca0000047ab9 */ /* 0x000fe40000000a00 */
[----:B------:R-:W-:-:S04]  /*11f20*/  ISETP.NE.U32.AND P0, PT, RZ, UR4, PT ;  /* 0x00000004ff007c0c */ /* 0x000fc8000bf05070 */
[----:B------:R-:W-:-:S13]  /*11f30*/  ISETP.NE.AND.EX P0, PT, RZ, UR5, PT, P0 ;  /* 0x00000005ff007c0c */ /* 0x000fda000bf05300 */
[----:B------:R-:W-:Y:S05]  /*11f40*/  @!P0 BRA `(.L_x_61) ;  /* 0x00000000000c8947 */ /* 0x000fea0003800000 */
[----:B-12---:R-:W1:Y:S02]  /*11f50*/  LDC.64 R2, c[0x0][0x728] ;  /* 0x0001ca00ff027b82 */ /* 0x006e640000000a00 */
[----:B-1----:R3:W5:Y:S01]  /*11f60*/  LDG.E R2, desc[UR8][R2.64] ;  /* 0x0000000802027981 */ /* 0x002762000c1e1900 */
[----:B------:R-:W-:Y:S05]  /*11f70*/  BRA `(.L_x_60) ;  /* 0x0000000000047947 */ /* 0x000fea0003800000 */
.L_x_61:
[----:B--2---:R-:W4:Y:S02]  /*11f80*/  LDC R2, c[0x0][0x720] ;  /* 0x0001c800ff027b82 */ /* 0x004f240000000800 */
.L_x_60:
[----:B-1----:R-:W-:Y:S02]  /*11f90*/  MOV R0, RZ ;  /* 0x000000ff00007202 */ /* 0x002fe40000000f00 */
[----:B----45:R-:W-:Y:S02]  /*11fa0*/  MOV R37, R2 ;  /* 0x0000000200257202 */ /* 0x030fe40000000f00 */
[----:B------:R-:W-:-:S13]  /*11fb0*/  LOP3.LUT P0, RZ, R0, 0x1bf, RZ, 0xc0, !PT ;  /* 0x000001bf00ff7812 */ /* 0x000fda000780c0ff */
[----:B------:R-:W-:Y:S05]  /*11fc0*/  @!P0 BRA `(.L_x_62) ;  /* 0x0000000000408947 */ /* 0x000fea0003800000 */
[----:B------:R-:W-:Y:S01]  /*11fd0*/  MOV R0, 0x0 ;  /* 0x0000000000007802 */ /* 0x000fe20000000f00 */
[----:B------:R-:W-:Y:S01]  /*11fe0*/  ULDC.64 UR4, c[0x4][0x68] ;  /* 0x01001a0000047ab9 */ /* 0x000fe20000000a00 */
[----:B------:R-:W-:Y:S01]  /*11ff0*/  ULDC.64 UR6, c[0x4][0x8] ;  /* 0x0100020000067ab9 */ /* 0x000fe20000000a00 */
[----:B------:R-:W-:Y:S01]  /*12000*/  MOV R4, UR4 ;  /* 0x0000000400047c02 */ /* 0x000fe20008000f00 */
[----:B--23--:R1:W2:Y:S01]  /*12010*/  LDC.64 R2, c[0x4][R0] ;  /* 0x0100000000027b82 */ /* 0x00c2a20000000a00 */
[----:B------:R-:W-:Y:S01]  /*12020*/  IMAD.U32 R5, RZ, RZ, UR5 ;  /* 0x00000005ff057e24 */ /* 0x000fe2000f8e00ff */
[----:B------:R-:W-:Y:S01]  /*12030*/  ULDC.64 UR4, c[0x4][0x70] ;  /* 0x01001c0000047ab9 */ /* 0x000fe20000000a00 */
[----:B------:R-:W-:Y:S01]  /*12040*/  MOV R10, UR6 ;  /* 0x00000006000a7c02 */ /* 0x000fe20008000f00 */
[----:B------:R-:W-:Y:S01]  /*12050*/  IMAD.U32 R11, RZ, RZ, UR7 ;  /* 0x00000007ff0b7e24 */ /* 0x000fe2000f8e00ff */
[----:B------:R-:W-:Y:S02]  /*12060*/  MOV R6, UR4 ;  /* 0x0000000400067c02 */ /* 0x000fe40008000f00 */
[----:B------:R-:W-:-:S02]  /*12070*/  MOV R7, UR5 ;  /* 0x0000000500077c02 */ /* 0x000fc40008000f00 */
[----:B------:R-:W-:Y:S02]  /*12080*/  MOV R8, 0x70 ;  /* 0x0000007000087802 */ /* 0x000fe40000000f00 */
[----:B------:R-:W-:Y:S02]  /*12090*/  MOV R12, 0x1 ;  /* 0x00000001000c7802 */ /* 0x000fe40000000f00 */
[----:B-1----:R-:W-:-:S07]  /*120a0*/  MOV R13, RZ ;  /* 0x000000ff000d7202 */ /* 0x002fce0000000f00 */
[----:B------:R-:W-:-:S07]  /*120b0*/  LEPC R20, `(.L_x_62) ;  /* 0x000000001014794e */ /* 0x000fce0000000000 */
[----:B--2---:R-:W-:Y:S05]  /*120c0*/  CALL.ABS.NOINC R2 ;  /* 0x0000000002007343 */ /* 0x004fea0003c00000 */
.L_x_62:
[----:B--23--:R-:W-:Y:S01]  /*120d0*/  MOV R3, UR37 ;  /* 0x0000002500037c02 */ /* 0x00cfe20008000f00 */
[----:B------:R-:W-:-:S04]  /*120e0*/  IMAD.U32 R18, RZ, RZ, UR36 ;  /* 0x00000024ff127e24 */ /* 0x000fc8000f8e00ff */
[----:B------:R-:W-:-:S05]  /*120f0*/  IMAD R18, R3, 0x2200, R18 ;  /* 0x0000220003127824 */ /* 0x000fca00078e0212 */
[----:B------:R-:W-:-:S04]  /*12100*/  IADD3 R19, R18, -0x2200, RZ ;  /* 0xffffde0012137810 */ /* 0x000fc80007ffe0ff */
[----:B------:R-:W-:-:S13]  /*12110*/  LOP3.LUT P0, RZ, R19, 0x1b0, RZ, 0xc0, !PT ;  /* 0x000001b013ff7812 */ /* 0x000fda000780c0ff */
[----:B------:R-:W-:Y:S05]  /*12120*/  @!P0 BRA `(.L_x_63) ;  /* 0x0000000000408947 */ /* 0x000fea0003800000 */
[----:B------:R-:W-:Y:S01]  /*12130*/  MOV R0, 0x0 ;  /* 0x0000000000007802 */ /* 0x000fe20000000f00 */
[----:B------:R-:W-:Y:S01]  /*12140*/  ULDC.64 UR4, c[0x4][0x68] ;  /* 0x01001a0000047ab9 */ /* 0x000fe20000000a00 */
[----:B------:R-:W-:Y:S01]  /*12150*/  ULDC.64 UR6, c[0x4][0x8] ;  /* 0x0100020000067ab9 */ /* 0x000fe20000000a00 */
[----:B------:R-:W-:Y:S01]  /*12160*/  MOV R4, UR4 ;  /* 0x0000000400047c02 */ /* 0x000fe20008000f00 */
[----:B------:R1:W2:Y:S01]  /*12170*/  LDC.64 R2, c[0x4][R0] ;  /* 0x0100000000027b82 */ /* 0x0002a20000000a00 */
        /* <DEDUP_REMOVED lines=11> */
.L_x_63:
[----:B------:R-:W1:Y:S01]  /*12230*/  S2R R5, SR_TID.X ;  /* 0x0000000000057919 */ /* 0x000e620000002100 */
[----:B------:R-:W-:Y:S01]  /*12240*/  ULDC.64 UR4, c[0x0][0x730] ;  /* 0x0001cc0000047ab9 */ /* 0x000fe20000000a00 */
[----:B------:R-:W-:Y:S02]  /*12250*/  IADD3 R16, R16, 0x1f, RZ ;  /* 0x0000001f10107810 */ /* 0x000fe40007ffe0ff */
[----:B------:R-:W-:Y:S02]  /*12260*/  ISETP.NE.U32.AND P0, PT, RZ, UR4, PT ;  /* 0x00000004ff007c0c */ /* 0x000fe4000bf05070 */
[----:B------:R-:W-:Y:S02]  /*12270*/  ISETP.GT.U32.AND P1, PT, R16, 0x3e, PT ;  /* 0x0000003e1000780c */ /* 0x000fe40003f24070 */
[----:B------:R-:W-:-:S13]  /*12280*/  ISETP.NE.AND.EX P0, PT, RZ, UR5, PT, P0 ;  /* 0x00000005ff007c0c */ /* 0x000fda000bf05300 */
[----:B------:R-:W2:Y:S01]  /*12290*/  @P0 LDC R37, c[0x0][0x720] ;  /* 0x0001c800ff250b82 */ /* 0x000ea20000000800 */
[C---:B-1----:R-:W-:Y:S01]  /*122a0*/  IMAD.SHL.U32 R0, R5.reuse, 0x20, RZ ;  /* 0x0000002005007824 */ /* 0x042fe200078e00ff */
[----:B------:R-:W-:Y:S02]  /*122b0*/  SHF.R.U32.HI R3, RZ, 0x1, R5 ;  /* 0x00000001ff037819 */ /* 0x000fe40000011605 */
[----:B------:R-:W-:Y:S02]  /*122c0*/  LOP3.LUT P0, RZ, R5, 0x4, RZ, 0xc0, !PT ;  /* 0x0000000405ff7812 */ /* 0x000fe4000780c0ff */
[C---:B------:R-:W-:Y:S02]  /*122d0*/  LOP3.LUT R2, R0.reuse, 0xc0, RZ, 0xc0, !PT ;  /* 0x000000c000027812 */ /* 0x040fe400078ec0ff */
[----:B------:R-:W-:Y:S02]  /*122e0*/  LOP3.LUT R4, R0, 0x20, RZ, 0xc0, !PT ;  /* 0x0000002000047812 */ /* 0x000fe400078ec0ff */
[----:B------:R-:W-:-:S02]  /*122f0*/  LOP3.LUT R2, R2, 0x8, R3, 0xf8, !PT ;  /* 0x0000000802027812 */ /* 0x000fc400078ef803 */
[----:B------:R-:W-:Y:S02]  /*12300*/  SHF.L.U32 R3, R5, 0x2, RZ ;  /* 0x0000000205037819 */ /* 0x000fe400000006ff */
[----:B------:R-:W-:Y:S01]  /*12310*/  LEA R4, R17, R4, 0x9 ;  /* 0x0000000411047211 */ /* 0x000fe200078e48ff */
[-C--:B--2---:R-:W-:Y:S01]  /*12320*/  FMUL R5, R22, R37.reuse ;  /* 0x0000002516057220 */ /* 0x084fe20000400000 */
[----:B------:R-:W-:Y:S01]  /*12330*/  LOP3.LUT R3, R2, 0x18, R3, 0x78, !PT ;  /* 0x0000001802037812 */ /* 0x000fe200078e7803 */
[-C--:B------:R-:W-:Y:S01]  /*12340*/  FMUL R9, R24, R37.reuse ;  /* 0x0000002518097220 */ /* 0x080fe20000400000 */
[----:B------:R-:W-:Y:S01]  /*12350*/  LOP3.LUT R0, R0, 0x100, RZ, 0xc0, !PT ;  /* 0x0000010000007812 */ /* 0x000fe200078ec0ff */
[-C--:B------:R-:W-:Y:S01]  /*12360*/  FMUL R11, R40, R37.reuse ;  /* 0x00000025280b7220 */ /* 0x080fe20000400000 */
[-C--:B------:R-:W-:Y:S01]  /*12370*/  FMUL R6, R158, R37.reuse ;  /* 0x000000259e067220 */ /* 0x080fe20000400000 */
[-C--:B------:R-:W-:Y:S01]  /*12380*/  FMUL R10, R162, R37.reuse ;  /* 0x00000025a20a7220 */ /* 0x080fe20000400000 */
[----:B------:R-:W-:Y:S01]  /*12390*/  IADD3 R3, R3, R4, R0 ;  /* 0x0000000403037210 */ /* 0x000fe20007ffe000 */
[-C--:B------:R-:W-:Y:S01]  /*123a0*/  FMUL R0, R152, R37.reuse ;  /* 0x0000002598007220 */ /* 0x080fe20000400000 */
[-C--:B------:R-:W-:Y:S01]  /*123b0*/  FMUL R4, R156, R37.reuse ;  /* 0x000000259c047220 */ /* 0x080fe20000400000 */
[-C--:B------:R-:W-:Y:S01]  /*123c0*/  FMUL R15, R42, R37.reuse ;  /* 0x000000252a0f7220 */ /* 0x080fe20000400000 */
[-C--:B------:R-:W-:Y:S01]  /*123d0*/  FMUL R2, R154, R37.reuse ;  /* 0x000000259a027220 */ /* 0x080fe20000400000 */
[-C--:B------:R-:W-:Y:S01]  /*123e0*/  FMUL R7, R38, R37.reuse ;  /* 0x0000002526077220 */ /* 0x080fe20000400000 */
[----:B------:R-:W-:Y:S01]  /*123f0*/  F2FP.BF16.F32.PACK_AB R40, R5, R0 ;  /* 0x000000000528723e */ /* 0x000fe200000010ff */
[-C--:B------:R-:W-:Y:S01]  /*12400*/  FMUL R8, R160, R37.reuse ;  /* 0x00000025a0087220 */ /* 0x080fe20000400000 */
[-C--:B------:R-:W-:Y:S01]  /*12410*/  FMUL R13, R26, R37.reuse ;  /* 0x000000251a0d7220 */ /* 0x080fe20000400000 */
[-C--:B------:R-:W-:Y:S01]  /*12420*/  FMUL R12, R164, R37.reuse ;  /* 0x00000025a40c7220 */ /* 0x080fe20000400000 */
[-C--:B------:R-:W-:Y:S01]  /*12430*/  FMUL R17, R28, R37.reuse ;  /* 0x000000251c117220 */ /* 0x080fe20000400000 */
[-C--:B------:R-:W-:Y:S01]  /*12440*/  FMUL R14, R166, R37.reuse ;  /* 0x00000025a60e7220 */ /* 0x080fe20000400000 */
[----:B------:R-:W-:Y:S01]  /*12450*/  FMUL R21, R44, R37 ;  /* 0x000000252c157220 */ /* 0x000fe20000400000 */
[----:B------:R-:W-:-:S02]  /*12460*/  IMAD.MOV.U32 R0, RZ, RZ, 0x10 ;  /* 0x00000010ff007424 */ /* 0x000fc400078e00ff */
        /* <DEDUP_REMOVED lines=16> */
[----:B------:R-:W-:Y:S01]  /*12570*/  F2FP.BF16.F32.PACK_AB R43, R11, R6 ;  /* 0x000000060b2b723e */ /* 0x000fe200000010ff */
[----:B------:R-:W-:Y:S01]  /*12580*/  FMUL R37, R182, R37 ;  /* 0x00000025b6257220 */ /* 0x000fe20000400000 */
[----:B------:R-:W-:-:S02]  /*12590*/  F2FP.BF16.F32.PACK_AB R9, R15, R10 ;  /* 0x0000000a0f09723e */ /* 0x000fc400000010ff */
[----:B------:R-:W-:Y:S02]  /*125a0*/  F2FP.BF16.F32.PACK_AB R41, R7, R2 ;  /* 0x000000020729723e */ /* 0x000fe400000010ff */
[----:B------:R-:W-:Y:S02]  /*125b0*/  F2FP.BF16.F32.PACK_AB R8, R13, R8 ;  /* 0x000000080d08723e */ /* 0x000fe400000010ff */
[----:B------:R-:W-:Y:S02]  /*125c0*/  F2FP.BF16.F32.PACK_AB R10, R17, R12 ;  /* 0x0000000c110a723e */ /* 0x000fe400000010ff */
[----:B------:R-:W-:Y:S02]  /*125d0*/  F2FP.BF16.F32.PACK_AB R11, R21, R14 ;  /* 0x0000000e150b723e */ /* 0x000fe400000010ff */
[----:B------:R-:W-:Y:S02]  /*125e0*/  SEL R0, R0, 0xfffffff0, !P0 ;  /* 0xfffffff000007807 */ /* 0x000fe40004000000 */
[----:B------:R-:W-:Y:S01]  /*125f0*/  LEA R19, R3, R19, 0x1 ;  /* 0x0000001303137211 */ /* 0x000fe200078e08ff */
[----:B------:R-:W-:Y:S06]  /*12600*/  @P1 BRA `(.L_x_64) ;  /* 0x0000000000041947 */ /* 0x000fec0003800000 */
[----:B------:R-:W-:-:S04]  /*12610*/  DEPBAR.LE SB0, 0x1 ;  /* 0x000080400000791a */ /* 0x000fc80000000000 */
.L_x_64:
[----:B------:R-:W-:Y:S05]  /*12620*/  WARPSYNC.ALL ;  /* 0x0000000000007948 */ /* 0x000fea0003800000 */
[----:B------:R-:W-:Y:S01]  /*12630*/  BAR.SYNC.DEFER_BLOCKING 0x1, 0x80 ;  /* 0x0042000000007b1d */ /* 0x000fe20000010000 */
[----:B------:R-:W-:Y:S02]  /*12640*/  LEA R3, R3, R18, 0x1 ;  /* 0x0000001203037211 */ /* 0x000fe400078e08ff */
[----:B------:R-:W-:Y:S02]  /*12650*/  LEA R0, R0, R19, 0x1 ;  /* 0x0000001300007211 */ /* 0x000fe400078e08ff */
[----:B------:R-:W-:Y:S01]  /*12660*/  F2FP.BF16.F32.PACK_AB R4, R16, R23 ;  /* 0x000000171004723e */ /* 0x000fe200000010ff */
[----:B------:R-:W-:Y:S01]  /*12670*/  BSSY B0, `(.L_x_65) ;  /* 0x000001d000007945 */ /* 0x000fe20003800000 */
[----:B------:R-:W-:-:S02]  /*12680*/  F2FP.BF16.F32.PACK_AB R5, R20, R25 ;  /* 0x000000191405723e */ /* 0x000fc400000010ff */
[----:B------:R-:W-:Y:S02]  /*12690*/  F2FP.BF16.F32.PACK_AB R6, R22, R27 ;  /* 0x0000001b1606723e */ /* 0x000fe400000010ff */
[----:B------:R-:W-:Y:S02]  /*126a0*/  F2FP.BF16.F32.PACK_AB R7, R24, R29 ;  /* 0x0000001d1807723e */ /* 0x000fe400000010ff */
[----:B------:R-:W-:Y:S02]  /*126b0*/  F2FP.BF16.F32.PACK_AB R12, R26, R31 ;  /* 0x0000001f1a0c723e */ /* 0x000fe400000010ff */
[----:B------:R-:W-:Y:S02]  /*126c0*/  F2FP.BF16.F32.PACK_AB R13, R28, R33 ;  /* 0x000000211c0d723e */ /* 0x000fe400000010ff */
[----:B------:R-:W-:Y:S02]  /*126d0*/  F2FP.BF16.F32.PACK_AB R14, R30, R35 ;  /* 0x000000231e0e723e */ /* 0x000fe400000010ff */
[----:B------:R-:W-:Y:S01]  /*126e0*/  F2FP.BF16.F32.PACK_AB R15, R32, R37 ;  /* 0x00000025200f723e */ /* 0x000fe200000010ff */
[----:B------:R1:W-:Y:S04]  /*126f0*/  STSM.16.M88.4 [R3+-0x2200], R40 ;  /* 0xffde002803007844 */ /* 0x0003e80000000200 */
[----:B------:R1:W-:Y:S01]  /*12700*/  STSM.16.M88.4 [R0], R8 ;  /* 0x0000000800007844 */ /* 0x0003e20000000200 */
[----:B------:R-:W-:Y:S01]  /*12710*/  @!PT LDS RZ, [RZ] ;  /* 0x00000000fffff984 */ /* 0x000fe20000000800 */
[----:B------:R-:W-:Y:S01]  /*12720*/  @!PT LDS RZ, [RZ] ;  /* 0x00000000fffff984 */ /* 0x000fe20000000800 */
[----:B------:R-:W-:Y:S01]  /*12730*/  @!PT LDS RZ, [RZ] ;  /* 0x00000000fffff984 */ /* 0x000fe20000000800 */
[----:B------:R-:W-:Y:S01]  /*12740*/  @!PT LDS RZ, [RZ] ;  /* 0x00000000fffff984 */ /* 0x000fe20000000800 */
[----:B------:R2:W-:Y:S06]  /*12750*/  MEMBAR.ALL.CTA ;  /* 0x0000000000007992 */ /* 0x0005ec0000008000 */
[----:B--2---:R-:W2:Y:S02]  /*12760*/  FENCE.VIEW.ASYNC.S ;  /* 0x00000000000073c6 */ /* 0x004ea40000000000 */
[----:B--2---:R-:W-:Y:S06]  /*12770*/  BAR.SYNC.DEFER_BLOCKING 0x1, 0x80 ;  /* 0x0042000000007b1d */ /* 0x004fec0000010000 */
[----:B------:R-:W-:Y:S05]  /*12780*/  @P1 BRA `(.L_x_66) ;  /* 0x00000000002c1947 */ /* 0x000fea0003800000 */
[----:B------:R-:W-:Y:S01]  /*12790*/  S2UR UR44, SR_CTAID.Z ;  /* 0x00000000002c79c3 */ /* 0x000fe20000002700 */
[----:B------:R-:W-:Y:S01]  /*127a0*/  R2UR UR40, R18 ;  /* 0x00000000122872ca */ /* 0x000fe200000e0000 */
[----:B------:R-:W-:Y:S01]  /*127b0*/  ULDC.64 UR4, c[0x0][0x198] ;  /* 0x0000660000047ab9 */ /* 0x000fe20000000a00 */
[----:B------:R-:W-:Y:S01]  /*127c0*/  UMOV UR41, URZ ;  /* 0x0000003f00297c82 */ /* 0x000fe20008000000 */
[----:B------:R-:W-:-:S04]  /*127d0*/  UIADD3 UR4, UP0, UR4, 0x670, URZ ;  /* 0x0000067004047890 */ /* 0x000fc8000ff1e03f */
[----:B------:R-:W2:Y:S01]  /*127e0*/  S2UR UR43, SR_CTAID.Y ;  /* 0x00000000002b79c3 */ /* 0x000ea20000002600 */
[----:B------:R-:W-:-:S05]  /*127f0*/  UIADD3.X UR5, URZ, UR5, URZ, UP0, !UPT ;  /* 0x000000053f057290 */ /* 0x000fca00087fe43f */
[----:B------:R-:W-:-:S09]  /*12800*/  UIADD3 UR40, UR40, -0x2200, URZ ;  /* 0xffffde0028287890 */ /* 0x000fd2000fffe03f */
[----:B--2---:R2:W-:Y:S01]  /*12810*/  UTMASTG.4D [UR40], [UR4] ;  /* 0x00000028040073b5 */ /* 0x0045e20008018000 */
[----:B------:R0:W-:Y:S01]  /*12820*/  UTMACMDFLUSH ;  /* 0x00000000000079b7 */ /* 0x0001e20000000000 */
[----:B--2---:R-:W-:-:S04]  /*12830*/  DEPBAR.LE SB0, 0x1 ;  /* 0x000080400000791a */ /* 0x004fc80000000000 */
.L_x_66:
[----:B------:R-:W-:Y:S05]  /*12840*/  BSYNC B0 ;  /* 0x0000000000007941 */ /* 0x000fea0003800000 */
.L_x_65:
[----:B------:R-:W-:Y:S06]  /*12850*/  BAR.SYNC.DEFER_BLOCKING 0x1, 0x80 ;  /* 0x0042000000007b1d */ /* 0x000fec0000010000 */
[----:B------:R-:W-:Y:S01]  /*12860*/  BSSY B0, `(.L_x_67) ;  /* 0x0000015000007945 */ /* 0x000fe20003800000 */
[----:B------:R2:W-:Y:S04]  /*12870*/  STSM.16.M88.4 [R19+0x1000], R4 ;  /* 0x0010000413007844 */ /* 0x0005e80000000200 */
[----:B------:R2:W-:Y:S01]  /*12880*/  STSM.16.M88.4 [R0+0x1000], R12 ;  /* 0x0010000c00007844 */ /* 0x0005e20000000200 */
[----:B------:R-:W-:Y:S01]  /*12890*/  @!PT LDS RZ, [RZ] ;  /* 0x00000000fffff984 */ /* 0x000fe20000000800 */
[----:B------:R-:W-:Y:S01]  /*128a0*/  @!PT LDS RZ, [RZ] ;  /* 0x00000000fffff984 */ /* 0x000fe20000000800 */
[----:B------:R-:W-:Y:S01]  /*128b0*/  @!PT LDS RZ, [RZ] ;  /* 0x00000000fffff984 */ /* 0x000fe20000000800 */
[----:B------:R-:W-:Y:S01]  /*128c0*/  @!PT LDS RZ, [RZ] ;  /* 0x00000000fffff984 */ /* 0x000fe20000000800 */
[----:B------:R3:W-:Y:S06]  /*128d0*/  MEMBAR.ALL.CTA ;  /* 0x0000000000007992 */ /* 0x0007ec0000008000 */
[----:B---3--:R-:W3:Y:S02]  /*128e0*/  FENCE.VIEW.ASYNC.S ;  /* 0x00000000000073c6 */ /* 0x008ee40000000000 */
[----:B---3--:R-:W-:Y:S06]  /*128f0*/  BAR.SYNC.DEFER_BLOCKING 0x1, 0x80 ;  /* 0x0042000000007b1d */ /* 0x008fec0000010000 */
[----:B------:R-:W-:Y:S05]  /*12900*/  @P1 BRA `(.L_x_68) ;  /* 0x0000000000281947 */ /* 0x000fea0003800000 */
[----:B------:R-:W-:Y:S01]  /*12910*/  S2UR UR44, SR_CTAID.Z ;  /* 0x00000000002c79c3 */ /* 0x000fe20000002700 */
[----:B------:R-:W-:Y:S01]  /*12920*/  R2UR UR40, R18 ;  /* 0x00000000122872ca */ /* 0x000fe200000e0000 */
[----:B------:R-:W-:Y:S01]  /*12930*/  ULDC.64 UR4, c[0x0][0x198] ;  /* 0x0000660000047ab9 */ /* 0x000fe20000000a00 */
[----:B------:R-:W-:Y:S01]  /*12940*/  UMOV UR41, 0x20 ;  /* 0x0000002000297882 */ /* 0x000fe20000000000 */
[----:B------:R-:W-:-:S04]  /*12950*/  UIADD3 UR4, UP0, UR4, 0x670, URZ ;  /* 0x0000067004047890 */ /* 0x000fc8000ff1e03f */
[----:B------:R-:W3:Y:S01]  /*12960*/  S2UR UR43, SR_CTAID.Y ;  /* 0x00000000002b79c3 */ /* 0x000ee20000002600 */
[----:B------:R-:W-:-:S05]  /*12970*/  UIADD3.X UR5, URZ, UR5, URZ, UP0, !UPT ;  /* 0x000000053f057290 */ /* 0x000fca00087fe43f */
[----:B------:R-:W-:-:S09]  /*12980*/  UIADD3 UR40, UR40, -0x1200, URZ ;  /* 0xffffee0028287890 */ /* 0x000fd2000fffe03f */
[----:B---3--:R3:W-:Y:S02]  /*12990*/  UTMASTG.4D [UR40], [UR4] ;  /* 0x00000028040073b5 */ /* 0x0087e40008018000 */
[----:B---3--:R0:W-:Y:S02]  /*129a0*/  UTMACMDFLUSH ;  /* 0x00000000000079b7 */ /* 0x0081e40000000000 */
.L_x_68:
[----:B------:R-:W-:Y:S05]  /*129b0*/  BSYNC B0 ;  /* 0x0000000000007941 */ /* 0x000fea0003800000 */
.L_x_67:
[----:B------:R-:W-:Y:S01]  /*129c0*/  UIADD3 UR37, UR37, -0x1, URZ ;  /* 0xffffffff25257890 */ /* 0x000fe2000fffe03f */
[----:B------:R-:W-:-:S04]  /*129d0*/  DEPBAR.LE SB0, 0x0 ;  /* 0x000080000000791a */ /* 0x000fc80000000000 */
[----:B------:R-:W-:-:S04]  /*129e0*/  USHF.L.U32 UR4, UR37, 0x3, URZ ;  /* 0x0000000325047899 */ /* 0x000fc8000800063f */
[----:B------:R-:W-:-:S04]  /*129f0*/  ULOP3.LUT UR4, UR4, 0x8, URZ, 0xe2, !UPT ;  /* 0x0000000804047892 */ /* 0x000fc8000f8ee23f */
[----:B------:R-:W-:-:S06]  /*12a00*/  ULOP3.LUT UR4, UR4, 0x18, URZ, 0x3c, !UPT ;  /* 0x0000001804047892 */ /* 0x000fcc000f8e3c3f */
[----:B-12---:R-:W-:-:S04]  /*12a10*/  MOV R0, UR4 ;  /* 0x0000000400007c02 */ /* 0x006fc80008000f00 */
[----:B------:R-:W-:Y:S01]  /*12a20*/  SYNCS.ARRIVE.TRANS64.A1T0 RZ, [R0+UR36+0x2c090], RZ ;  /* 0x02c090ff00ff79a7 */ /* 0x000fe20008100024 */
[----:B------:R-:W-:Y:S05]  /*12a30*/  EXIT ;  /* 0x000000000000794d */ /* 0x000fea0003800000 */
.L_x_6:
[----:B------:R-:W-:-:S08]  /*12a40*/  UISETP.NE.AND UP0, UPT, UR10, 0x1, UPT ;  /* 0x000000010a00788c */ /* 0x000fd0000bf05270 */
[----:B------:R-:W1:-:S00]  /*12a50*/  USETMAXREG.DEALLOC.CTAPOOL 0x18 ;  /* 0x00000018000079c8 */ /* 0x000e4000080e0500 */
[----:B------:R-:W-:-:S13]  /*12a60*/  PLOP3.LUT P0, PT, PT, PT, UP0, 0x80, 0x0 ;  /* 0x000000000000781c */ /* 0x000fda0003f0f008 */
[----:B------:R-:W-:Y:S05]  /*12a70*/  @P0 EXIT ;  /* 0x000000000000094d */ /* 0x000fea0003800000 */
[----:B------:R-:W2:Y:S01]  /*12a80*/  S2UR UR11, SR_CTAID.X ;  /* 0x00000000000b79c3 */ /* 0x000ea20000002500 */
[----:B------:R-:W-:Y:S01]  /*12a90*/  ELECT P3, URZ, PT ;  /* 0x00000000003f782f */ /* 0x000fe20003860000 */
[----:B------:R-:W-:Y:S01]  /*12aa0*/  BSSY B0, `(.L_x_69) ;  /* 0x0000029000007945 */ /* 0x000fe20003800000 */
[----:B-1----:R-:W-:Y:S01]  /*12ab0*/  IMAD.MOV.U32 R2, RZ, RZ, RZ ;  /* 0x000000ffff027224 */ /* 0x002fe200078e00ff */
[----:B------:R-:W-:Y:S02]  /*12ac0*/  MOV R8, RZ ;  /* 0x000000ff00087202 */ /* 0x000fe40000000f00 */
[----:B------:R-:W-:Y:S02]  /*12ad0*/  MOV R4, RZ ;  /* 0x000000ff00047202 */ /* 0x000fe40000000f00 */
[----:B------:R-:W1:Y:S08]  /*12ae0*/  S2UR UR20, SR_CTAID.Y ;  /* 0x00000000001479c3 */ /* 0x000e700000002600 */
[----:B------:R-:W3:Y:S01]  /*12af0*/  S2UR UR21, SR_CTAID.Z ;  /* 0x00000000001579c3 */ /* 0x000ee20000002700 */
[----:B--2---:R-:W-:Y:S01]  /*12b00*/  USHF.L.U32 UR11, UR11, 0x7, URZ ;  /* 0x000000070b0b7899 */ /* 0x004fe2000800063f */
[----:B------:R-:W-:Y:S11]  /*12b10*/  @!P3 BRA `(.L_x_70) ;  /* 0x000000000084b947 */ /* 0x000ff60003800000 */
[----:B------:R-:W2:Y:S01]  /*12b20*/  S2R R4, SR_CgaCtaId ;  /* 0x0000000000047919 */ /* 0x000ea20000008800 */
[----:B------:R-:W-:Y:S02]  /*12b30*/  MOV R3, 0x400 ;  /* 0x0000040000037802 */ /* 0x000fe40000000f00 */
[----:B------:R-:W-:Y:S02]  /*12b40*/  MOV R5, 0x1 ;  /* 0x0000000100057802 */ /* 0x000fe40000000f00 */
[----:B--2---:R-:W-:Y:S02]  /*12b50*/  LEA R4, R4, R3, 0x18 ;  /* 0x0000000304047211 */ /* 0x004fe400078ec0ff */
[----:B------:R-:W-:-:S04]  /*12b60*/  SHF.L.U32 R3, R5, 0x1f, RZ ;  /* 0x0000001f05037819 */ /* 0x000fc800000006ff */
[----:B------:R-:W2:Y:S02]  /*12b70*/  SYNCS.PHASECHK.TRANS64.TRYWAIT P0, [R4+URZ+0x2c060], R3 ;  /* 0x02c06003040075a7 */ /* 0x000ea4000800017f */
[----:B--2---:R-:W-:Y:S05]  /*12b80*/  @!P0 BRA `(.L_x_71) ;  /* 0x0000001000908947 */ /* 0x004fea0003800000 */
.L_x_108:
[----:B------:R-:W-:Y:S01]  /*12b90*/  ULOP3.LUT UR4, UR6, 0x2, URZ, 0xfc, !UPT ;  /* 0x0000000206047892 */ /* 0x000fe2000f8efc3f */
[----:B--2---:R-:W-:-:S03]  /*12ba0*/  @P2 MOV R3, 0x2000 ;  /* 0x0000200000032802 */ /* 0x004fc60000000f00 */
[----:B------:R-:W-:Y:S01]  /*12bb0*/  UPRMT UR4, UR4, 0x9910, URZ ;  /* 0x0000991004047896 */ /* 0x000fe2000800003f */
[----:B------:R2:W-:Y:S03]  /*12bc0*/  @P2 SYNCS.ARRIVE.TRANS64 RZ, [R4+URZ+0x2c050], R3 ;  /* 0x02c0500304ff29a7 */ /* 0x0005e6000800003f */
[----:B------:R-:W-:-:S06]  /*12bd0*/  UISETP.NE.AND UP0, UPT, UR4, 0x2, UPT ;  /* 0x000000020400788c */ /* 0x000fcc000bf05270 */
[----:B------:R-:W-:-:S13]  /*12be0*/  PLOP3.LUT P0, PT, PT, PT, UP0, 0x80, 0x0 ;  /* 0x000000000000781c */ /* 0x000fda0003f0f008 */
[----:B--2---:R-:W-:Y:S05]  /*12bf0*/  @P0 BRA `(.L_x_72) ;  /* 0x0000000000040947 */ /* 0x004fea0003800000 */
[----:B-1-3--:R-:W-:Y:S01]  /*12c00*/  BPT.TRAP 0x1 ;  /* 0x000000040000795c */ /* 0x00afe20000300000 */
.L_x_72:
[----:B------:R-:W-:-:S04]  /*12c10*/  LOP3.LUT P0, RZ, R0, 0x1f, RZ, 0xc0, !PT ;  /* 0x0000001f00ff7812 */ /* 0x000fc8000780c0ff */
[----:B------:R-:W-:-:S13]  /*12c20*/  PLOP3.LUT P0, PT, P0, P2, PT, 0x2a, 0x0 ;  /* 0x000000000000781c */ /* 0x000fda0000704572 */
[----:B------:R-:W-:Y:S05]  /*12c30*/  @P0 BRA `(.L_x_73) ;  /* 0x0000000000040947 */ /* 0x000fea0003800000 */
[----:B-1-3--:R-:W-:Y:S01]  /*12c40*/  BPT.TRAP 0x1 ;  /* 0x000000040000795c */ /* 0x00afe20000300000 */
.L_x_73:
[----:B------:R-:W-:Y:S01]  /*12c50*/  R2UR UR8, R4 ;  /* 0x00000000040872ca */ /* 0x000fe200000e0000 */
[----:B------:R-:W-:Y:S01]  /*12c60*/  ULDC.64 UR4, c[0x0][0x198] ;  /* 0x0000660000047ab9 */ /* 0x000fe20000000a00 */
[----:B------:R-:W-:Y:S01]  /*12c70*/  UMOV UR14, 0x0 ;  /* 0x00000000000e7882 */ /* 0x000fe20000000000 */
[----:B------:R-:W-:Y:S01]  /*12c80*/  UIADD3 UR4, UP0, UR4, 0xf0, URZ ;  /* 0x000000f004047890 */ /* 0x000fe2000ff1e03f */
[----:B------:R-:W-:Y:S01]  /*12c90*/  IMAD.MOV.U32 R4, RZ, RZ, 0x1 ;  /* 0x00000001ff047424 */ /* 0x000fe200078e00ff */
[----:B------:R-:W-:Y:S01]  /*12ca0*/  UMOV UR15, 0x10000000 ;  /* 0x10000000000f7882 */ /* 0x000fe20000000000 */
[----:B------:R-:W-:Y:S01]  /*12cb0*/  UMOV UR10, URZ ;  /* 0x0000003f000a7c82 */ /* 0x000fe20008000000 */
[----:B------:R-:W-:Y:S01]  /*12cc0*/  UIADD3.X UR5, URZ, UR5, URZ, UP0, !UPT ;  /* 0x000000053f057290 */ /* 0x000fe200087fe43f */
[----:B------:R-:W-:Y:S01]  /*12cd0*/  MOV R8, 0x40 ;  /* 0x0000004000087802 */ /* 0x000fe20000000f00 */
[----:B-1----:R-:W-:Y:S01]  /*12ce0*/  UMOV UR12, UR20 ;  /* 0x00000014000c7c82 */ /* 0x002fe20008000000 */
[----:B---3--:R-:W-:-:S03]  /*12cf0*/  UMOV UR13, UR21 ;  /* 0x00000015000d7c82 */ /* 0x008fc60008000000 */
[----:B------:R-:W-:-:S09]  /*12d00*/  UIADD3 UR9, UR8, 0x2c050, URZ ;  /* 0x0002c05008097890 */ /* 0x000fd2000fffe03f */
[----:B------:R2:W-:Y:S02]  /*12d10*/  UTMALDG.4D [UR8], [UR4], desc[UR14] ;  /* 0x00000e08040075b4 */ /* 0x0005e40008019000 */
[----:B--2---:R-:W-:Y:S01]  /*12d20*/  NOP ;  /* 0x0000000000007918 */ /* 0x004fe20000000000 */
.L_x_70:
[----:B-1-3--:R-:W-:Y:S05]  /*12d30*/  BSYNC B0 ;  /* 0x0000000000007941 */ /* 0x00afea0003800000 */
.L_x_69:
[----:B------:R-:W1:Y:S01]  /*12d40*/  LDC R3, c[0x0][0x28c] ;  /* 0x0000a300ff037b82 */ /* 0x000e620000000800 */
[----:B------:R-:W-:Y:S01]  /*12d50*/  BSSY B0, `(.L_x_74) ;  /* 0x0000023000007945 */ /* 0x000fe20003800000 */
[----:B-1----:R-:W-:-:S13]  /*12d60*/  ISETP.GT.AND P4, PT, R3, RZ, P3 ;  /* 0x000000ff0300720c */ /* 0x002fda0001f84270 */
[----:B------:R-:W-:Y:S05]  /*12d70*/  @!P4 BRA `(.L_x_75) ;  /* 0x000000000080c947 */ /* 0x000fea0003800000 */
[----:B------:R-:W1:Y:S01]  /*12d80*/  S2R R5, SR_CgaCtaId ;  /* 0x0000000000057919 */ /* 0x000e620000008800 */
[----:B------:R-:W-:-:S04]  /*12d90*/  MOV R2, 0x400 ;  /* 0x0000040000027802 */ /* 0x000fc80000000f00 */
[----:B-1----:R-:W-:Y:S02]  /*12da0*/  LEA R5, R5, R2, 0x18 ;  /* 0x0000000205057211 */ /* 0x002fe400078ec0ff */
[----:B------:R-:W-:-:S04]  /*12db0*/  MOV R2, 0x1 ;  /* 0x0000000100027802 */ /* 0x000fc80000000f00 */
[----:B------:R-:W-:-:S04]  /*12dc0*/  SHF.L.U32 R2, R2, 0x1f, RZ ;  /* 0x0000001f02027819 */ /* 0x000fc800000006ff */
[----:B------:R-:W1:Y:S02]  /*12dd0*/  SYNCS.PHASECHK.TRANS64.TRYWAIT P0, [R5+URZ+0x2c028], R2 ;  /* 0x02c02802050075a7 */ /* 0x000e64000800017f */
[----:B-1----:R-:W-:Y:S05]  /*12de0*/  @!P0 BRA `(.L_x_76) ;  /* 0x00000010000c8947 */ /* 0x002fea0003800000 */
.L_x_109:
[----:B------:R-:W-:Y:S01]  /*12df0*/  ULOP3.LUT UR4, UR6, 0x2, URZ, 0xfc, !UPT ;  /* 0x0000000206047892 */ /* 0x000fe2000f8efc3f */
[----:B-1----:R-:W-:-:S03]  /*12e00*/  @P2 MOV R2, 0x8000 ;  /* 0x0000800000022802 */ /* 0x002fc60000000f00 */
[----:B------:R-:W-:Y:S01]  /*12e10*/  UPRMT UR4, UR4, 0x9910, URZ ;  /* 0x0000991004047896 */ /* 0x000fe2000800003f */
[----:B------:R1:W-:Y:S03]  /*12e20*/  @P2 SYNCS.ARRIVE.TRANS64 RZ, [R5+URZ+0x2c000], R2 ;  /* 0x02c0000205ff29a7 */ /* 0x0003e6000800003f */
[----:B------:R-:W-:-:S06]  /*12e30*/  UISETP.NE.AND UP0, UPT, UR4, 0x2, UPT ;  /* 0x000000020400788c */ /* 0x000fcc000bf05270 */
[----:B------:R-:W-:-:S13]  /*12e40*/  PLOP3.LUT P0, PT, PT, PT, UP0, 0x80, 0x0 ;  /* 0x000000000000781c */ /* 0x000fda0003f0f008 */
[----:B-1----:R-:W-:Y:S05]  /*12e50*/  @P0 BRA `(.L_x_77) ;  /* 0x0000000000040947 */ /* 0x002fea0003800000 */
[----:B------:R-:W-:Y:S01]  /*12e60*/  BPT.TRAP 0x1 ;  /* 0x000000040000795c */ /* 0x000fe20000300000 */
.L_x_77:
[----:B------:R-:W-:-:S04]  /*12e70*/  LOP3.LUT P0, RZ, R0, 0x1f, RZ, 0xc0, !PT ;  /* 0x0000001f00ff7812 */ /* 0x000fc8000780c0ff */
[----:B------:R-:W-:-:S13]  /*12e80*/  PLOP3.LUT P0, PT, P0, P2, PT, 0x2a, 0x0 ;  /* 0x000000000000781c */ /* 0x000fda0000704572 */
[----:B------:R-:W-:Y:S05]  /*12e90*/  @P0 BRA `(.L_x_78) ;  /* 0x0000000000040947 */ /* 0x000fea0003800000 */
[----:B------:R-:W-:Y:S01]  /*12ea0*/  BPT.TRAP 0x1 ;  /* 0x000000040000795c */ /* 0x000fe20000300000 */
.L_x_78:
[----:B------:R-:W-:Y:S01]  /*12eb0*/  R2UR UR17, R5 ;  /* 0x00000000051172ca */ /* 0x000fe200000e0000 */
[----:B------:R-:W-:Y:S01]  /*12ec0*/  ULDC.64 UR4, c[0x0][0x198] ;  /* 0x0000660000047ab9 */ /* 0x000fe20000000a00 */
[----:B------:R-:W-:Y:S01]  /*12ed0*/  UMOV UR8, 0x0 ;  /* 0x0000000000087882 */ /* 0x000fe20000000000 */
[----:B------:R-:W-:Y:S01]  /*12ee0*/  UIADD3 UR4, UP0, UR4, 0x1f0, URZ ;  /* 0x000001f004047890 */ /* 0x000fe2000ff1e03f */
[----:B------:R-:W-:Y:S01]  /*12ef0*/  MOV R2, 0x1 ;  /* 0x0000000100027802 */ /* 0x000fe20000000f00 */
[----:B------:R-:W-:Y:S01]  /*12f00*/  UMOV UR9, 0x10000000 ;  /* 0x1000000000097882 */ /* 0x000fe20000000000 */
[----:B------:R-:W-:Y:S01]  /*12f10*/  UMOV UR18, URZ ;  /* 0x0000003f00127c82 */ /* 0x000fe20008000000 */
[----:B------:R-:W-:Y:S01]  /*12f20*/  UIADD3.X UR5, URZ, UR5, URZ, UP0, !UPT ;  /* 0x000000053f057290 */ /* 0x000fe200087fe43f */
[----:B------:R-:W-:-:S05]  /*12f30*/  UMOV UR19, URZ ;  /* 0x0000003f00137c82 */ /* 0x000fca0008000000 */
[----:B------:R-:W-:Y:S02]  /*12f40*/  UIADD3 UR16, UR17, 0x4000, URZ ;  /* 0x0000400011107890 */ /* 0x000fe4000fffe03f */
[----:B------:R-:W-:-:S09]  /*12f50*/  UIADD3 UR17, UR17, 0x2c000, URZ ;  /* 0x0002c00011117890 */ /* 0x000fd2000fffe03f */
[----:B------:R1:W-:Y:S02]  /*12f60*/  UTMALDG.4D [UR16], [UR4], desc[UR8] ;  /* 0x00000810040075b4 */ /* 0x0003e40008019000 */
[----:B-1----:R-:W-:Y:S01]  /*12f70*/  NOP ;  /* 0x0000000000007918 */ /* 0x002fe20000000000 */
.L_x_75:
[----:B------:R-:W-:Y:S05]  /*12f80*/  BSYNC B0 ;  /* 0x0000000000007941 */ /* 0x000fea0003800000 */
.L_x_74:
[----:B------:R-:W-:Y:S04]  /*12f90*/  BSSY B0, `(.L_x_79) ;  /* 0x0000025000007945 */ /* 0x000fe80003800000 */
[----:B------:R-:W-:Y:S05]  /*12fa0*/  @!P3 BRA `(.L_x_80) ;  /* 0x00000000008cb947 */ /* 0x000fea0003800000 */
[----:B------:R-:W1:Y:S01]  /*12fb0*/  S2R R6, SR_CgaCtaId ;  /* 0x0000000000067919 */ /* 0x000e620000008800 */
[----:B------:R-:W-:-:S04]  /*12fc0*/  MOV R5, 0x400 ;  /* 0x0000040000057802 */ /* 0x000fc80000000f00 */
[----:B-1----:R-:W-:Y:S01]  /*12fd0*/  LEA R7, R6, R5, 0x18 ;  /* 0x0000000506077211 */ /* 0x002fe200078ec0ff */
[----:B------:R-:W-:-:S03]  /*12fe0*/  IMAD.MOV.U32 R6, RZ, RZ, 0x1 ;  /* 0x00000001ff067424 */ /* 0x000fc600078e00ff */
[----:B------:R-:W-:Y:S02]  /*12ff0*/  LEA R5, R4, R7, 0x3 ;  /* 0x0000000704057211 */ /* 0x000fe400078e18ff */
[----:B------:R-:W-:-:S04]  /*13000*/  SHF.L.U32 R6, R6, 0x1f, RZ ;  /* 0x0000001f06067819 */ /* 0x000fc800000006ff */
[----:B------:R-:W1:Y:S02]  /*13010*/  SYNCS.PHASECHK.TRANS64.TRYWAIT P0, [R5+URZ+0x2c060], R6 ;  /* 0x02c06006050075a7 */ /* 0x000e64000800017f */
[----:B-1----:R-:W-:Y:S05]  /*13020*/  @!P0 BRA `(.L_x_81) ;  /* 0x0000000c00908947 */ /* 0x002fea0003800000 */
.L_x_110:
        /* <DEDUP_REMOVED lines=8> */
.L_x_82:
[----:B------:R-:W-:-:S04]  /*130b0*/  LOP3.LUT P0, RZ, R0, 0x1f, RZ, 0xc0, !PT ;  /* 0x0000001f00ff7812 */ /* 0x000fc8000780c0ff */
[----:B------:R-:W-:-:S13]  /*130c0*/  PLOP3.LUT P0, PT, P0, P2, PT, 0x2a, 0x0 ;  /* 0x000000000000781c */ /* 0x000fda0000704572 */
[----:B------:R-:W-:Y:S05]  /*130d0*/  @P0 BRA `(.L_x_83) ;  /* 0x0000000000040947 */ /* 0x000fea0003800000 */
[----:B------:R-:W-:Y:S01]  /*130e0*/  BPT.TRAP 0x1 ;  /* 0x000000040000795c */ /* 0x000fe20000300000 */
.L_x_83:
[----:B------:R-:W-:Y:S01]  /*130f0*/  R2UR UR16, R4 ;  /* 0x00000000041072ca */ /* 0x000fe200000e0000 */
[----:B------:R-:W-:Y:S01]  /*13100*/  ULDC.64 UR8, c[0x0][0x198] ;  /* 0x0000660000087ab9 */ /* 0x000fe20000000a00 */
[----:B------:R-:W-:Y:S01]  /*13110*/  R2UR UR4, R7 ;  /* 0x00000000070472ca */ /* 0x000fe200000e0000 */
[----:B------:R-:W-:Y:S01]  /*13120*/  UIADD3 UR8, UP0, UR8, 0xf0, URZ ;  /* 0x000000f008087890 */ /* 0x000fe2000ff1e03f */
[----:B------:R-:W-:Y:S01]  /*13130*/  R2UR UR19, R8 ;  /* 0x00000000081372ca */ /* 0x000fe200000e0000 */
[----:B------:R-:W-:Y:S01]  /*13140*/  UMOV UR5, 0x10000000 ;  /* 0x1000000000057882 */ /* 0x000fe20000000000 */
[----:B------:R-:W-:Y:S01]  /*13150*/  R2UR UR17, R5 ;  /* 0x00000000051172ca */ /* 0x000fe200000e0000 */
[----:B------:R-:W-:Y:S01]  /*13160*/  UIADD3.X UR9, URZ, UR9, URZ, UP0, !UPT ;  /* 0x000000093f097290 */ /* 0x000fe200087fe43f */
[----:B------:R-:W-:-:S07]  /*13170*/  UMOV UR18, URZ ;  /* 0x0000003f00127c82 */ /* 0x000fce0008000000 */
[----:B------:R-:W-:Y:S02]  /*13180*/  ULEA UR16, UR16, UR4, 0xd ;  /* 0x0000000410107291 */ /* 0x000fe4000f8e683f */
[----:B------:R-:W-:Y:S02]  /*13190*/  UIADD3 UR19, UR11, UR19, URZ ;  /* 0x000000130b137290 */ /* 0x000fe4000fffe03f */
[----:B------:R-:W-:Y:S01]  /*131a0*/  UIADD3 UR17, UR17, 0x2c050, URZ ;  /* 0x0002c05011117890 */ /* 0x000fe2000fffe03f */
[----:B------:R-:W-:-:S08]  /*131b0*/  UMOV UR4, 0x0 ;  /* 0x0000000000047882 */ /* 0x000fd00000000000 */
[----:B------:R1:W-:Y:S02]  /*131c0*/  UTMALDG.4D [UR16], [UR8], desc[UR4] ;  /* 0x00000410080075b4 */ /* 0x0003e40008019000 */
[----:B-1----:R-:W-:Y:S01]  /*131d0*/  NOP ;  /* 0x0000000000007918 */ /* 0x002fe20000000000 */
.L_x_80:
[----:B------:R-:W-:Y:S05]  /*131e0*/  BSYNC B0 ;  /* 0x0000000000007941 */ /* 0x000fea0003800000 */
.L_x_79:
[----:B------:R-:W-:Y:S01]  /*131f0*/  BSSY B0, `(.L_x_84) ;  /* 0x0000027000007945 */ /* 0x000fe20003800000 */
[----:B------:R-:W-:-:S03]  /*13200*/  MOV R8, RZ ;  /* 0x000000ff00087202 */ /* 0x000fc60000000f00 */
[----:B------:R-:W-:Y:S05]  /*13210*/  @!P4 BRA `(.L_x_85) ;  /* 0x000000000090c947 */ /* 0x000fea0003800000 */
[----:B------:R-:W1:Y:S01]  /*13220*/  S2R R5, SR_CgaCtaId ;  /* 0x0000000000057919 */ /* 0x000e620000008800 */
[----:B------:R-:W-:Y:S02]  /*13230*/  MOV R4, 0x400 ;  /* 0x0000040000047802 */ /* 0x000fe40000000f00 */
[----:B------:R-:W-:-:S04]  /*13240*/  MOV R7, 0x1 ;  /* 0x0000000100077802 */ /* 0x000fc80000000f00 */
[----:B------:R-:W-:Y:S02]  /*13250*/  SHF.L.U32 R7, R7, 0x1f, RZ ;  /* 0x0000001f07077819 */ /* 0x000fe400000006ff */
[----:B-1----:R-:W-:-:S05]  /*13260*/  LEA R5, R5, R4, 0x18 ;  /* 0x0000000405057211 */ /* 0x002fca00078ec0ff */
[----:B------:R-:W-:-:S04]  /*13270*/  IMAD R4, R2, 0x8, R5 ;  /* 0x0000000802047824 */ /* 0x000fc800078e0205 */
[----:B------:R-:W1:Y:S02]  /*13280*/  SYNCS.PHASECHK.TRANS64.TRYWAIT P0, [R4+URZ+0x2c028], R7 ;  /* 0x02c02807040075a7 */ /* 0x000e64000800017f */
[----:B-1----:R-:W-:Y:S05]  /*13290*/  @!P0 BRA `(.L_x_86) ;  /* 0x0000000c00088947 */ /* 0x002fea0003800000 */
.L_x_111:
        /* <DEDUP_REMOVED lines=8> */
.L_x_87:
[----:B------:R-:W-:-:S04]  /*13320*/  LOP3.LUT P0, RZ, R0, 0x1f, RZ, 0xc0, !PT ;  /* 0x0000001f00ff7812 */ /* 0x000fc8000780c0ff */
[----:B------:R-:W-:-:S13]  /*13330*/  PLOP3.LUT P0, PT, P0, P2, PT, 0x2a, 0x0 ;  /* 0x000000000000781c */ /* 0x000fda0000704572 */
[----:B------:R-:W-:Y:S05]  /*13340*/  @P0 BRA `(.L_x_88) ;  /* 0x0000000000040947 */ /* 0x000fea0003800000 */
[----:B------:R-:W-:Y:S01]  /*13350*/  BPT.TRAP 0x1 ;  /* 0x000000040000795c */ /* 0x000fe20000300000 */
.L_x_88:
[----:B------:R-:W-:Y:S01]  /*13360*/  LEA R5, R2, R5, 0xf ;  /* 0x0000000502057211 */ /* 0x000fe200078e78ff */
[----:B------:R-:W-:Y:S01]  /*13370*/  ULDC.64 UR4, c[0x0][0x198] ;  /* 0x0000660000047ab9 */ /* 0x000fe20000000a00 */
[----:B------:R-:W-:Y:S01]  /*13380*/  R2UR UR17, R4 ;  /* 0x00000000041172ca */ /* 0x000fe200000e0000 */
[----:B------:R-:W-:Y:S01]  /*13390*/  UIADD3 UR4, UP0, UR4, 0x2f0, URZ ;  /* 0x000002f004047890 */ /* 0x000fe2000ff1e03f */
[----:B------:R-:W-:Y:S01]  /*133a0*/  R2UR UR16, R5 ;  /* 0x00000000051072ca */ /* 0x000fe200000e0000 */
[----:B------:R-:W-:Y:S01]  /*133b0*/  UMOV UR8, 0x0 ;  /* 0x0000000000087882 */ /* 0x000fe20000000000 */
[----:B------:R-:W-:Y:S01]  /*133c0*/  UMOV UR9, 0x10000000 ;  /* 0x1000000000097882 */ /* 0x000fe20000000000 */
[----:B------:R-:W-:Y:S01]  /*133d0*/  UIADD3.X UR5, URZ, UR5, URZ, UP0, !UPT ;  /* 0x000000053f057290 */ /* 0x000fe200087fe43f */
[----:B------:R-:W-:Y:S01]  /*133e0*/  IADD3 R2, R2, 0x1, RZ ;  /* 0x0000000102027810 */ /* 0x000fe20007ffe0ff */
[----:B------:R-:W-:Y:S01]  /*133f0*/  UMOV UR18, URZ ;  /* 0x0000003f00127c82 */ /* 0x000fe20008000000 */
[----:B------:R-:W-:Y:S01]  /*13400*/  UMOV UR19, URZ ;  /* 0x0000003f00137c82 */ /* 0x000fe20008000000 */
[----:B------:R-:W-:-:S04]  /*13410*/  MOV R8, 0x1 ;  /* 0x0000000100087802 */ /* 0x000fc80000000f00 */
[----:B------:R-:W-:Y:S02]  /*13420*/  UIADD3 UR17, UR17, 0x2c000, URZ ;  /* 0x0002c00011117890 */ /* 0x000fe4000fffe03f */
[----:B------:R-:W-:-:S09]  /*13430*/  UIADD3 UR16, UR16, 0x4000, URZ ;  /* 0x0000400010107890 */ /* 0x000fd2000fffe03f */
[----:B------:R1:W-:Y:S02]  /*13440*/  UTMALDG.4D [UR16], [UR4], desc[UR8] ;  /* 0x00000810040075b4 */ /* 0x0003e40008019000 */
[----:B-1----:R-:W-:Y:S01]  /*13450*/  NOP ;  /* 0x0000000000007918 */ /* 0x002fe20000000000 */
.L_x_85:
[----:B------:R-:W-:Y:S05]  /*13460*/  BSYNC B0 ;  /* 0x0000000000007941 */ /* 0x000fea0003800000 */
.L_x_84:
[----:B------:R-:W-:-:S13]  /*13470*/  ISETP.GE.AND P0, PT, R3, 0x101, PT ;  /* 0x000001010300780c */ /* 0x000fda0003f06270 */
[----:B------:R-:W-:Y:S05]  /*13480*/  @!P0 EXIT ;  /* 0x000000000000894d */ /* 0x000fea0003800000 */
[----:B------:R-:W-:Y:S01]  /*13490*/  VIADD R3, R3, 0xff ;  /* 0x000000ff03037836 */ /* 0x000fe20000000000 */
[----:B------:R-:W-:Y:S01]  /*134a0*/  LOP3.LUT P0, RZ, R0, 0x1f, RZ, 0xc0, !PT ;  /* 0x0000001f00ff7812 */ /* 0x000fe2000780c0ff */
[----:B------:R-:W-:Y:S03]  /*134b0*/  BSSY B0, `(.L_x_89) ;  /* 0x000005a000007945 */ /* 0x000fe60003800000 */
[----:B------:R-:W-:Y:S02]  /*134c0*/  SHF.R.S32.HI R0, RZ, 0x1f, R3 ;  /* 0x0000001fff007819 */ /* 0x000fe40000011403 */
[----:B------:R-:W-:Y:S02]  /*134d0*/  PLOP3.LUT P0, PT, P0, P2, PT, 0x2a, 0x0 ;  /* 0x000000000000781c */ /* 0x000fe40000704572 */
[----:B------:R-:W-:Y:S02]  /*134e0*/  LEA.HI R0, R0, R3, RZ, 0x8 ;  /* 0x0000000300007211 */ /* 0x000fe400078f40ff */
[----:B------:R-:W-:-:S02]  /*134f0*/  MOV R3, UR6 ;  /* 0x0000000600037c02 */ /* 0x000fc40008000f00 */
[----:B------:R-:W-:Y:S02]  /*13500*/  SHF.R.S32.HI R4, RZ, 0x8, R0 ;  /* 0x00000008ff047819 */ /* 0x000fe40000011400 */
[----:B------:R-:W-:Y:S02]  /*13510*/  LOP3.LUT R0, R3, 0x2, RZ, 0xfc, !PT ;  /* 0x0000000203007812 */ /* 0x000fe400078efcff */
[----:B------:R-:W-:Y:S02]  /*13520*/  SHF.L.U32 R4, R4, 0x1, RZ ;  /* 0x0000000104047819 */ /* 0x000fe400000006ff */
[----:B------:R-:W-:-:S07]  /*13530*/  MOV R3, 0x1 ;  /* 0x0000000100037802 */ /* 0x000fce0000000f00 */
.L_x_100:
[----:B------:R-:W-:Y:S04]  /*13540*/  BSSY B1, `(.L_x_90) ;  /* 0x0000025000017945 */ /* 0x000fe80003800000 */
[----:B------:R-:W-:Y:S05]  /*13550*/  @!P3 BRA `(.L_x_91) ;  /* 0x00000000008cb947 */ /* 0x000fea0003800000 */
[----:B------:R-:W1:Y:S01]  /*13560*/  S2R R6, SR_CgaCtaId ;  /* 0x0000000000067919 */ /* 0x000e620000008800 */
[----:B------:R-:W-:-:S04]  /*13570*/  MOV R5, 0x400 ;  /* 0x0000040000057802 */ /* 0x000fc80000000f00 */
[----:B-1----:R-:W-:Y:S02]  /*13580*/  LEA R7, R6, R5, 0x18 ;  /* 0x0000000506077211 */ /* 0x002fe400078ec0ff */
[----:B------:R-:W-:Y:S02]  /*13590*/  SHF.L.U32 R5, R3, 0x1f, RZ ;  /* 0x0000001f03057819 */ /* 0x000fe400000006ff */
[----:B------:R-:W-:-:S04]  /*135a0*/  LEA R6, R2, R7, 0x3 ;  /* 0x0000000702067211 */ /* 0x000fc800078e18ff */
[----:B------:R-:W1:Y:S02]  /*135b0*/  SYNCS.PHASECHK.TRANS64.TRYWAIT P4, [R6+URZ+0x2c028], R5 ;  /* 0x02c02805060075a7 */ /* 0x000e64000808017f */
[----:B-1----:R-:W-:Y:S05]  /*135c0*/  @!P4 BRA `(.L_x_92) ;  /* 0x000000080050c947 */ /* 0x002fea0003800000 */
.L_x_112:
[----:B-1----:R-:W-:-:S04]  /*135d0*/  @P2 IMAD.MOV.U32 R5, RZ, RZ, 0x8000 ;  /* 0x00008000ff052424 */ /* 0x002fc800078e00ff */
[----:B------:R1:W-:Y:S02]  /*135e0*/  @P2 SYNCS.ARRIVE.TRANS64 RZ, [R6+URZ+0x2c000], R5 ;  /* 0x02c0000506ff29a7 */ /* 0x0003e4000800003f */
[----:B-1----:R-:W-:-:S04]  /*135f0*/  PRMT R5, R0, 0x9910, RZ ;  /* 0x0000991000057816 */ /* 0x002fc800000000ff */
[----:B------:R-:W-:-:S13]  /*13600*/  ISETP.NE.AND P4, PT, R5, 0x2, PT ;  /* 0x000000020500780c */ /* 0x000fda0003f85270 */
[----:B------:R-:W-:Y:S05]  /*13610*/  @P4 BRA `(.L_x_93) ;  /* 0x0000000000044947 */ /* 0x000fea0003800000 */
[----:B------:R-:W-:Y:S01]  /*13620*/  BPT.TRAP 0x1 ;  /* 0x000000040000795c */ /* 0x000fe20000300000 */
.L_x_93:
[----:B------:R-:W-:Y:S05]  /*13630*/  @P0 BRA `(.L_x_94) ;  /* 0x0000000000040947 */ /* 0x000fea0003800000 */
[----:B------:R-:W-:Y:S01]  /*13640*/  BPT.TRAP 0x1 ;  /* 0x000000040000795c */ /* 0x000fe20000300000 */
.L_x_94:
[----:B------:R-:W-:Y:S01]  /*13650*/  LEA R7, R2, R7, 0xf ;  /* 0x0000000702077211 */ /* 0x000fe200078e78ff */
[----:B------:R-:W-:Y:S01]  /*13660*/  ULDC.64 UR4, c[0x0][0x198] ;  /* 0x0000660000047ab9 */ /* 0x000fe20000000a00 */
[----:B------:R-:W-:Y:S01]  /*13670*/  R2UR UR17, R6 ;  /* 0x00000000061172ca */ /* 0x000fe200000e0000 */
[----:B------:R-:W-:Y:S01]  /*13680*/  UIADD3 UR4, UP0, UR4, 0x1f0, URZ ;  /* 0x000001f004047890 */ /* 0x000fe2000ff1e03f */
[----:B------:R-:W-:Y:S01]  /*13690*/  R2UR UR16, R7 ;  /* 0x00000000071072ca */ /* 0x000fe200000e0000 */
[----:B------:R-:W-:Y:S01]  /*136a0*/  UMOV UR8, 0x0 ;  /* 0x0000000000087882 */ /* 0x000fe20000000000 */
[----:B------:R-:W-:Y:S01]  /*136b0*/  R2UR UR19, R8 ;  /* 0x00000000081372ca */ /* 0x000fe200000e0000 */
[----:B------:R-:W-:Y:S01]  /*136c0*/  UIADD3.X UR5, URZ, UR5, URZ, UP0, !UPT ;  /* 0x000000053f057290 */ /* 0x000fe200087fe43f */
[----:B------:R-:W-:Y:S01]  /*136d0*/  IADD3 R5, R2, 0x1, RZ ;  /* 0x0000000102057810 */ /* 0x000fe20007ffe0ff */
[----:B------:R-:W-:Y:S01]  /*136e0*/  UMOV UR9, 0x10000000 ;  /* 0x1000000000097882 */ /* 0x000fe20000000000 */
[----:B------:R-:W-:-:S02]  /*136f0*/  UMOV UR18, URZ ;  /* 0x0000003f00127c82 */ /* 0x000fc40008000000 */
[----:B------:R-:W-:-:S03]  /*13700*/  ISETP.NE.AND P4, PT, R5, 0x5, PT ;  /* 0x000000050500780c */ /* 0x000fc60003f85270 */
[----:B------:R-:W-:Y:S01]  /*13710*/  UIADD3 UR17, UR17, 0x2c000, URZ ;  /* 0x0002c00011117890 */ /* 0x000fe2000fffe03f */
[----:B------:R-:W-:Y:S01]  /*13720*/  SEL R2, RZ, 0x1, P4 ;  /* 0x00000001ff027807 */ /* 0x000fe20002000000 */
[----:B------:R-:W-:Y:S02]  /*13730*/  UIADD3 UR16, UR16, 0x4000, URZ ;  /* 0x0000400010107890 */ /* 0x000fe4000fffe03f */
[----:B------:R-:W-:Y:S01]  /*13740*/  USHF.L.U32 UR19, UR19, 0x8, URZ ;  /* 0x0000000813137899 */ /* 0x000fe2000800063f */
[----:B------:R-:W-:Y:S02]  /*13750*/  LOP3.LUT R3, R3, R2, RZ, 0x3c, !PT ;  /* 0x0000000203037212 */ /* 0x000fe400078e3cff */
[----:B------:R-:W-:-:S06]  /*13760*/  SEL R2, R5, RZ, P4 ;  /* 0x000000ff05027207 */ /* 0x000fcc0002000000 */
[----:B------:R1:W-:Y:S02]  /*13770*/  UTMALDG.4D [UR16], [UR4], desc[UR8] ;  /* 0x00000810040075b4 */ /* 0x0003e40008019000 */
[----:B-1----:R-:W-:Y:S01]  /*13780*/  NOP ;  /* 0x0000000000007918 */ /* 0x002fe20000000000 */
.L_x_91:
[----:B------:R-:W-:Y:S05]  /*13790*/  BSYNC B1 ;  /* 0x0000000000017941 */ /* 0x000fea0003800000 */
.L_x_90:
[----:B------:R-:W-:Y:S01]  /*137a0*/  ISETP.LT.OR P4, PT, R4, 0x4, !P3 ;  /* 0x000000040400780c */ /* 0x000fe20005f81670 */
[----:B------:R-:W-:-:S12]  /*137b0*/  BSSY B1, `(.L_x_95) ;  /* 0x0000026000017945 */ /* 0x000fd80003800000 */
[----:B------:R-:W-:Y:S05]  /*137c0*/  @P4 BRA `(.L_x_96) ;  /* 0x0000000000904947 */ /* 0x000fea0003800000 */
[----:B------:R-:W1:Y:S01]  /*137d0*/  S2R R6, SR_CgaCtaId ;  /* 0x0000000000067919 */ /* 0x000e620000008800 */
[----:B------:R-:W-:Y:S02]  /*137e0*/  MOV R5, 0x400 ;  /* 0x0000040000057802 */ /* 0x000fe40000000f00 */
[----:B------:R-:W-:Y:S02]  /*137f0*/  SHF.L.U32 R7, R3, 0x1f, RZ ;  /* 0x0000001f03077819 */ /* 0x000fe400000006ff */
[----:B-1----:R-:W-:-:S04]  /*13800*/  LEA R5, R6, R5, 0x18 ;  /* 0x0000000506057211 */ /* 0x002fc800078ec0ff */
[----:B------:R-:W-:-:S04]  /*13810*/  LEA R6, R2, R5, 0x3 ;  /* 0x0000000502067211 */ /* 0x000fc800078e18ff */
[----:B------:R-:W1:Y:S02]  /*13820*/  SYNCS.PHASECHK.TRANS64.TRYWAIT P4, [R6+URZ+0x2c028], R7 ;  /* 0x02c02807060075a7 */ /* 0x000e64000808017f */
[----:B-1----:R-:W-:Y:S05]  /*13830*/  @!P4 BRA `(.L_x_97) ;  /* 0x0000000400c8c947 */ /* 0x002fea0003800000 */
.L_x_113:
[----:B-1----:R-:W-:-:S04]  /*13840*/  @P1 MOV R7, 0x8000 ;  /* 0x0000800000071802 */ /* 0x002fc80000000f00 */
[----:B------:R1:W-:Y:S02]  /*13850*/  @P1 SYNCS.ARRIVE.TRANS64 RZ, [R6+URZ+0x2c000], R7 ;  /* 0x02c0000706ff19a7 */ /* 0x0003e4000800003f */
[----:B-1----:R-:W-:-:S04]  /*13860*/  PRMT R7, R0, 0x9910, RZ ;  /* 0x0000991000077816 */ /* 0x002fc800000000ff */
[----:B------:R-:W-:-:S13]  /*13870*/  ISETP.NE.AND P4, PT, R7, 0x2, PT ;  /* 0x000000020700780c */ /* 0x000fda0003f85270 */
[----:B------:R-:W-:Y:S05]  /*13880*/  @P4 BRA `(.L_x_98) ;  /* 0x0000000000044947 */ /* 0x000fea0003800000 */
[----:B------:R-:W-:Y:S01]  /*13890*/  BPT.TRAP 0x1 ;  /* 0x000000040000795c */ /* 0x000fe20000300000 */
.L_x_98:
[----:B------:R-:W-:Y:S05]  /*138a0*/  @P0 BRA `(.L_x_99) ;  /* 0x0000000000040947 */ /* 0x000fea0003800000 */
[----:B------:R-:W-:Y:S01]  /*138b0*/  BPT.TRAP 0x1 ;  /* 0x000000040000795c */ /* 0x000fe20000300000 */
.L_x_99:
[----:B------:R-:W-:Y:S01]  /*138c0*/  IMAD R5, R2, 0x8000, R5 ;  /* 0x0000800002057824 */ /* 0x000fe200078e0205 */
[----:B------:R-:W-:Y:S01]  /*138d0*/  R2UR UR17, R6 ;  /* 0x00000000061172ca */ /* 0x000fe200000e0000 */
        /* <DEDUP_REMOVED lines=9> */
[----:B------:R-:W-:-:S02]  /*13970*/  IADD3 R8, R8, 0x1, RZ ;  /* 0x0000000108087810 */ /* 0x000fc40007ffe0ff */
[C---:B------:R-:W-:Y:S01]  /*13980*/  ISETP.NE.AND P4, PT, R2.reuse, 0x5, PT ;  /* 0x000000050200780c */ /* 0x040fe20003f85270 */
[----:B------:R-:W-:Y:S02]  /*13990*/  UIADD3 UR17, UR17, 0x2c000, URZ ;  /* 0x0002c00011117890 */ /* 0x000fe4000fffe03f */
[----:B------:R-:W-:Y:S01]  /*139a0*/  USHF.L.U32 UR19, UR19, 0x8, URZ ;  /* 0x0000000813137899 */ /* 0x000fe2000800063f */
[----:B------:R-:W-:Y:S01]  /*139b0*/  SEL R6, RZ, 0x1, P4 ;  /* 0x00000001ff067807 */ /* 0x000fe20002000000 */
[----:B------:R-:W-:Y:S01]  /*139c0*/  UIADD3 UR16, UR16, 0x4000, URZ ;  /* 0x0000400010107890 */ /* 0x000fe2000fffe03f */
[----:B------:R-:W-:Y:S02]  /*139d0*/  SEL R2, R2, RZ, P4 ;  /* 0x000000ff02027207 */ /* 0x000fe40002000000 */
[----:B------:R-:W-:-:S06]  /*139e0*/  LOP3.LUT R3, R3, R6, RZ, 0x3c, !PT ;  /* 0x0000000603037212 */ /* 0x000fcc00078e3cff */
[----:B------:R1:W-:Y:S02]  /*139f0*/  UTMALDG.4D [UR16], [UR4], desc[UR8] ;  /* 0x00000810040075b4 */ /* 0x0003e40008019000 */
[----:B-1----:R-:W-:Y:S01]  /*13a00*/  NOP ;  /* 0x0000000000007918 */ /* 0x002fe20000000000 */
.L_x_96:
[----:B------:R-:W-:Y:S05]  /*13a10*/  BSYNC B1 ;  /* 0x0000000000017941 */ /* 0x000fea0003800000 */
.L_x_95:
[C---:B------:R-:W-:Y:S02]  /*13a20*/  ISETP.GT.AND P4, PT, R4.reuse, 0x4, PT ;  /* 0x000000040400780c */ /* 0x040fe40003f84270 */
[----:B------:R-:W-:-:S11]  /*13a30*/  IADD3 R4, R4, -0x2, RZ ;  /* 0xfffffffe04047810 */ /* 0x000fd60007ffe0ff */
[----:B------:R-:W-:Y:S05]  /*13a40*/  @P4 BRA `(.L_x_100) ;  /* 0xfffffff800bc4947 */ /* 0x000fea000383ffff */
[----:B------:R-:W-:Y:S05]  /*13a50*/  BSYNC B0 ;  /* 0x0000000000007941 */ /* 0x000fea0003800000 */
.L_x_89:
[----:B------:R-:W-:Y:S05]  /*13a60*/  EXIT ;  /* 0x000000000000794d */ /* 0x000fea0003800000 */
.L_x_15:
[----:B--2---:R-:W-:-:S04]  /*13a70*/  MOV R3, UR6 ;  /* 0x0000000600037c02 */ /* 0x004fc80008000f00 */
[----:B------:R2:W3:Y:S03]  /*13a80*/  SYNCS.PHASECHK.TRANS64.TRYWAIT P1, [R3+URZ+0x2c050], R2 ;  /* 0x02c05002030075a7 */ /* 0x0004e6000802017f */
[----:B---3--:R-:W-:Y:S05]  /*13a90*/  @!P1 NANOSLEEP.SYNCS 0x989680 ;  /* 0x009896800000995d */ /* 0x008fea0003900000 */
[----:B------:R-:W3:Y:S02]  /*13aa0*/  @!P1 SYNCS.PHASECHK.TRANS64 P1, [R3+URZ+0x2c050], R2 ;  /* 0x02c05002030095a7 */ /* 0x000ee4000802007f */
[----:B---3--:R-:W-:Y:S05]  /*13ab0*/  @!P1 BRA `(.L_x_15) ;  /* 0xfffffffc00ec9947 */ /* 0x008fea000383ffff */
[----:B------:R-:W-:Y:S05]  /*13ac0*/  BRA `(.L_x_101) ;  /* 0xfffffed000b87947 */ /* 0x000fea000383ffff */
.L_x_17:
[----:B--2---:R-:W-:-:S04]  /*13ad0*/  IMAD.U32 R2, RZ, RZ, UR36 ;  /* 0x00000024ff027e24 */ /* 0x004fc8000f8e00ff */
[----:B------:R2:W3:Y:S03]  /*13ae0*/  SYNCS.PHASECHK.TRANS64.TRYWAIT P1, [R2+URZ+0x2c000], R5 ;  /* 0x02c00005020075a7 */ /* 0x0004e6000802017f */
[----:B---3--:R-:W-:Y:S05]  /*13af0*/  @!P1 NANOSLEEP.SYNCS 0x989680 ;  /* 0x009896800000995d */ /* 0x008fea0003900000 */
[----:B------:R-:W3:Y:S02]  /*13b00*/  @!P1 SYNCS.PHASECHK.TRANS64 P1, [R2+URZ+0x2c000], R5 ;  /* 0x02c00005020095a7 */ /* 0x000ee4000802007f */
[----:B---3--:R-:W-:Y:S05]  /*13b10*/  @!P1 BRA `(.L_x_17) ;  /* 0xfffffffc00ec9947 */ /* 0x008fea000383ffff */
[----:B------:R-:W-:Y:S05]  /*13b20*/  BRA `(.L_x_102) ;  /* 0xfffffed000c07947 */ /* 0x000fea000383ffff */
.L_x_18:
[----:B--2---:R-:W-:-:S04]  /*13b30*/  MOV R3, UR26 ;  /* 0x0000001a00037c02 */ /* 0x004fc80008000f00 */
[----:B------:R2:W3:Y:S03]  /*13b40*/  SYNCS.PHASECHK.TRANS64.TRYWAIT P1, [R3+URZ+-0x8], R2 ;  /* 0xfffff802030075a7 */ /* 0x0004e6000802017f */
[----:B---3--:R-:W-:Y:S05]  /*13b50*/  @!P1 NANOSLEEP.SYNCS 0x989680 ;  /* 0x009896800000995d */ /* 0x008fea0003900000 */
[----:B------:R-:W3:Y:S02]  /*13b60*/  @!P1 SYNCS.PHASECHK.TRANS64 P1, [R3+URZ+-0x8], R2 ;  /* 0xfffff802030095a7 */ /* 0x000ee4000802007f */
[----:B---3--:R-:W-:Y:S05]  /*13b70*/  @!P1 BRA `(.L_x_18) ;  /* 0xfffffffc00ec9947 */ /* 0x008fea000383ffff */
[----:B------:R-:W-:Y:S05]  /*13b80*/  BRA `(.L_x_103) ;  /* 0xfffffed000bc7947 */ /* 0x000fea000383ffff */
.L_x_20:
[----:B-1----:R-:W-:-:S04]  /*13b90*/  MOV R8, UR36 ;  /* 0x0000002400087c02 */ /* 0x002fc80008000f00 */
[----:B------:R1:W2:Y:S03]  /*13ba0*/  SYNCS.PHASECHK.TRANS64.TRYWAIT P1, [R8+URZ+0x2c008], R5 ;  /* 0x02c00805080075a7 */ /* 0x0002a6000802017f */
[----:B--2---:R-:W-:Y:S05]  /*13bb0*/  @!P1 NANOSLEEP.SYNCS 0x989680 ;  /* 0x009896800000995d */ /* 0x004fea0003900000 */
[----:B------:R-:W2:Y:S02]  /*13bc0*/  @!P1 SYNCS.PHASECHK.TRANS64 P1, [R8+URZ+0x2c008], R5 ;  /* 0x02c00805080095a7 */ /* 0x000ea4000802007f */
[----:B--2---:R-:W-:Y:S05]  /*13bd0*/  @!P1 BRA `(.L_x_20) ;  /* 0xfffffffc00ec9947 */ /* 0x004fea000383ffff */
[----:B------:R-:W-:Y:S05]  /*13be0*/  BRA `(.L_x_104) ;  /* 0xffffff2c00847947 */ /* 0x000fea000383ffff */
.L_x_25:
[----:B-1----:R-:W-:-:S04]  /*13bf0*/  MOV R7, UR10 ;  /* 0x0000000a00077c02 */ /* 0x002fc80008000f00 */
[----:B------:R1:W2:Y:S03]  /*13c00*/  SYNCS.PHASECHK.TRANS64.TRYWAIT P2, [R7+URZ+0x2c000], R4 ;  /* 0x02c00004070075a7 */ /* 0x0002a6000804017f */
[----:B--2---:R-:W-:Y:S05]  /*13c10*/  @!P2 NANOSLEEP.SYNCS 0x989680 ;  /* 0x009896800000a95d */ /* 0x004fea0003900000 */
[----:B------:R-:W2:Y:S02]  /*13c20*/  @!P2 SYNCS.PHASECHK.TRANS64 P2, [R7+URZ+0x2c000], R4 ;  /* 0x02c000040700a5a7 */ /* 0x000ea4000804007f */
[----:B--2---:R-:W-:Y:S05]  /*13c30*/  @!P2 BRA `(.L_x_25) ;  /* 0xfffffffc00eca947 */ /* 0x004fea000383ffff */
[----:B------:R-:W-:Y:S05]  /*13c40*/  BRA `(.L_x_105) ;  /* 0xffffff3400847947 */ /* 0x000fea000383ffff */
.L_x_29:
[----:B-1----:R-:W-:-:S04]  /*13c50*/  MOV R6, UR11 ;  /* 0x0000000b00067c02 */ /* 0x002fc80008000f00 */
[----:B------:R1:W2:Y:S03]  /*13c60*/  SYNCS.PHASECHK.TRANS64.TRYWAIT P2, [R6+URZ+0x2c000], R13 ;  /* 0x02c0000d060075a7 */ /* 0x0002a6000804017f */
[----:B--2---:R-:W-:Y:S05]  /*13c70*/  @!P2 NANOSLEEP.SYNCS 0x989680 ;  /* 0x009896800000a95d */ /* 0x004fea0003900000 */
[----:B------:R-:W2:Y:S02]  /*13c80*/  @!P2 SYNCS.PHASECHK.TRANS64 P2, [R6+URZ+0x2c000], R13 ;  /* 0x02c0000d0600a5a7 */ /* 0x000ea4000804007f */
[----:B--2---:R-:W-:Y:S05]  /*13c90*/  @!P2 BRA `(.L_x_29) ;  /* 0xfffffffc00eca947 */ /* 0x004fea000383ffff */
[----:B------:R-:W-:Y:S05]  /*13ca0*/  BRA `(.L_x_28) ;  /* 0xffffff7400e87947 */ /* 0x000fea000383ffff */
.L_x_37:
[----:B-1----:R-:W-:-:S04]  /*13cb0*/  IMAD.U32 R7, RZ, RZ, UR10 ;  /* 0x0000000aff077e24 */ /* 0x002fc8000f8e00ff */
[----:B------:R1:W2:Y:S03]  /*13cc0*/  SYNCS.PHASECHK.TRANS64.TRYWAIT P2, [R7+URZ+0x2c000], R4 ;  /* 0x02c00004070075a7 */ /* 0x0002a6000804017f */
[----:B--2---:R-:W-:Y:S05]  /*13cd0*/  @!P2 NANOSLEEP.SYNCS 0x989680 ;  /* 0x009896800000a95d */ /* 0x004fea0003900000 */
[----:B------:R-:W2:Y:S02]  /*13ce0*/  @!P2 SYNCS.PHASECHK.TRANS64 P2, [R7+URZ+0x2c000], R4 ;  /* 0x02c000040700a5a7 */ /* 0x000ea4000804007f */
[----:B--2---:R-:W-:Y:S05]  /*13cf0*/  @!P2 BRA `(.L_x_37) ;  /* 0xfffffffc00eca947 */ /* 0x004fea000383ffff */
[----:B------:R-:W-:Y:S05]  /*13d00*/  BRA `(.L_x_106) ;  /* 0xffffff7c00dc7947 */ /* 0x000fea000383ffff */
.L_x_41:
[----:B-1----:R-:W-:-:S04]  /*13d10*/  MOV R5, UR11 ;  /* 0x0000000b00057c02 */ /* 0x002fc80008000f00 */
[----:B------:R1:W2:Y:S03]  /*13d20*/  SYNCS.PHASECHK.TRANS64.TRYWAIT P2, [R5+URZ+0x2c000], R8 ;  /* 0x02c00008050075a7 */ /* 0x0002a6000804017f */
[----:B--2---:R-:W-:Y:S05]  /*13d30*/  @!P2 NANOSLEEP.SYNCS 0x989680 ;  /* 0x009896800000a95d */ /* 0x004fea0003900000 */
[----:B------:R-:W2:Y:S02]  /*13d40*/  @!P2 SYNCS.PHASECHK.TRANS64 P2, [R5+URZ+0x2c000], R8 ;  /* 0x02c000080500a5a7 */ /* 0x000ea4000804007f */
[----:B--2---:R-:W-:Y:S05]  /*13d50*/  @!P2 BRA `(.L_x_41) ;  /* 0xfffffffc00eca947 */ /* 0x004fea000383ffff */
[----:B------:R-:W-:Y:S05]  /*13d60*/  BRA `(.L_x_40) ;  /* 0xffffffd0006c7947 */ /* 0x000fea000383ffff */
.L_x_57:
[----:B-1----:R-:W-:-:S04]  /*13d70*/  MOV R3, UR26 ;  /* 0x0000001a00037c02 */ /* 0x002fc80008000f00 */
[----:B------:R1:W2:Y:S03]  /*13d80*/  SYNCS.PHASECHK.TRANS64.TRYWAIT P0, [R3+URZ+0x8], R0 ;  /* 0x00000800030075a7 */ /* 0x0002a6000800017f */
[----:B--2---:R-:W-:Y:S05]  /*13d90*/  @!P0 NANOSLEEP.SYNCS 0x989680 ;  /* 0x009896800000895d */ /* 0x004fea0003900000 */
[----:B------:R-:W2:Y:S02]  /*13da0*/  @!P0 SYNCS.PHASECHK.TRANS64 P0, [R3+URZ+0x8], R0 ;  /* 0x00000800030085a7 */ /* 0x000ea4000800007f */
[----:B--2---:R-:W-:Y:S05]  /*13db0*/  @!P0 BRA `(.L_x_57) ;  /* 0xfffffffc00ec8947 */ /* 0x004fea000383ffff */
[----:B------:R-:W-:Y:S05]  /*13dc0*/  BRA `(.L_x_107) ;  /* 0xffffffdc00987947 */ /* 0x000fea000383ffff */
.L_x_71:
[----:B--2---:R2:W4:Y:S02]  /*13dd0*/  SYNCS.PHASECHK.TRANS64.TRYWAIT P0, [R4+URZ+0x2c060], R3 ;  /* 0x02c06003040075a7 */ /* 0x004524000800017f */
[----:B----4-:R-:W-:Y:S05]  /*13de0*/  @!P0 NANOSLEEP.SYNCS 0x989680 ;  /* 0x009896800000895d */ /* 0x010fea0003900000 */
[----:B------:R-:W4:Y:S02]  /*13df0*/  @!P0 SYNCS.PHASECHK.TRANS64 P0, [R4+URZ+0x2c060], R3 ;  /* 0x02c06003040085a7 */ /* 0x000f24000800007f */
[----:B----4-:R-:W-:Y:S05]  /*13e00*/  @!P0 BRA `(.L_x_71) ;  /* 0xfffffffc00f08947 */ /* 0x010fea000383ffff */
[----:B------:R-:W-:Y:S05]  /*13e10*/  BRA `(.L_x_108) ;  /* 0xffffffec005c7947 */ /* 0x000fea000383ffff */
.L_x_76:
[----:B-1----:R1:W2:Y:S02]  /*13e20*/  SYNCS.PHASECHK.TRANS64.TRYWAIT P0, [R5+URZ+0x2c028], R2 ;  /* 0x02c02802050075a7 */ /* 0x0022a4000800017f */
[----:B--2---:R-:W-:Y:S05]  /*13e30*/  @!P0 NANOSLEEP.SYNCS 0x989680 ;  /* 0x009896800000895d */ /* 0x004fea0003900000 */
[----:B------:R-:W2:Y:S02]  /*13e40*/  @!P0 SYNCS.PHASECHK.TRANS64 P0, [R5+URZ+0x2c028], R2 ;  /* 0x02c02802050085a7 */ /* 0x000ea4000800007f */
[----:B--2---:R-:W-:Y:S05]  /*13e50*/  @!P0 BRA `(.L_x_76) ;  /* 0xfffffffc00f08947 */ /* 0x004fea000383ffff */
[----:B------:R-:W-:Y:S05]  /*13e60*/  BRA `(.L_x_109) ;  /* 0xffffffec00e07947 */ /* 0x000fea000383ffff */
.L_x_81:
[----:B-1----:R1:W2:Y:S02]  /*13e70*/  SYNCS.PHASECHK.TRANS64.TRYWAIT P0, [R5+URZ+0x2c060], R6 ;  /* 0x02c06006050075a7 */ /* 0x0022a4000800017f */
[----:B--2---:R-:W-:Y:S05]  /*13e80*/  @!P0 NANOSLEEP.SYNCS 0x989680 ;  /* 0x009896800000895d */ /* 0x004fea0003900000 */
[----:B------:R-:W2:Y:S02]  /*13e90*/  @!P0 SYNCS.PHASECHK.TRANS64 P0, [R5+URZ+0x2c060], R6 ;  /* 0x02c06006050085a7 */ /* 0x000ea4000800007f */
[----:B--2---:R-:W-:Y:S05]  /*13ea0*/  @!P0 BRA `(.L_x_81) ;  /* 0xfffffffc00f08947 */ /* 0x004fea000383ffff */
[----:B------:R-:W-:Y:S05]  /*13eb0*/  BRA `(.L_x_110) ;  /* 0xfffffff0005c7947 */ /* 0x000fea000383ffff */
.L_x_86:
[----:B-1----:R1:W2:Y:S02]  /*13ec0*/  SYNCS.PHASECHK.TRANS64.TRYWAIT P0, [R4+URZ+0x2c028], R7 ;  /* 0x02c02807040075a7 */ /* 0x0022a4000800017f */
[----:B--2---:R-:W-:Y:S05]  /*13ed0*/  @!P0 NANOSLEEP.SYNCS 0x989680 ;  /* 0x009896800000895d */ /* 0x004fea0003900000 */
[----:B------:R-:W2:Y:S02]  /*13ee0*/  @!P0 SYNCS.PHASECHK.TRANS64 P0, [R4+URZ+0x2c028], R7 ;  /* 0x02c02807040085a7 */ /* 0x000ea4000800007f */
[----:B--2---:R-:W-:Y:S05]  /*13ef0*/  @!P0 BRA `(.L_x_86) ;  /* 0xfffffffc00f08947 */ /* 0x004fea000383ffff */
[----:B------:R-:W-:Y:S05]  /*13f00*/  BRA `(.L_x_111) ;  /* 0xfffffff000e47947 */ /* 0x000fea000383ffff */
.L_x_92:
[----:B-1----:R1:W2:Y:S02]  /*13f10*/  SYNCS.PHASECHK.TRANS64.TRYWAIT P4, [R6+URZ+0x2c028], R5 ;  /* 0x02c02805060075a7 */ /* 0x0022a4000808017f */
[----:B--2---:R-:W-:Y:S05]  /*13f20*/  @!P4 NANOSLEEP.SYNCS 0x989680 ;  /* 0x009896800000c95d */ /* 0x004fea0003900000 */
[----:B------:R-:W2:Y:S02]  /*13f30*/  @!P4 SYNCS.PHASECHK.TRANS64 P4, [R6+URZ+0x2c028], R5 ;  /* 0x02c028050600c5a7 */ /* 0x000ea4000808007f */
[----:B--2---:R-:W-:Y:S05]  /*13f40*/  @!P4 BRA `(.L_x_92) ;  /* 0xfffffffc00f0c947 */ /* 0x004fea000383ffff */
[----:B------:R-:W-:Y:S05]  /*13f50*/  BRA `(.L_x_112) ;  /* 0xfffffff4009c7947 */ /* 0x000fea000383ffff */
.L_x_97:
[----:B-1----:R1:W2:Y:S02]  /*13f60*/  SYNCS.PHASECHK.TRANS64.TRYWAIT P4, [R6+URZ+0x2c028], R7 ;  /* 0x02c02807060075a7 */ /* 0x0022a4000808017f */
[----:B--2---:R-:W-:Y:S05]  /*13f70*/  @!P4 NANOSLEEP.SYNCS 0x989680 ;  /* 0x009896800000c95d */ /* 0x004fea0003900000 */
[----:B------:R-:W2:Y:S02]  /*13f80*/  @!P4 SYNCS.PHASECHK.TRANS64 P4, [R6+URZ+0x2c028], R7 ;  /* 0x02c028070600c5a7 */ /* 0x000ea4000808007f */
[----:B--2---:R-:W-:Y:S05]  /*13f90*/  @!P4 BRA `(.L_x_97) ;  /* 0xfffffffc00f0c947 */ /* 0x004fea000383ffff */
[----:B------:R-:W-:Y:S05]  /*13fa0*/  BRA `(.L_x_113) ;  /* 0xfffffff800247947 */ /* 0x000fea000383ffff */
        .weak           $__internal_0_$__cuda_sm20_rcp_rn_f32_slowpath
        .type           $__internal_0_$__cuda_sm20_rcp_rn_f32_slowpath,@function
        .size           $__internal_0_$__cuda_sm20_rcp_rn_f32_slowpath,(.L_x_119 - $__internal_0_$__cuda_sm20_rcp_rn_f32_slowpath)
$__internal_0_$__cuda_sm20_rcp_rn_f32_slowpath:
[----:B------:R-:W-:Y:S01]  /*13fb0*/  SHF.L.U32 R0, R2, 0x1, RZ ;  /* 0x0000000102007819 */ /* 0x000fe200000006ff */
[----:B------:R-:W-:Y:S03]  /*13fc0*/  BSSY B2, `(.L_x_114) ;  /* 0x0000030000027945 */ /* 0x000fe60003800000 */
[----:B------:R-:W-:-:S04]  /*13fd0*/  SHF.R.U32.HI R18, RZ, 0x18, R0 ;  /* 0x00000018ff127819 */ /* 0x000fc80000011600 */
[----:B------:R-:W-:-:S13]  /*13fe0*/  ISETP.NE.U32.AND P0, PT, R18, RZ, PT ;  /* 0x000000ff1200720c */ /* 0x000fda0003f05070 */
[----:B------:R-:W-:Y:S05]  /*13ff0*/  @P0 BRA `(.L_x_115) ;  /* 0x0000000000280947 */ /* 0x000fea0003800000 */
[----:B------:R-:W-:-:S04]  /*14000*/  SHF.L.U32 R0, R2, 0x1, RZ ;  /* 0x0000000102007819 */ /* 0x000fc800000006ff */
[----:B------:R-:W-:-:S13]  /*14010*/  ISETP.NE.AND P0, PT, R0, RZ, PT ;  /* 0x000000ff0000720c */ /* 0x000fda0003f05270 */
[----:B------:R-:W-:Y:S01]  /*14020*/  @P0 FFMA R10, R2, 1.84467440737095516160e+19, RZ ;  /* 0x5f800000020a0823 */ /* 0x000fe200000000ff */
[----:B------:R-:W-:Y:S08]  /*14030*/  @!P0 MUFU.RCP R3, R2 ;  /* 0x0000000200038308 */ /* 0x000ff00000001000 */
[----:B------:R-:W1:Y:S02]  /*14040*/  @P0 MUFU.RCP R13, R10 ;  /* 0x0000000a000d0308 */ /* 0x000e640000001000 */
[----:B-1----:R-:W-:-:S04]  /*14050*/  @P0 FFMA R0, R10, R13, -1 ;  /* 0xbf8000000a000423 */ /* 0x002fc8000000000d */
[----:B------:R-:W-:-:S04]  /*14060*/  @P0 FADD.FTZ R0, -R0, -RZ ;  /* 0x800000ff00000221 */ /* 0x000fc80000010100 */
[----:B------:R-:W-:-:S04]  /*14070*/  @P0 FFMA R0, R13, R0, R13 ;  /* 0x000000000d000223 */ /* 0x000fc8000000000d */
[----:B------:R-:W-:Y:S01]  /*14080*/  @P0 FFMA R3, R0, 1.84467440737095516160e+19, RZ ;  /* 0x5f80000000030823 */ /* 0x000fe200000000ff */
[----:B------:R-:W-:Y:S06]  /*14090*/  BRA `(.L_x_116) ;  /* 0x0000000000887947 */ /* 0x000fec0003800000 */
.L_x_115:
[----:B------:R-:W-:-:S05]  /*140a0*/  VIADD R19, R18, 0xffffff03 ;  /* 0xffffff0312137836 */ /* 0x000fca0000000000 */
[----:B------:R-:W-:-:S13]  /*140b0*/  ISETP.GT.U32.AND P0, PT, R19, 0x1, PT ;  /* 0x000000011300780c */ /* 0x000fda0003f04070 */
[----:B------:R-:W-:Y:S05]  /*140c0*/  @P0 BRA `(.L_x_117) ;  /* 0x0000000000780947 */ /* 0x000fea0003800000 */
[----:B------:R-:W-:Y:S02]  /*140d0*/  LOP3.LUT R0, R2, 0x7fffff, RZ, 0xc0, !PT ;  /* 0x007fffff02007812 */ /* 0x000fe400078ec0ff */
[----:B------:R-:W-:Y:S02]  /*140e0*/  MOV R14, 0x3 ;  /* 0x00000003000e7802 */ /* 0x000fe40000000f00 */
[----:B------:R-:W-:Y:S02]  /*140f0*/  LOP3.LUT R0, R0, 0x3f800000, RZ, 0xfc, !PT ;  /* 0x3f80000000007812 */ /* 0x000fe400078efcff */
[----:B------:R-:W-:Y:S02]  /*14100*/  SHF.L.U32 R14, R14, R19, RZ ;  /* 0x000000130e0e7219 */ /* 0x000fe400000006ff */
[----:B------:R-:W1:Y:S02]  /*14110*/  MUFU.RCP R3, R0 ;  /* 0x0000000000037308 */ /* 0x000e640000001000 */
[----:B-1----:R-:W-:-:S04]  /*14120*/  FFMA R10, R0, R3, -1 ;  /* 0xbf800000000a7423 */ /* 0x002fc80000000003 */
[----:B------:R-:W-:-:S04]  /*14130*/  FADD.FTZ R10, -R10, -RZ ;  /* 0x800000ff0a0a7221 */ /* 0x000fc80000010100 */
[CCC-:B------:R-:W-:Y:S01]  /*14140*/  FFMA.RM R12, R3.reuse, R10.reuse, R3.reuse ;  /* 0x0000000a030c7223 */ /* 0x1c0fe20000004003 */
[----:B------:R-:W-:-:S04]  /*14150*/  FFMA.RP R13, R3, R10, R3 ;  /* 0x0000000a030d7223 */ /* 0x000fc80000008003 */
[C---:B------:R-:W-:Y:S02]  /*14160*/  LOP3.LUT R3, R12.reuse, 0x7fffff, RZ, 0xc0, !PT ;  /* 0x007fffff0c037812 */ /* 0x040fe400078ec0ff */
[----:B------:R-:W-:Y:S02]  /*14170*/  FSETP.NEU.FTZ.AND P0, PT, R12, R13, PT ;  /* 0x0000000d0c00720b */ /* 0x000fe40003f1d000 */
[----:B------:R-:W-:Y:S02]  /*14180*/  LOP3.LUT R3, R3, 0x800000, RZ, 0xfc, !PT ;  /* 0x0080000003037812 */ /* 0x000fe400078efcff */
[----:B------:R-:W-:Y:S02]  /*14190*/  SEL R10, RZ, 0xffffffff, !P0 ;  /* 0xffffffffff0a7807 */ /* 0x000fe40004000000 */
[----:B------:R-:W-:Y:S02]  /*141a0*/  LOP3.LUT R14, R14, R3, RZ, 0xc0, !PT ;  /* 0x000000030e0e7212 */ /* 0x000fe400078ec0ff */
[----:B------:R-:W-:-:S02]  /*141b0*/  IADD3 R10, -R10, RZ, RZ ;  /* 0x000000ff0a0a7210 */ /* 0x000fc40007ffe1ff */
[-C--:B------:R-:W-:Y:S02]  /*141c0*/  SHF.R.U32.HI R14, RZ, R19.reuse, R14 ;  /* 0x00000013ff0e7219 */ /* 0x080fe4000001160e */
[----:B------:R-:W-:Y:S02]  /*141d0*/  LOP3.LUT P1, RZ, R10, R19, R3, 0xf8, !PT ;  /* 0x000000130aff7212 */ /* 0x000fe4000782f803 */
[C---:B------:R-:W-:Y:S02]  /*141e0*/  LOP3.LUT P0, RZ, R14.reuse, 0x1, RZ, 0xc0, !PT ;  /* 0x000000010eff7812 */ /* 0x040fe4000780c0ff */
[----:B------:R-:W-:-:S04]  /*141f0*/  LOP3.LUT P2, RZ, R14, 0x2, RZ, 0xc0, !PT ;  /* 0x000000020eff7812 */ /* 0x000fc8000784c0ff */
[----:B------:R-:W-:Y:S02]  /*14200*/  PLOP3.LUT P0, PT, P0, P1, P2, 0xe0, 0x0 ;  /* 0x000000000000781c */ /* 0x000fe40000703c20 */
[----:B------:R-:W-:Y:S02]  /*14210*/  LOP3.LUT P1, RZ, R2, 0x7fffff, RZ, 0xc0, !PT ;  /* 0x007fffff02ff7812 */ /* 0x000fe4000782c0ff */
[----:B------:R-:W-:-:S04]  /*14220*/  SEL R0, RZ, 0x1, !P0 ;  /* 0x00000001ff007807 */ /* 0x000fc80004000000 */
[----:B------:R-:W-:-:S04]  /*14230*/  IADD3 R0, -R0, RZ, RZ ;  /* 0x000000ff00007210 */ /* 0x000fc80007ffe1ff */
[----:B------:R-:W-:Y:S02]  /*14240*/  ISETP.GE.AND P0, PT, R0, RZ, PT ;  /* 0x000000ff0000720c */ /* 0x000fe40003f06270 */
[----:B------:R-:W-:-:S04]  /*14250*/  IADD3 R0, R18, -0xfc, RZ ;  /* 0xffffff0412007810 */ /* 0x000fc80007ffe0ff */
[----:B------:R-:W-:-:S07]  /*14260*/  SHF.R.U32.HI R3, RZ, R0, R3 ;  /* 0x00000000ff037219 */ /* 0x000fce0000011603 */
[----:B------:R-:W-:-:S05]  /*14270*/  @!P0 VIADD R3, R3, 0x1 ;  /* 0x0000000103038836 */ /* 0x000fca0000000000 */
[----:B------:R-:W-:-:S04]  /*14280*/  @!P1 SHF.L.U32 R3, R3, 0x1, RZ ;  /* 0x0000000103039819 */ /* 0x000fc800000006ff */
[----:B------:R-:W-:Y:S01]  /*14290*/  LOP3.LUT R3, R3, 0x80000000, R2, 0xf8, !PT ;  /* 0x8000000003037812 */ /* 0x000fe200078ef802 */
[----:B------:R-:W-:Y:S06]  /*142a0*/  BRA `(.L_x_116) ;  /* 0x0000000000047947 */ /* 0x000fec0003800000 */
.L_x_117:
[----:B------:R1:W2:Y:S02]  /*142b0*/  MUFU.RCP R3, R2 ;  /* 0x0000000200037308 */ /* 0x0002a40000001000 */
.L_x_116:
[----:B------:R-:W-:Y:S05]  /*142c0*/  BSYNC B2 ;  /* 0x0000000000027941 */ /* 0x000fea0003800000 */
.L_x_114:
[----:B--2---:R-:W-:Y:S02]  /*142d0*/  MOV R10, R3 ;  /* 0x00000003000a7202 */ /* 0x004fe40000000f00 */
[----:B-1----:R-:W-:Y:S02]  /*142e0*/  MOV R2, R15 ;  /* 0x0000000f00027202 */ /* 0x002fe40000000f00 */
[----:B------:R-:W-:-:S04]  /*142f0*/  MOV R3, 0x0 ;  /* 0x0000000000037802 */ /* 0x000fc80000000f00 */
[----:B------:R-:W-:Y:S05]  /*14300*/  RET.REL.NODEC R2 `(_ZN7cutlass13device_kernelINS_4fmha6kernel28FmhaKernelTmaWarpSpecializedINS1_10collective30FmhaMainloopTmaWarpSpecializedINS_10bfloat16_tEffN4cute5tupleIJNS7_1CILi128EEENS9_ILi256EEENS9_ILi64EEEEEENS8_IJiNS9_ILi1EEENS8_IJiiEEEEEESG_SG_NS4_14ResidualFusionEJEEENS4_15FmhaFwdEpilogueIS6_fNS8_IJSC_SC_SB_EEEEENS2_23IndividualTileSchedulerEJEEEEEvNT_6ParamsE) ;  /* 0xfffffebc023c7950 */ /* 0x000fea0003c3ffff */
.L_x_118:
[----:B------:R-:W-:-:S00]  /*14310*/  BRA `(.L_x_118) ;  /* 0xfffffffc00fc7947 */ /* 0x000fc0000383ffff */
[----:B------:R-:W-:-:S00]  /*14320*/  NOP ;  /* 0x0000000000007918 */ /* 0x000fc00000000000 */
        /* <DEDUP_REMOVED lines=13> */
.L_x_119:


//--------------------- .nv.global.init           --------------------------
	.section	.nv.global.init,"aw",@progbits
.nv.global.init:
	.type		$str$24,@object
	.size		$str$24,($str$25 - $str$24)
$str$24:
        /*0000*/ 	.byte	0x28, 0x61, 0x64, 0x64, 0x72, 0x65, 0x73, 0x73, 0x20, 0x26, 0x20, 0x6d, 0x61, 0x73, 0x6b, 0x29
        /*0010*/ 	.byte	0x20, 0x3d, 0x3d, 0x20, 0x30, 0x00
	.type		$str$25,@object
	.size		$str$25,(__unnamed_1 - $str$25)
$str$25:
        /*0016*/ 	.byte	0x2f, 0x74, 0x6d, 0x70, 0x2f, 0x63, 0x75, 0x74, 0x6c, 0x61, 0x73, 0x73, 0x5f, 0x73, 0x77, 0x65
        /*0026*/ 	.byte	0x65, 0x70, 0x5f, 0x73, 0x72, 0x63, 0x2f, 0x69, 0x6e, 0x63, 0x6c, 0x75, 0x64, 0x65, 0x2f, 0x63
        /*0036*/ 	.byte	0x75, 0x74, 0x65, 0x2f, 0x70, 0x6f, 0x69, 0x6e, 0x74, 0x65, 0x72, 0x5f, 0x66, 0x6c, 0x61, 0x67
        /*0046*/ 	.byte	0x67, 0x65, 0x64, 0x2e, 0x68, 0x70, 0x70, 0x00
	.type		__unnamed_1,@object
	.size		__unnamed_1,(.L_0 - __unnamed_1)
__unnamed_1:
        /*004e*/ 	.byte	0x61, 0x75, 0x74, 0x6f, 0x20, 0x63, 0x75, 0x74, 0x65, 0x3a, 0x3a, 0x61, 0x73, 0x5f, 0x70, 0x6f
        /* <DEDUP_REMOVED lines=27> */
        /*020e*/ 	.byte	0x32, 0x30, 0x34, 0x38, 0x3e, 0x3e, 0x3e, 0x3e, 0x3e, 0x5d, 0x00
.L_0:


//--------------------- .nv.shared._ZN7cutlass13device_kernelINS_4fmha6kernel28FmhaKernelTmaWarpSpecializedINS1_10collective30FmhaMainloopTmaWarpSpecializedINS_10bfloat16_tEffN4cute5tupleIJNS7_1CILi128EEENS9_ILi256EEENS9_ILi64EEEEEENS8_IJiNS9_ILi1EEENS8_IJiiEEEEEESG_SG_NS4_14ResidualFusionEJEEENS4_15FmhaFwdEpilogueIS6_fNS8_IJSC_SC_SB_EEEEENS2_23IndividualTileSchedulerEJEEEEEvNT_6ParamsE --------------------------
	.section	.nv.shared._ZN7cutlass13device_kernelINS_4fmha6kernel28FmhaKernelTmaWarpSpecializedINS1_10collective30FmhaMainloopTmaWarpSpecializedINS_10bfloat16_tEffN4cute5tupleIJNS7_1CILi128EEENS9_ILi256EEENS9_ILi64EEEEEENS8_IJiNS9_ILi1EEENS8_IJiiEEEEEESG_SG_NS4_14ResidualFusionEJEEENS4_15FmhaFwdEpilogueIS6_fNS8_IJSC_SC_SB_EEEEENS2_23IndividualTileSchedulerEJEEEEEvNT_6ParamsE,"aw",@nobits
	.sectionflags	@""
	.align	16
	.zero		1024


//--------------------- .nv.shared.reserved.0     --------------------------
	.section	.nv.shared.reserved.0,"aw",@nobits
	.weak		__nv_reservedSMEM_offset_0_alias
	.size		__nv_reservedSMEM_offset_0_alias, 0, 0
	.other		__nv_reservedSMEM_offset_0_alias,@"STO_CUDA_RESERVED_SHARED STV_DEFAULT"
__nv_reservedSMEM_offset_0_alias:
	.zero		0


//--------------------- .nv.global                --------------------------
	.section	.nv.global,"aw",@nobits
.nv.global:
	.type		_ZN39_INTERNAL_be6165a9_4_k_cu_c03a5e2c_31584cute1_E,@object
	.size		_ZN39_INTERNAL_be6165a9_4_k_cu_c03a5e2c_31584cute1_E,(_ZN39_INTERNAL_be6165a9_4_k_cu_c03a5e2c_31584cuda3std3__45__cpo6cbeginE - _ZN39_INTERNAL_be6165a9_4_k_cu_c03a5e2c_31584cute1_E)
_ZN39_INTERNAL_be6165a9_4_k_cu_c03a5e2c_31584cute1_E:
	.zero		1
	.type		_ZN39_INTERNAL_be6165a9_4_k_cu_c03a5e2c_31584cuda3std3__45__cpo6cbeginE,@object
	.size		_ZN39_INTERNAL_be6165a9_4_k_cu_c03a5e2c_31584cuda3std3__45__cpo6cbeginE,(_ZN39_INTERNAL_be6165a9_4_k_cu_c03a5e2c_31584cuda3std3__48in_placeE - _ZN39_INTERNAL_be6165a9_4_k_cu_c03a5e2c_31584cuda3std3__45__cpo6cbeginE)
_ZN39_INTERNAL_be6165a9_4_k_cu_c03a5e2c_31584cuda3std3__45__cpo6cbeginE:
	.zero		1
	.type		_ZN39_INTERNAL_be6165a9_4_k_cu_c03a5e2c_31584cuda3std3__48in_placeE,@object
	.size		_ZN39_INTERNAL_be6165a9_4_k_cu_c03a5e2c_31584cuda3std3__48in_placeE,(_ZN39_INTERNAL_be6165a9_4_k_cu_c03a5e2c_31584cuda3std6ranges3__45__cpo9iter_moveE - _ZN39_INTERNAL_be6165a9_4_k_cu_c03a5e2c_31584cuda3std3__48in_placeE)
_ZN39_INTERNAL_be6165a9_4_k_cu_c03a5e2c_31584cuda3std3__48in_placeE:
	.zero		1
	.type		_ZN39_INTERNAL_be6165a9_4_k_cu_c03a5e2c_31584cuda3std6ranges3__45__cpo9iter_moveE,@object
	.size		_ZN39_INTERNAL_be6165a9_4_k_cu_c03a5e2c_31584cuda3std6ranges3__45__cpo9iter_moveE,(_ZN39_INTERNAL_be6165a9_4_k_cu_c03a5e2c_31584cuda3std3__45__cpo5beginE - _ZN39_INTERNAL_be6165a9_4_k_cu_c03a5e2c_31584cuda3std6ranges3__45__cpo9iter_moveE)
_ZN39_INTERNAL_be6165a9_4_k_cu_c03a5e2c_31584cuda3std6ranges3__45__cpo9iter_moveE:
	.zero		1
	.type		_ZN39_INTERNAL_be6165a9_4_k_cu_c03a5e2c_31584cuda3std3__45__cpo5beginE,@object
	.size		_ZN39_INTERNAL_be6165a9_4_k_cu_c03a5e2c_31584cuda3std3__45__cpo5beginE,(_ZN39_INTERNAL_be6165a9_4_k_cu_c03a5e2c_31584cuda3std3__441_GLOBAL__N__be6165a9_4_k_cu_c03a5e2c_31586ignoreE - _ZN39_INTERNAL_be6165a9_4_k_cu_c03a5e2c_31584cuda3std3__45__cpo5beginE)
_ZN39_INTERNAL_be6165a9_4_k_cu_c03a5e2c_31584cuda3std3__45__cpo5beginE:
	.zero		1
	.type		_ZN39_INTERNAL_be6165a9_4_k_cu_c03a5e2c_31584cuda3std3__441_GLOBAL__N__be6165a9_4_k_cu_c03a5e2c_31586ignoreE,@object
	.size		_ZN39_INTERNAL_be6165a9_4_k_cu_c03a5e2c_31584cuda3std3__441_GLOBAL__N__be6165a9_4_k_cu_c03a5e2c_31586ignoreE,(_ZN39_INTERNAL_be6165a9_4_k_cu_c03a5e2c_31584cute7productE - _ZN39_INTERNAL_be6165a9_4_k_cu_c03a5e2c_31584cuda3std3__441_GLOBAL__N__be6165a9_4_k_cu_c03a5e2c_31586ignoreE)
_ZN39_INTERNAL_be6165a9_4_k_cu_c03a5e2c_31584cuda3std3__441_GLOBAL__N__be6165a9_4_k_cu_c03a5e2c_31586ignoreE:
	.zero		1
	.type		_ZN39_INTERNAL_be6165a9_4_k_cu_c03a5e2c_31584cute7productE,@object
	.size		_ZN39_INTERNAL_be6165a9_4_k_cu_c03a5e2c_31584cute7productE,(_ZN39_INTERNAL_be6165a9_4_k_cu_c03a5e2c_31584cuda3std3__45__cpo3endE - _ZN39_INTERNAL_be6165a9_4_k_cu_c03a5e2c_31584cute7productE)
_ZN39_INTERNAL_be6165a9_4_k_cu_c03a5e2c_31584cute7productE:
	.zero		1
	.type		_ZN39_INTERNAL_be6165a9_4_k_cu_c03a5e2c_31584cuda3std3__45__cpo3endE,@object
	.size		_ZN39_INTERNAL_be6165a9_4_k_cu_c03a5e2c_31584cuda3std3__45__cpo3endE,(_ZN39_INTERNAL_be6165a9_4_k_cu_c03a5e2c_31584cuda3std3__419piecewise_constructE - _ZN39_INTERNAL_be6165a9_4_k_cu_c03a5e2c_31584cuda3std3__45__cpo3endE)
_ZN39_INTERNAL_be6165a9_4_k_cu_c03a5e2c_31584cuda3std3__45__cpo3endE:
	.zero		1
	.type		_ZN39_INTERNAL_be6165a9_4_k_cu_c03a5e2c_31584cuda3std3__419piecewise_constructE,@object
	.size		_ZN39_INTERNAL_be6165a9_4_k_cu_c03a5e2c_31584cuda3std3__419piecewise_constructE,(_ZN39_INTERNAL_be6165a9_4_k_cu_c03a5e2c_31584cuda3std3__45__cpo4cendE - _ZN39_INTERNAL_be6165a9_4_k_cu_c03a5e2c_31584cuda3std3__419piecewise_constructE)
_ZN39_INTERNAL_be6165a9_4_k_cu_c03a5e2c_31584cuda3std3__419piecewise_constructE:
	.zero		1
	.type		_ZN39_INTERNAL_be6165a9_4_k_cu_c03a5e2c_31584cuda3std3__45__cpo4cendE,@object
	.size		_ZN39_INTERNAL_be6165a9_4_k_cu_c03a5e2c_31584cuda3std3__45__cpo4cendE,(_ZN39_INTERNAL_be6165a9_4_k_cu_c03a5e2c_31584cuda3std6ranges3__45__cpo4swapE - _ZN39_INTERNAL_be6165a9_4_k_cu_c03a5e2c_31584cuda3std3__45__cpo4cendE)
_ZN39_INTERNAL_be6165a9_4_k_cu_c03a5e2c_31584cuda3std3__45__cpo4cendE:
	.zero		1
	.type		_ZN39_INTERNAL_be6165a9_4_k_cu_c03a5e2c_31584cuda3std6ranges3__45__cpo4swapE,@object
	.size		_ZN39_INTERNAL_be6165a9_4_k_cu_c03a5e2c_31584cuda3std6ranges3__45__cpo4swapE,(.L_8 - _ZN39_INTERNAL_be6165a9_4_k_cu_c03a5e2c_31584cuda3std6ranges3__45__cpo4swapE)
_ZN39_INTERNAL_be6165a9_4_k_cu_c03a5e2c_31584cuda3std6ranges3__45__cpo4swapE:
	.zero		1
.L_8:


//--------------------- .nv.constant0._ZN7cutlass13device_kernelINS_4fmha6kernel28FmhaKernelTmaWarpSpecializedINS1_10collective30FmhaMainloopTmaWarpSpecializedINS_10bfloat16_tEffN4cute5tupleIJNS7_1CILi128EEENS9_ILi256EEENS9_ILi64EEEEEENS8_IJiNS9_ILi1EEENS8_IJiiEEEEEESG_SG_NS4_14ResidualFusionEJEEENS4_15FmhaFwdEpilogueIS6_fNS8_IJSC_SC_SB_EEEEENS2_23IndividualTileSchedulerEJEEEEEvNT_6ParamsE --------------------------
	.section	.nv.constant0._ZN7cutlass13device_kernelINS_4fmha6kernel28FmhaKernelTmaWarpSpecializedINS1_10collective30FmhaMainloopTmaWarpSpecializedINS_10bfloat16_tEffN4cute5tupleIJNS7_1CILi128EEENS9_ILi256EEENS9_ILi64EEEEEENS8_IJiNS9_ILi1EEENS8_IJiiEEEEEESG_SG_NS4_14ResidualFusionEJEEENS4_15FmhaFwdEpilogueIS6_fNS8_IJSC_SC_SB_EEEEENS2_23IndividualTileSchedulerEJEEEEEvNT_6ParamsE,"a",@progbits
	.sectionflags	@""
	.align	4
.nv.constant0._ZN7cutlass13device_kernelINS_4fmha6kernel28FmhaKernelTmaWarpSpecializedINS1_10collective30FmhaMainloopTmaWarpSpecializedINS_10bfloat16_tEffN4cute5tupleIJNS7_1CILi128EEENS9_ILi256EEENS9_ILi64EEEEEENS8_IJiNS9_ILi1EEENS8_IJiiEEEEEESG_SG_NS4_14ResidualFusionEJEEENS4_15FmhaFwdEpilogueIS6_fNS8_IJSC_SC_SB_EEEEENS2_23IndividualTileSchedulerEJEEEEEvNT_6ParamsE:
	.zero		2688


//--------------------- SYMBOLS --------------------------

	.type		.nv.reservedSmem.offset0,@object
	.size		.nv.reservedSmem.offset0,0x4
	.type		__assertfail,@function
